def matmul_kernel(
    a_ptr,
    b_ptr,
    c_ptr,
    M,
    N,
    K,
    stride_am,
    stride_ak,
    stride_bk,
    stride_bn,
    stride_cm,
    stride_cn,
    BLOCK_M: tl.constexpr,
    BLOCK_N: tl.constexpr,
    BLOCK_K: tl.constexpr,
    GROUP_M: tl.constexpr,
):
    pid = tl.program_id(axis=0)
    num_pid_m = tl.cdiv(M, BLOCK_M)
    num_pid_n = tl.cdiv(N, BLOCK_N)
    num_pid_in_group = GROUP_M * num_pid_n
    group_id = pid // num_pid_in_group
    first_pid_m = group_id * GROUP_M
    group_size_m = min(num_pid_m - first_pid_m, GROUP_M)
    pid_m = first_pid_m + ((pid % num_pid_in_group) % group_size_m)
    pid_n = (pid % num_pid_in_group) // group_size_m

    offs_am = (pid_m * BLOCK_M + tl.arange(0, BLOCK_M)) % M
    offs_bn = (pid_n * BLOCK_N + tl.arange(0, BLOCK_N)) % N
    offs_k = tl.arange(0, BLOCK_K)
    a_ptrs = a_ptr + offs_am[:, None] * stride_am + offs_k[None, :] * stride_ak
    b_ptrs = b_ptr + offs_k[:, None] * stride_bk + offs_bn[None, :] * stride_bn

    acc = tl.zeros((BLOCK_M, BLOCK_N), dtype=tl.float32)
    for kk in range(0, tl.cdiv(K, BLOCK_K)):
        a = tl.load(a_ptrs, mask=offs_k[None, :] < K - kk * BLOCK_K, other=0.0)
        b = tl.load(b_ptrs, mask=offs_k[:, None] < K - kk * BLOCK_K, other=0.0)
        acc = tl.dot(a, b, acc)
        a_ptrs += BLOCK_K * stride_ak
        b_ptrs += BLOCK_K * stride_bk

    c = acc.to(c_ptr.dtype.element_ty)
    offs_cm = pid_m * BLOCK_M + tl.arange(0, BLOCK_M)
    offs_cn = pid_n * BLOCK_N + tl.arange(0, BLOCK_N)
    c_ptrs = c_ptr + offs_cm[:, None] * stride_cm + offs_cn[None, :] * stride_cn
    mask = (offs_cm[:, None] < M) & (offs_cn[None, :] < N)
    tl.store(c_ptrs, c, mask=mask)

# config = {"BLOCK_K": 128, "BLOCK_M": 128, "BLOCK_N": 128, "GROUP_M": 1, "arch": "sm_100", "dtype": "fp32", "num_ctas": 1, "num_stages": 3, "num_warps": 4}
# arch = sm_100


// ===== COMPILED SASS (sm_100a) =====

	.target	sm_100a

	.elftype	@"ET_EXEC"


//--------------------- .note.nv.tkinfo           --------------------------
	.section	.note.nv.tkinfo,"",@"SHT_NOTE"
	.sectionflags	@"SHF_NOTE_NV_TKINFO"
	.tkinfo
        /*0018*/ 	.word	0x00000081
        /*0030*/ 	.string	""
        /*0030*/ 	.string	"ptxas-blackwell"
        /*0030*/ 	.string	"Cuda compilation tools, release 12.9, V12.9.86"
        /*0030*/ 	.string	"Build cuda_12.9.r12.9/compiler.36037853_0"
        /*0030*/ 	.string	"-v  -suppress-debug-info  -lineinfo  -arch sm_100a "



//--------------------- .note.nv.cuver            --------------------------
	.section	.note.nv.cuver,"",@"SHT_NOTE"
	.sectionflags	@"SHF_NOTE_NV_CUVER"
        /*0018*/ 	.short	0x0001
        /*001a*/ 	.short	0x0064
        /*001c*/ 	.short	0x0001
        /*001e*/ 	.short	0x0000
        /*0020*/ 	.short	0x0001
        /*0022*/ 	.short	0x0000


//--------------------- .nv.info                  --------------------------
	.section	.nv.info,"",@"SHT_CUDA_INFO"
	.align	4


	//----- nvinfo : EIATTR_REGCOUNT
	.align		4
        /*0000*/ 	.byte	0x04, 0x2f
        /*0002*/ 	.short	(.L_4 - .L_3)
	.align		4
.L_3:
        /*0004*/ 	.word	index@(matmul_kernel)
        /*0008*/ 	.word	0x000000ff


	//----- nvinfo : EIATTR_FRAME_SIZE
	.align		4
.L_4:
        /*000c*/ 	.byte	0x04, 0x11
        /*000e*/ 	.short	(.L_6 - .L_5)
	.align		4
.L_5:
        /*0010*/ 	.word	index@($__internal_2_$__cuda_sm10x_tcgen05_guardrail_trap_unallocated_columns_being_dealloced)
        /*0014*/ 	.word	0x00000ce8


	//----- nvinfo : EIATTR_FRAME_SIZE
	.align		4
.L_6:
        /*0018*/ 	.byte	0x04, 0x11
        /*001a*/ 	.short	(.L_8 - .L_7)
	.align		4
.L_7:
        /*001c*/ 	.word	index@($__internal_1_$__cuda_sm10x_tcgen05_guardrail_trap_phase_invalid_during_alloc)
        /*0020*/ 	.word	0x00000ce8


	//----- nvinfo : EIATTR_FRAME_SIZE
	.align		4
.L_8:
        /*0024*/ 	.byte	0x04, 0x11
        /*0026*/ 	.short	(.L_10 - .L_9)
	.align		4
.L_9:
        /*0028*/ 	.word	index@($__internal_0_$__cuda_sm10x_tcgen05_guardrail_trap_col_being_dealloced_not_returned_by_alloc)
        /*002c*/ 	.word	0x00000ce8


	//----- nvinfo : EIATTR_FRAME_SIZE
	.align		4
.L_10:
        /*0030*/ 	.byte	0x04, 0x11
        /*0032*/ 	.short	(.L_12 - .L_11)
	.align		4
.L_11:
        /*0034*/ 	.word	index@(matmul_kernel)
        /*0038*/ 	.word	0x00000ce8


	//----- nvinfo : EIATTR_MIN_STACK_SIZE
	.align		4
.L_12:
        /*003c*/ 	.byte	0x04, 0x12
        /*003e*/ 	.short	(.L_14 - .L_13)
	.align		4
.L_13:
        /*0040*/ 	.word	index@(matmul_kernel)
        /*0044*/ 	.word	0x00000ce8
.L_14:


//--------------------- .nv.info.matmul_kernel    --------------------------
	.section	.nv.info.matmul_kernel,"",@"SHT_CUDA_INFO"
	.sectionflags	@""
	.align	4


	//----- nvinfo : EIATTR_CUDA_API_VERSION
	.align		4
        /*0000*/ 	.byte	0x04, 0x37
        /*0002*/ 	.short	(.L_16 - .L_15)
.L_15:
        /*0004*/ 	.word	0x00000081


	//----- nvinfo : EIATTR_KPARAM_INFO
	.align		4
.L_16:
        /*0008*/ 	.byte	0x04, 0x17
        /*000a*/ 	.short	(.L_18 - .L_17)
.L_17:
        /*000c*/ 	.word	0x00000000
        /*0010*/ 	.short	0x000d
        /*0012*/ 	.short	0x0048
        /*0014*/ 	.byte	0x00, 0xf4, 0x21, 0x00


	//----- nvinfo : EIATTR_KPARAM_INFO
	.align		4
.L_18:
        /*0018*/ 	.byte	0x04, 0x17
        /*001a*/ 	.short	(.L_20 - .L_19)
.L_19:
        /*001c*/ 	.word	0x00000000
        /*0020*/ 	.short	0x000c
        /*0022*/ 	.short	0x0040
        /*0024*/ 	.byte	0x00, 0xf4, 0x21, 0x00


	//----- nvinfo : EIATTR_KPARAM_INFO
	.align		4
.L_20:
        /*0028*/ 	.byte	0x04, 0x17
        /*002a*/ 	.short	(.L_22 - .L_21)
.L_21:
        /*002c*/ 	.word	0x00000000
        /*0030*/ 	.short	0x000b
        /*0032*/ 	.short	0x0038
        /*0034*/ 	.byte	0x00, 0xf0, 0x11, 0x00


	//----- nvinfo : EIATTR_KPARAM_INFO
	.align		4
.L_22:
        /*0038*/ 	.byte	0x04, 0x17
        /*003a*/ 	.short	(.L_24 - .L_23)
.L_23:
        /*003c*/ 	.word	0x00000000
        /*0040*/ 	.short	0x000a
        /*0042*/ 	.short	0x0034
        /*0044*/ 	.byte	0x00, 0xf0, 0x11, 0x00


	//----- nvinfo : EIATTR_KPARAM_INFO
	.align		4
.L_24:
        /*0048*/ 	.byte	0x04, 0x17
        /*004a*/ 	.short	(.L_26 - .L_25)
.L_25:
        /*004c*/ 	.word	0x00000000
        /*0050*/ 	.short	0x0009
        /*0052*/ 	.short	0x0030
        /*0054*/ 	.byte	0x00, 0xf0, 0x11, 0x00


	//----- nvinfo : EIATTR_KPARAM_INFO
	.align		4
.L_26:
        /*0058*/ 	.byte	0x04, 0x17
        /*005a*/ 	.short	(.L_28 - .L_27)
.L_27:
        /*005c*/ 	.word	0x00000000
        /*0060*/ 	.short	0x0008
        /*0062*/ 	.short	0x002c
        /*0064*/ 	.byte	0x00, 0xf0, 0x11, 0x00


	//----- nvinfo : EIATTR_KPARAM_INFO
	.align		4
.L_28:
        /*0068*/ 	.byte	0x04, 0x17
        /*006a*/ 	.short	(.L_30 - .L_29)
.L_29:
        /*006c*/ 	.word	0x00000000
        /*0070*/ 	.short	0x0007
        /*0072*/ 	.short	0x0028
        /*0074*/ 	.byte	0x00, 0xf0, 0x11, 0x00


	//----- nvinfo : EIATTR_KPARAM_INFO
	.align		4
.L_30:
        /*0078*/ 	.byte	0x04, 0x17
        /*007a*/ 	.short	(.L_32 - .L_31)
.L_31:
        /*007c*/ 	.word	0x00000000
        /*0080*/ 	.short	0x0006
        /*0082*/ 	.short	0x0024
        /*0084*/ 	.byte	0x00, 0xf0, 0x11, 0x00


	//----- nvinfo : EIATTR_KPARAM_INFO
	.align		4
.L_32:
        /*0088*/ 	.byte	0x04, 0x17
        /*008a*/ 	.short	(.L_34 - .L_33)
.L_33:
        /*008c*/ 	.word	0x00000000
        /*0090*/ 	.short	0x0005
        /*0092*/ 	.short	0x0020
        /*0094*/ 	.byte	0x00, 0xf0, 0x11, 0x00


	//----- nvinfo : EIATTR_KPARAM_INFO
	.align		4
.L_34:
        /*0098*/ 	.byte	0x04, 0x17
        /*009a*/ 	.short	(.L_36 - .L_35)
.L_35:
        /*009c*/ 	.word	0x00000000
        /*00a0*/ 	.short	0x0004
        /*00a2*/ 	.short	0x001c
        /*00a4*/ 	.byte	0x00, 0xf0, 0x11, 0x00


	//----- nvinfo : EIATTR_KPARAM_INFO
	.align		4
.L_36:
        /*00a8*/ 	.byte	0x04, 0x17
        /*00aa*/ 	.short	(.L_38 - .L_37)
.L_37:
        /*00ac*/ 	.word	0x00000000
        /*00b0*/ 	.short	0x0003
        /*00b2*/ 	.short	0x0018
        /*00b4*/ 	.byte	0x00, 0xf0, 0x11, 0x00


	//----- nvinfo : EIATTR_KPARAM_INFO
	.align		4
.L_38:
        /*00b8*/ 	.byte	0x04, 0x17
        /*00ba*/ 	.short	(.L_40 - .L_39)
.L_39:
        /*00bc*/ 	.word	0x00000000
        /*00c0*/ 	.short	0x0002
        /*00c2*/ 	.short	0x0010
        /*00c4*/ 	.byte	0x00, 0xf4, 0x21, 0x00


	//----- nvinfo : EIATTR_KPARAM_INFO
	.align		4
.L_40:
        /*00c8*/ 	.byte	0x04, 0x17
        /*00ca*/ 	.short	(.L_42 - .L_41)
.L_41:
        /*00cc*/ 	.word	0x00000000
        /*00d0*/ 	.short	0x0001
        /*00d2*/ 	.short	0x0008
        /*00d4*/ 	.byte	0x00, 0xf4, 0x21, 0x00


	//----- nvinfo : EIATTR_KPARAM_INFO
	.align		4
.L_42:
        /*00d8*/ 	.byte	0x04, 0x17
        /*00da*/ 	.short	(.L_44 - .L_43)
.L_43:
        /*00dc*/ 	.word	0x00000000
        /*00e0*/ 	.short	0x0000
        /*00e2*/ 	.short	0x0000
        /*00e4*/ 	.byte	0x00, 0xf4, 0x21, 0x00


	//----- nvinfo : EIATTR_AT_ENTRY_FRAGMENTS
	.align		4
.L_44:
        /*00e8*/ 	.byte	0x04, 0x4f
        /*00ea*/ 	.short	(.L_46 - .L_45)


	//   ....[0]....
.L_45:
        /*00ec*/ 	.word	0x00000004


	//----- nvinfo : EIATTR_RESERVED_SMEM_USED
	.align		4
.L_46:
        /*00f0*/ 	.byte	0x01, 0x41
	.zero		2


	//----- nvinfo : EIATTR_SPARSE_MMA_MASK
	.align		4
        /*00f4*/ 	.byte	0x03, 0x50
        /*00f6*/ 	.short	0x0000


	//----- nvinfo : EIATTR_TCGEN05_1CTA_USED
	.align		4
        /*00f8*/ 	.byte	0x01, 0x51
	.zero		2


	//----- nvinfo : EIATTR_MAXREG_COUNT
	.align		4
        /*00fc*/ 	.byte	0x03, 0x1b
        /*00fe*/ 	.short	0x00ff


	//----- nvinfo : EIATTR_NUM_BARRIERS
	.align		4
        /*0100*/ 	.byte	0x02, 0x4c
        /*0102*/ 	.byte	0x01
	.zero		1


	//----- nvinfo : EIATTR_ANNOTATIONS
	.align		4
        /*0104*/ 	.byte	0x04, 0x55
        /*0106*/ 	.short	(.L_48 - .L_47)


	//   ....[0]....
.L_47:
        /*0108*/ 	.word	0x00000001
        /*010c*/ 	.byte	0xe0, 0x08, 0x00, 0x00, 0x01, 0x00, 0x00, 0x00, 0x90, 0x09, 0x00, 0x00, 0x01, 0x00, 0x00, 0x00
        /* <DEDUP_REMOVED lines=1399> */
        /*588c*/ 	.byte	0x70, 0xbc, 0x02, 0x00, 0x01, 0x00, 0x00, 0x00, 0x80, 0xbc, 0x02, 0x00


	//----- nvinfo : EIATTR_INT_WARP_WIDE_INSTR_OFFSETS
	.align		4
.L_48:
        /*5898*/ 	.byte	0x04, 0x31
        /*589a*/ 	.short	(.L_50 - .L_49)


	//   ....[0]....
.L_49:
        /*589c*/ 	.word	0x0000b420


	//   ....[1]....
        /*58a0*/ 	.word	0x0000b4f0


	//   ....[2]....
        /*58a4*/ 	.word	0x0000b560


	//   ....[3]....
        /*58a8*/ 	.word	0x0002c170


	//   ....[4]....
        /*58ac*/ 	.word	0x0002c1c0


	//----- nvinfo : EIATTR_COOP_GROUP_MASK_REGIDS
	.align		4
.L_50:
        /*58b0*/ 	.byte	0x04, 0x29
        /*58b2*/ 	.short	(.L_52 - .L_51)


	//   ....[0]....
.L_51:
        /*58b4*/ 	.word	0xffffffff


	//   ....[1]....
        /*58b8*/ 	.word	0xffffffff


	//   ....[2]....
        /*58bc*/ 	.word	0xffffffff


	//   ....[3]....
        /*58c0*/ 	.word	0xffffffff


	//----- nvinfo : EIATTR_COOP_GROUP_INSTR_OFFSETS
	.align		4
.L_52:
        /*58c4*/ 	.byte	0x04, 0x28
        /*58c6*/ 	.short	(.L_54 - .L_53)


	//   ....[0]....
.L_53:
        /*58c8*/ 	.word	0x00000070


	//   ....[1]....
        /*58cc*/ 	.word	0x00000330


	//   ....[2]....
        /*58d0*/ 	.word	0x0002c000


	//   ....[3]....
        /*58d4*/ 	.word	0x0002c270


	//----- nvinfo : EIATTR_VRC_CTA_INIT_COUNT
	.align		4
.L_54:
        /*58d8*/ 	.byte	0x02, 0x4a
        /*58da*/ 	.byte	0x80
	.zero		1


	//----- nvinfo : EIATTR_MBARRIER_INSTR_OFFSETS
	.align		4
        /*58dc*/ 	.byte	0x04, 0x39
        /*58de*/ 	.short	(.L_56 - .L_55)


	//   ....[0]....
.L_55:
        /*58e0*/ 	.word	0x0000b5b0
        /*58e4*/ 	.word	0x000000ff
        /*58e8*/ 	.word	0x00000000
        /*58ec*/ 	.short	0x0100
        /*58ee*/ 	.byte	0x04
	.zero		1


	//   ....[1]....
        /*58f0*/ 	.word	0x0000b610
        /*58f4*/ 	.word	0x000000ff
        /*58f8*/ 	.word	0x00050008
        /*58fc*/ 	.short	0x0100
        /*58fe*/ 	.byte	0x09
	.zero		1


	//   ....[2]....
        /*5900*/ 	.word	0x0001da30
        /*5904*/ 	.word	0x000000ff
        /*5908*/ 	.word	0x00000000
        /*590c*/ 	.short	0x010a
        /*590e*/ 	.byte	0x04
	.zero		1


	//   ....[3]....
        /*5910*/ 	.word	0x000288c0
        /*5914*/ 	.word	0x000000ff
        /*5918*/ 	.word	0x00000000
        /*591c*/ 	.short	0x010a
        /*591e*/ 	.byte	0x04
	.zero		1


	//   ....[4]....
        /*5920*/ 	.word	0x000289d0
        /*5924*/ 	.word	0x000000ff
        /*5928*/ 	.word	0x00050000
        /*592c*/ 	.short	0x0108
        /*592e*/ 	.byte	0x09
	.zero		1


	//   ....[5]....
        /*5930*/ 	.word	0x00028b10
        /*5934*/ 	.word	0x000000ff
        /*5938*/ 	.word	0x00050008
        /*593c*/ 	.short	0x0108
        /*593e*/ 	.byte	0x09
	.zero		1


	//   ....[6]....
        /*5940*/ 	.word	0x0002c290
        /*5944*/ 	.word	0x000000ff
        /*5948*/ 	.word	0x00000000
        /*594c*/ 	.short	0x010a
        /*594e*/ 	.byte	0x04
	.zero		1


	//   ....[7]....
        /*5950*/ 	.word	0x0002c2c0
        /*5954*/ 	.word	0x000000ff
        /*5958*/ 	.word	0x00000000
        /*595c*/ 	.short	0x010a
        /*595e*/ 	.byte	0x04
	.zero		1


	//----- nvinfo : EIATTR_NUM_MBARRIERS
	.align		4
.L_56:
        /*5960*/ 	.byte	0x03, 0x38
        /*5962*/ 	.short	0x0002


	//----- nvinfo : EIATTR_EXIT_INSTR_OFFSETS
	.align		4
        /*5964*/ 	.byte	0x04, 0x1c
        /*5966*/ 	.short	(.L_58 - .L_57)


	//   ....[0]....
.L_57:
        /*5968*/ 	.word	0x0002c280


	//----- nvinfo : EIATTR_REQNTID
	.align		4
.L_58:
        /*596c*/ 	.byte	0x04, 0x10
        /*596e*/ 	.short	(.L_60 - .L_59)
.L_59:
        /*5970*/ 	.word	0x00000080
        /*5974*/ 	.word	0x00000001
        /*5978*/ 	.word	0x00000001


	//----- nvinfo : EIATTR_CRS_STACK_SIZE
	.align		4
.L_60:
        /*597c*/ 	.byte	0x04, 0x1e
        /*597e*/ 	.short	(.L_62 - .L_61)
.L_61:
        /*5980*/ 	.word	0x00000000


	//----- nvinfo : EIATTR_CBANK_PARAM_SIZE
	.align		4
.L_62:
        /*5984*/ 	.byte	0x03, 0x19
        /*5986*/ 	.short	0x0050


	//----- nvinfo : EIATTR_PARAM_CBANK
	.align		4
        /*5988*/ 	.byte	0x04, 0x0a
        /*598a*/ 	.short	(.L_64 - .L_63)
	.align		4
.L_63:
        /*598c*/ 	.word	index@(.nv.constant0.matmul_kernel)
        /*5990*/ 	.short	0x0380
        /*5992*/ 	.short	0x0050


	//----- nvinfo : EIATTR_SW_WAR
	.align		4
.L_64:
        /*5994*/ 	.byte	0x04, 0x36
        /*5996*/ 	.short	(.L_66 - .L_65)
.L_65:
        /*5998*/ 	.word	0x00000008
.L_66:


//--------------------- .nv.compat                --------------------------
	.section	.nv.compat,"",@"SHT_CUDA_COMPAT_INFO"
	.align	4
        /*0000*/ 	.byte	0x02, 0x02, 0x02, 0x00, 0x02, 0x05, 0x05, 0x00, 0x02, 0x03, 0x00, 0x00, 0x02, 0x06, 0x01, 0x00


//--------------------- .nv.callgraph             --------------------------
	.section	.nv.callgraph,"",@"SHT_CUDA_CALLGRAPH"
	.align	4
	.sectionentsize	8
	.align		4
        /*0000*/ 	.word	0x00000000
	.align		4
        /*0004*/ 	.word	0xffffffff
	.align		4
        /*0008*/ 	.word	0x00000000
	.align		4
        /*000c*/ 	.word	0xfffffffe
	.align		4
        /*0010*/ 	.word	0x00000000
	.align		4
        /*0014*/ 	.word	0xfffffffd
	.align		4
        /*0018*/ 	.word	0x00000000
	.align		4
        /*001c*/ 	.word	0xfffffffc


//--------------------- .text.matmul_kernel       --------------------------
	.section	.text.matmul_kernel,"ax",@progbits
	.align	128
        .global         matmul_kernel
        .type           matmul_kernel,@function
        .size           matmul_kernel,(.L_x_21 - matmul_kernel)
        .other          matmul_kernel,@"STO_CUDA_ENTRY STV_DEFAULT"
matmul_kernel:
.text.matmul_kernel:
[----:B------:R-:W1:Y:S01]  /*0000*/  LDC R1, c[0x0][0x37c] ;  /* 0x0000df00ff017b82 */ /* 0x000e620000000800 */
[----:B------:R-:W2:Y:S01]  /*0010*/  S2R R247, SR_TID.X ;  /* 0x0000000000f77919 */ /* 0x000ea20000002100 */
[----:B-1----:R-:W-:Y:S01]  /*0020*/  VIADD R1, R1, 0xfffff318 ;  /* 0xfffff31801017836 */ /* 0x002fe20000000000 */
[----:B--2---:R-:W-:-:S13]  /*0030*/  ISETP.GE.U32.AND P0, PT, R247, 0x20, PT ;  /* 0x00000020f700780c */ /* 0x004fda0003f06070 */
[----:B------:R-:W-:Y:S02]  /*0040*/  VOTEU.ANY UP0, P0 ;  /* 0x0000000000ff7886 */ /* 0x000fe40000000100 */
[----:B------:R-:W-:Y:S05]  /*0050*/  BRA.U UP0, `(.L_x_0) ;  /* 0x0000000100b87547 */ /* 0x000fea000b800000 */
[----:B------:R-:W1:Y:S01]  /*0060*/  S2UR UR6, SR_CgaCtaId ;  /* 0x00000000000679c3 */ /* 0x000e620000008800 */
[----:B------:R-:W-:Y:S01]  /*0070*/  NOP ;  /* 0x0000000000007918 */ /* 0x000fe20000000000 */
[----:B------:R-:W-:Y:S02]  /*0080*/  UMOV UR4, 0x40 ;  /* 0x0000004000047882 */ /* 0x000fe40000000000 */
[----:B-1----:R-:W-:-:S09]  /*0090*/  ULEA UR4, UR6, UR4, 0x18 ;  /* 0x0000000406047291 */ /* 0x002fd2000f8ec0ff */
[----:B------:R-:W1:Y:S01]  /*00a0*/  LDS.U8 R0, [UR4] ;  /* 0x00000004ff007984 */ /* 0x000e620008000000 */
[----:B------:R-:W-:Y:S02]  /*00b0*/  UMOV UR4, 0x400 ;  /* 0x0000040000047882 */ /* 0x000fe40000000000 */
[----:B------:R-:W-:Y:S01]  /*00c0*/  ULEA UR4, UR6, UR4, 0x18 ;  /* 0x0000000406047291 */ /* 0x000fe2000f8ec0ff */
[----:B-1----:R-:W-:-:S13]  /*00d0*/  ISETP.NE.AND P0, PT, R0, RZ, PT ;  /* 0x000000ff0000720c */ /* 0x002fda0003f05270 */
[----:B------:R-:W-:Y:S05]  /*00e0*/  @P0 BRA `(.L_x_1) ;  /* 0x00000000007c0947 */ /* 0x000fea0003800000 */
[----:B------:R-:W-:-:S13]  /*00f0*/  ELECT P0, URZ, PT ;  /* 0x0000000000ff782f */ /* 0x000fda0003800000 */
[----:B------:R-:W-:Y:S05]  /*0100*/  @!P0 BRA `(.L_x_2) ;  /* 0x0000000000848947 */ /* 0x000fea0003800000 */
[----:B------:R-:W-:Y:S01]  /*0110*/  UMOV UR5, 0x8 ;  /* 0x0000000800057882 */ /* 0x000fe20000000000 */
[----:B------:R-:W-:Y:S02]  /*0120*/  IMAD.MOV.U32 R4, RZ, RZ, 0x1 ;  /* 0x00000001ff047424 */ /* 0x000fe400078e00ff */
[----:B------:R-:W-:Y:S02]  /*0130*/  IMAD.MOV.U32 R5, RZ, RZ, 0xff ;  /* 0x000000ffff057424 */ /* 0x000fe400078e00ff */
[----:B------:R-:W-:Y:S04]  /*0140*/  DEPBAR.LE SB1, 0x36 ;  /* 0x00009d800000791a */ /* 0x000fe80000000000 */
[----:B------:R-:W1:Y:S02]  /*0150*/  UTCATOMSWS.FIND_AND_SET.ALIGN UP1, UR5, UR5 ;  /* 0x00000005000575e3 */ /* 0x000e640008020800 */
[----:B-1----:R-:W-:-:S04]  /*0160*/  PLOP3.LUT P0, PT, PT, PT, UP1, 0x80, 0x8 ;  /* 0x000000000008781c */ /* 0x002fc80003f0f018 */
[----:B------:R-:W-:-:S04]  /*0170*/  SEL R0, RZ, 0xffffffff, !P0 ;  /* 0xffffffffff007807 */ /* 0x000fc80004000000 */
[----:B------:R-:W-:Y:S01]  /*0180*/  ISETP.NE.AND P0, PT, R0, RZ, PT ;  /* 0x000000ff0000720c */ /* 0x000fe20003f05270 */
[----:B------:R-:W-:-:S12]  /*0190*/  IMAD.U32 R0, RZ, RZ, UR5 ;  /* 0x00000005ff007e24 */ /* 0x000fd8000f8e00ff */
[----:B------:R-:W-:Y:S05]  /*01a0*/  @P0 BRA `(.L_x_3) ;  /* 0x0000000000240947 */ /* 0x000fea0003800000 */
.L_x_4:
[----:B------:R-:W-:Y:S05]  /*01b0*/  NANOSLEEP 0x64 ;  /* 0x000000640000795d */ /* 0x000fea0003800000 */
[----:B------:R-:W-:-:S05]  /*01c0*/  UMOV UR5, 0x8 ;  /* 0x0000000800057882 */ /* 0x000fca0000000000 */
[----:B------:R-:W-:Y:S04]  /*01d0*/  DEPBAR.LE SB1, 0x36 ;  /* 0x00009d800000791a */ /* 0x000fe80000000000 */
[----:B------:R-:W1:Y:S02]  /*01e0*/  UTCATOMSWS.FIND_AND_SET.ALIGN UP1, UR5, UR5 ;  /* 0x00000005000575e3 */ /* 0x000e640008020800 */
[----:B-1----:R-:W-:-:S04]  /*01f0*/  PLOP3.LUT P0, PT, PT, PT, UP1, 0x80, 0x8 ;  /* 0x000000000008781c */ /* 0x002fc80003f0f018 */
[----:B------:R-:W-:-:S04]  /*0200*/  SEL R0, RZ, 0xffffffff, !P0 ;  /* 0xffffffffff007807 */ /* 0x000fc80004000000 */
[----:B------:R-:W-:Y:S01]  /*0210*/  ISETP.NE.AND P0, PT, R0, RZ, PT ;  /* 0x000000ff0000720c */ /* 0x000fe20003f05270 */
[----:B------:R-:W-:-:S12]  /*0220*/  IMAD.U32 R0, RZ, RZ, UR5 ;  /* 0x00000005ff007e24 */ /* 0x000fd8000f8e00ff */
[----:B------:R-:W-:Y:S05]  /*0230*/  @!P0 BRA `(.L_x_4) ;  /* 0xfffffffc00dc8947 */ /* 0x000fea000383ffff */
.L_x_3:
[C---:B------:R-:W-:Y:S01]  /*0240*/  VIADD R3, R0.reuse, 0x10 ;  /* 0x0000001000037836 */ /* 0x040fe20000000000 */
[----:B------:R-:W-:Y:S01]  /*0250*/  UMOV UR5, 0x50 ;  /* 0x0000005000057882 */ /* 0x000fe20000000000 */
[----:B------:R-:W-:Y:S01]  /*0260*/  SHF.L.U32 R2, R5, R0, RZ ;  /* 0x0000000005027219 */ /* 0x000fe200000006ff */
[----:B------:R-:W-:Y:S01]  /*0270*/  ULEA UR5, UR6, UR5, 0x18 ;  /* 0x0000000506057291 */ /* 0x000fe2000f8ec0ff */
[----:B------:R-:W-:Y:S01]  /*0280*/  IMAD.SHL.U32 R0, R0, 0x20, RZ ;  /* 0x0000002000007824 */ /* 0x000fe200078e00ff */
[----:B------:R-:W-:-:S04]  /*0290*/  SHF.L.U32 R3, R4, R3, RZ ;  /* 0x0000000304037219 */ /* 0x000fc800000006ff */
[----:B------:R-:W-:-:S05]  /*02a0*/  LOP3.LUT R2, R3, R2, RZ, 0xfc, !PT ;  /* 0x0000000203027212 */ /* 0x000fca00078efcff */
[----:B------:R1:W-:Y:S04]  /*02b0*/  ATOMS.OR RZ, [UR5], R2 ;  /* 0x00000002ffff798c */ /* 0x0003e8000b000005 */
[----:B------:R1:W-:Y:S01]  /*02c0*/  STS [UR4], R0 ;  /* 0x00000000ff007988 */ /* 0x0003e20008000804 */
[----:B------:R-:W-:Y:S05]  /*02d0*/  BRA `(.L_x_2) ;  /* 0x0000000000107947 */ /* 0x000fea0003800000 */
.L_x_1:
[----:B------:R-:W-:Y:S01]  /*02e0*/  IMAD.MOV.U32 R0, RZ, RZ, -0x1 ;  /* 0xffffffffff007424 */ /* 0x000fe200078e00ff */
[----:B------:R-:W-:-:S04]  /*02f0*/  MOV R2, 0x320 ;  /* 0x0000032000027802 */ /* 0x000fc80000000f00 */
[----:B------:R1:W-:Y:S03]  /*0300*/  STS [UR4], R0 ;  /* 0x00000000ff007988 */ /* 0x0003e60008000804 */
[----:B-1----:R-:W-:Y:S05]  /*0310*/  CALL.REL.NOINC `($__internal_1_$__cuda_sm10x_tcgen05_guardrail_trap_phase_invalid_during_alloc) ;  /* 0x000002c000007944 */ /* 0x002fea0003c00000 */
.L_x_2:
[----:B------:R-:W-:Y:S05]  /*0320*/  WARPSYNC.ALL ;  /* 0x0000000000007948 */ /* 0x000fea0003800000 */
[----:B------:R-:W-:Y:S01]  /*0330*/  NOP ;  /* 0x0000000000007918 */ /* 0x000fe20000000000 */
.L_x_0:
[----:B------:R-:W2:Y:S01]  /*0340*/  LDC.64 R20, c[0x0][0x398] ;  /* 0x0000e600ff147b82 */ /* 0x000ea20000000a00 */
[----:B------:R-:W3:Y:S01]  /*0350*/  S2R R5, SR_CTAID.X ;  /* 0x0000000000057919 */ /* 0x000ee20000002500 */
[----:B------:R-:W-:Y:S01]  /*0360*/  LOP3.LUT R133, R247, 0x7f, RZ, 0xc0, !PT ;  /* 0x0000007ff7857812 */ /* 0x000fe200078ec0ff */
[----:B------:R-:W-:Y:S01]  /*0370*/  UMOV UR9, 0x400 ;  /* 0x0000040000097882 */ /* 0x000fe20000000000 */
[----:B------:R-:W4:Y:S04]  /*0380*/  LDCU UR6, c[0x0][0x3b0] ;  /* 0x00007600ff0677ac */ /* 0x000f280008000800 */
[----:B------:R-:W5:Y:S01]  /*0390*/  S2UR UR5, SR_CgaCtaId ;  /* 0x00000000000579c3 */ /* 0x000f620000008800 */
[----:B------:R-:W1:Y:S01]  /*03a0*/  LDCU.128 UR12, c[0x0][0x380] ;  /* 0x00007000ff0c77ac */ /* 0x000e620008000c00 */
[----:B------:R-:W1:Y:S02]  /*03b0*/  LDCU UR4, c[0x0][0x3a4] ;  /* 0x00007480ff0477ac */ /* 0x000e640008000800 */
[----:B-12---:R-:W-:-:S05]  /*03c0*/  VIADD R0, R21, 0x7f ;  /* 0x0000007f15007836 */ /* 0x006fca0000000000 */
[----:B------:R-:W-:Y:S01]  /*03d0*/  SHF.R.S32.HI R3, RZ, 0x1f, R0 ;  /* 0x0000001fff037819 */ /* 0x000fe20000011400 */
[----:B-----5:R-:W-:-:S03]  /*03e0*/  ULEA UR9, UR5, UR9, 0x18 ;  /* 0x0000000905097291 */ /* 0x020fc6000f8ec0ff */
[----:B------:R-:W-:Y:S02]  /*03f0*/  LEA.HI R3, R3, R0, RZ, 0x7 ;  /* 0x0000000003037211 */ /* 0x000fe400078f38ff */
[----:B---3--:R-:W-:Y:S02]  /*0400*/  IABS R8, R5 ;  /* 0x0000000500087213 */ /* 0x008fe40000000000 */
[----:B------:R-:W-:-:S04]  /*0410*/  SHF.R.S32.HI R4, RZ, 0x7, R3 ;  /* 0x00000007ff047819 */ /* 0x000fc80000011403 */
[-C--:B------:R-:W-:Y:S02]  /*0420*/  IABS R7, R4.reuse ;  /* 0x0000000400077213 */ /* 0x080fe40000000000 */
[----:B------:R-:W-:Y:S02]  /*0430*/  IABS R10, R4 ;  /* 0x00000004000a7213 */ /* 0x000fe40000000000 */
[----:B------:R-:W1:Y:S08]  /*0440*/  I2F.RP R0, R7 ;  /* 0x0000000700007306 */ /* 0x000e700000209400 */
[----:B-1----:R-:W1:Y:S02]  /*0450*/  MUFU.RCP R0, R0 ;  /* 0x0000000000007308 */ /* 0x002e640000001000 */
[----:B-1----:R-:W-:-:S02]  /*0460*/  VIADD R2, R0, 0xffffffe ;  /* 0x0ffffffe00027836 */ /* 0x002fc40000000000 */
[----:B------:R-:W-:-:S04]  /*0470*/  IMAD.MOV R0, RZ, RZ, -R10 ;  /* 0x000000ffff007224 */ /* 0x000fc800078e0a0a */
[----:B------:R1:W2:Y:S02]  /*0480*/  F2I.FTZ.U32.TRUNC.NTZ R3, R2 ;  /* 0x0000000200037305 */ /* 0x0002a4000021f000 */
[----:B-1----:R-:W-:Y:S02]  /*0490*/  HFMA2 R2, -RZ, RZ, 0, 0 ;  /* 0x00000000ff027431 */ /* 0x002fe400000001ff */
[----:B--2---:R-:W-:-:S04]  /*04a0*/  IMAD.MOV R6, RZ, RZ, -R3 ;  /* 0x000000ffff067224 */ /* 0x004fc800078e0a03 */
[----:B------:R-:W-:Y:S02]  /*04b0*/  IMAD R9, R6, R7, RZ ;  /* 0x0000000706097224 */ /* 0x000fe400078e02ff */
[----:B------:R-:W-:Y:S02]  /*04c0*/  IMAD.MOV.U32 R6, RZ, RZ, R8 ;  /* 0x000000ffff067224 */ /* 0x000fe400078e0008 */
[----:B------:R-:W-:-:S06]  /*04d0*/  IMAD.HI.U32 R3, R3, R9, R2 ;  /* 0x0000000903037227 */ /* 0x000fcc00078e0002 */
[----:B------:R-:W-:-:S04]  /*04e0*/  IMAD.HI.U32 R3, R3, R6, RZ ;  /* 0x0000000603037227 */ /* 0x000fc800078e00ff */
[----:B------:R-:W-:Y:S01]  /*04f0*/  IMAD R0, R3, R0, R6 ;  /* 0x0000000003007224 */ /* 0x000fe200078e0206 */
[----:B------:R-:W-:Y:S04]  /*0500*/  BAR.SYNC.DEFER_BLOCKING 0x0 ;  /* 0x0000000000007b1d */ /* 0x000fe80000010000 */
[----:B------:R-:W-:-:S13]  /*0510*/  ISETP.GT.U32.AND P1, PT, R7, R0, PT ;  /* 0x000000000700720c */ /* 0x000fda0003f24070 */
[----:B------:R-:W-:Y:S02]  /*0520*/  @!P1 IMAD.IADD R0, R0, 0x1, -R7 ;  /* 0x0000000100009824 */ /* 0x000fe400078e0a07 */
[----:B------:R-:W-:Y:S01]  /*0530*/  @!P1 VIADD R3, R3, 0x1 ;  /* 0x0000000103039836 */ /* 0x000fe20000000000 */
[----:B------:R-:W-:Y:S02]  /*0540*/  ISETP.NE.AND P1, PT, R4, RZ, PT ;  /* 0x000000ff0400720c */ /* 0x000fe40003f25270 */
[----:B------:R-:W-:Y:S02]  /*0550*/  ISETP.GE.U32.AND P0, PT, R0, R7, PT ;  /* 0x000000070000720c */ /* 0x000fe40003f06070 */
[----:B------:R-:W-:-:S04]  /*0560*/  LOP3.LUT R0, R5, R4, RZ, 0x3c, !PT ;  /* 0x0000000405007212 */ /* 0x000fc800078e3cff */
[----:B------:R-:W-:Y:S01]  /*0570*/  ISETP.GE.AND P2, PT, R0, RZ, PT ;  /* 0x000000ff0000720c */ /* 0x000fe20003f46270 */
[----:B------:R-:W-:-:S06]  /*0580*/  VIADD R0, R20, 0x7f ;  /* 0x0000007f14007836 */ /* 0x000fcc0000000000 */
[----:B------:R-:W-:-:S04]  /*0590*/  @P0 VIADD R3, R3, 0x1 ;  /* 0x0000000103030836 */ /* 0x000fc80000000000 */
[----:B------:R-:W-:Y:S01]  /*05a0*/  IMAD.MOV.U32 R10, RZ, RZ, R3 ;  /* 0x000000ffff0a7224 */ /* 0x000fe200078e0003 */
[----:B------:R-:W-:-:S03]  /*05b0*/  SHF.R.S32.HI R3, RZ, 0x1f, R0 ;  /* 0x0000001fff037819 */ /* 0x000fc60000011400 */
[----:B------:R-:W-:Y:S01]  /*05c0*/  @!P2 IMAD.MOV R10, RZ, RZ, -R10 ;  /* 0x000000ffff0aa224 */ /* 0x000fe200078e0a0a */
[----:B------:R-:W-:Y:S02]  /*05d0*/  LEA.HI R3, R3, R0, RZ, 0x7 ;  /* 0x0000000003037211 */ /* 0x000fe400078f38ff */
[----:B------:R-:W-:-:S04]  /*05e0*/  @!P1 LOP3.LUT R10, RZ, R4, RZ, 0x33, !PT ;  /* 0x00000004ff0a9212 */ /* 0x000fc800078e33ff */
[----:B------:R-:W-:Y:S01]  /*05f0*/  LEA.HI.SX32 R3, R3, -R10, 0x19 ;  /* 0x8000000a03037211 */ /* 0x000fe200078fcaff */
[----:B------:R-:W-:-:S03]  /*0600*/  IMAD.MOV R6, RZ, RZ, -R10 ;  /* 0x000000ffff067224 */ /* 0x000fc600078e0a0a */
[----:B------:R-:W-:Y:S01]  /*0610*/  VIMNMX R13, PT, PT, R3, 0x1, PT ;  /* 0x00000001030d7848 */ /* 0x000fe20003fe0100 */
[----:B------:R-:W-:-:S03]  /*0620*/  IMAD R12, R4, R6, R5 ;  /* 0x00000006040c7224 */ /* 0x000fc600078e0205 */
[-C--:B------:R-:W-:Y:S02]  /*0630*/  IABS R8, R13.reuse ;  /* 0x0000000d00087213 */ /* 0x080fe40000000000 */
[----:B------:R-:W-:Y:S02]  /*0640*/  IABS R4, R12 ;  /* 0x0000000c00047213 */ /* 0x000fe40000000000 */
[----:B------:R-:W1:Y:S01]  /*0650*/  I2F.RP R0, R8 ;  /* 0x0000000800007306 */ /* 0x000e620000209400 */
[----:B------:R-:W-:-:S07]  /*0660*/  IABS R6, R13 ;  /* 0x0000000d00067213 */ /* 0x000fce0000000000 */
[----:B-1----:R-:W1:Y:S02]  /*0670*/  MUFU.RCP R0, R0 ;  /* 0x0000000000007308 */ /* 0x002e640000001000 */
[----:B-1----:R-:W-:Y:S01]  /*0680*/  VIADD R2, R0, 0xffffffe ;  /* 0x0ffffffe00027836 */ /* 0x002fe20000000000 */
[----:B------:R-:W-:-:S05]  /*0690*/  IABS R0, R21 ;  /* 0x0000001500007213 */ /* 0x000fca0000000000 */
[----:B------:R1:W2:Y:S02]  /*06a0*/  F2I.FTZ.U32.TRUNC.NTZ R3, R2 ;  /* 0x0000000200037305 */ /* 0x0002a4000021f000 */
[----:B-1----:R-:W-:Y:S02]  /*06b0*/  IMAD.MOV.U32 R2, RZ, RZ, RZ ;  /* 0x000000ffff027224 */ /* 0x002fe400078e00ff */
[----:B--2---:R-:W-:-:S04]  /*06c0*/  IMAD.MOV R7, RZ, RZ, -R3 ;  /* 0x000000ffff077224 */ /* 0x004fc800078e0a03 */
[----:B------:R-:W-:Y:S02]  /*06d0*/  IMAD R5, R7, R8, RZ ;  /* 0x0000000807057224 */ /* 0x000fe400078e02ff */
[----:B------:R-:W-:Y:S02]  /*06e0*/  IMAD.MOV R7, RZ, RZ, -R6 ;  /* 0x000000ffff077224 */ /* 0x000fe400078e0a06 */
[----:B------:R-:W-:Y:S01]  /*06f0*/  IMAD.HI.U32 R3, R3, R5, R2 ;  /* 0x0000000503037227 */ /* 0x000fe200078e0002 */
[----:B------:R-:W1:Y:S01]  /*0700*/  I2F.RP R6, R0 ;  /* 0x0000000000067306 */ /* 0x000e620000209400 */
[----:B------:R-:W-:-:S04]  /*0710*/  IABS R5, R20 ;  /* 0x0000001400057213 */ /* 0x000fc80000000000 */
[----:B------:R-:W-:-:S04]  /*0720*/  IMAD.HI.U32 R2, R3, R4, RZ ;  /* 0x0000000403027227 */ /* 0x000fc800078e00ff */
[----:B------:R-:W-:Y:S02]  /*0730*/  IMAD R3, R2, R7, R4 ;  /* 0x0000000702037224 */ /* 0x000fe400078e0204 */
[----:B------:R-:W2:Y:S03]  /*0740*/  I2F.RP R4, R5 ;  /* 0x0000000500047306 */ /* 0x000ea60000209400 */
[----:B------:R-:W-:-:S05]  /*0750*/  ISETP.GT.U32.AND P1, PT, R8, R3, PT ;  /* 0x000000030800720c */ /* 0x000fca0003f24070 */
[----:B-1----:R-:W1:Y:S08]  /*0760*/  MUFU.RCP R6, R6 ;  /* 0x0000000600067308 */ /* 0x002e700000001000 */
[-C--:B------:R-:W-:Y:S01]  /*0770*/  @!P1 IADD3 R3, PT, PT, R3, -R8.reuse, RZ ;  /* 0x8000000803039210 */ /* 0x080fe20007ffe0ff */
[----:B------:R-:W-:Y:S01]  /*0780*/  @!P1 VIADD R2, R2, 0x1 ;  /* 0x0000000102029836 */ /* 0x000fe20000000000 */
[----:B------:R-:W-:Y:S01]  /*0790*/  ISETP.NE.AND P1, PT, R13, RZ, PT ;  /* 0x000000ff0d00720c */ /* 0x000fe20003f25270 */
[----:B--2---:R-:W2:Y:S01]  /*07a0*/  MUFU.RCP R4, R4 ;  /* 0x0000000400047308 */ /* 0x004ea20000001000 */
[----:B------:R-:W-:-:S02]  /*07b0*/  ISETP.GE.U32.AND P0, PT, R3, R8, PT ;  /* 0x000000080300720c */ /* 0x000fc40003f06070 */
[----:B------:R-:W-:Y:S01]  /*07c0*/  LOP3.LUT R3, R12, R13, RZ, 0x3c, !PT ;  /* 0x0000000d0c037212 */ /* 0x000fe200078e3cff */
[----:B-1----:R-:W-:-:S03]  /*07d0*/  VIADD R8, R6, 0xffffffe ;  /* 0x0ffffffe06087836 */ /* 0x002fc60000000000 */
[----:B------:R-:W-:Y:S02]  /*07e0*/  ISETP.GE.AND P2, PT, R3, RZ, PT ;  /* 0x000000ff0300720c */ /* 0x000fe40003f46270 */
[----:B------:R-:W1:Y:S05]  /*07f0*/  F2I.FTZ.U32.TRUNC.NTZ R3, R8 ;  /* 0x0000000800037305 */ /* 0x000e6a000021f000 */
[----:B------:R-:W-:Y:S02]  /*0800*/  @P0 VIADD R2, R2, 0x1 ;  /* 0x0000000102020836 */ /* 0x000fe40000000000 */
[----:B--2---:R-:W-:Y:S02]  /*0810*/  VIADD R6, R4, 0xffffffe ;  /* 0x0ffffffe04067836 */ /* 0x004fe40000000000 */
[----:B------:R-:W-:-:S02]  /*0820*/  IMAD.MOV.U32 R138, RZ, RZ, R2 ;  /* 0x000000ffff8a7224 */ /* 0x000fc400078e0002 */
[----:B------:R-:W-:Y:S01]  /*0830*/  IMAD.MOV.U32 R2, RZ, RZ, RZ ;  /* 0x000000ffff027224 */ /* 0x000fe200078e00ff */
[----:B------:R-:W2:Y:S01]  /*0840*/  F2I.FTZ.U32.TRUNC.NTZ R7, R6 ;  /* 0x0000000600077305 */ /* 0x000ea2000021f000 */
[----:B------:R-:W-:Y:S01]  /*0850*/  @!P2 IMAD.MOV R138, RZ, RZ, -R138 ;  /* 0x000000ffff8aa224 */ /* 0x000fe200078e0a8a */
[----:B------:R-:W-:Y:S01]  /*0860*/  @!P1 LOP3.LUT R138, RZ, R13, RZ, 0x33, !PT ;  /* 0x0000000dff8a9212 */ /* 0x000fe200078e33ff */
[----:B-1----:R-:W-:-:S04]  /*0870*/  IMAD.MOV R9, RZ, RZ, -R3 ;  /* 0x000000ffff097224 */ /* 0x002fc800078e0a03 */
[----:B------:R-:W-:Y:S02]  /*0880*/  IMAD.SHL.U32 R132, R138, 0x80, RZ ;  /* 0x000000808a847824 */ /* 0x000fe400078e00ff */
[----:B------:R-:W-:Y:S02]  /*0890*/  IMAD R9, R9, R0, RZ ;  /* 0x0000000009097224 */ /* 0x000fe400078e02ff */
[C---:B------:R-:W-:Y:S01]  /*08a0*/  VIADD R11, R132.reuse, 0x7f ;  /* 0x0000007f840b7836 */ /* 0x040fe20000000000 */
[----:B------:R-:W-:Y:S01]  /*08b0*/  IABS R137, R132 ;  /* 0x0000008400897213 */ /* 0x000fe20000000000 */
[----:B------:R-:W-:Y:S01]  /*08c0*/  IMAD.HI.U32 R4, R3, R9, R2 ;  /* 0x0000000903047227 */ /* 0x000fe200078e0002 */
[C---:B------:R-:W-:Y:S02]  /*08d0*/  IADD3 R233, PT, PT, R132.reuse, 0x20, RZ ;  /* 0x0000002084e97810 */ /* 0x040fe40007ffe0ff */
[----:B------:R1:W-:Y:S01]  /*08e0*/  STL [R1+0xa00], R11 ;  /* 0x000a000b01007387 */ /* 0x0003e20000100800 */
[C---:B------:R-:W-:Y:S01]  /*08f0*/  VIADD R16, R132.reuse, 0x2 ;  /* 0x0000000284107836 */ /* 0x040fe20000000000 */
[C---:B------:R-:W-:Y:S01]  /*0900*/  IADD3 R214, PT, PT, R132.reuse, 0x33, RZ ;  /* 0x0000003384d67810 */ /* 0x040fe20007ffe0ff */
[----:B------:R-:W-:Y:S01]  /*0910*/  IMAD.MOV R138, RZ, RZ, -R138 ;  /* 0x000000ffff8a7224 */ /* 0x000fe200078e0a8a */
[C---:B------:R-:W-:Y:S01]  /*0920*/  IADD3 R225, PT, PT, R132.reuse, 0x28, RZ ;  /* 0x0000002884e17810 */ /* 0x040fe20007ffe0ff */
[C---:B------:R-:W-:Y:S01]  /*0930*/  VIADD R17, R132.reuse, 0x1 ;  /* 0x0000000184117836 */ /* 0x040fe20000000000 */
[----:B------:R-:W-:Y:S01]  /*0940*/  IABS R83, R214 ;  /* 0x000000d600537213 */ /* 0x000fe20000000000 */
[C---:B------:R-:W-:Y:S01]  /*0950*/  VIADD R14, R132.reuse, 0x4 ;  /* 0x00000004840e7836 */ /* 0x040fe20000000000 */
[----:B------:R-:W-:Y:S01]  /*0960*/  IADD3 R206, PT, PT, R132, 0x3b, RZ ;  /* 0x0000003b84ce7810 */ /* 0x000fe20007ffe0ff */
[----:B------:R-:W-:Y:S01]  /*0970*/  IMAD.HI.U32 R2, R4, R137, RZ ;  /* 0x0000008904027227 */ /* 0x000fe200078e00ff */
[----:B-1----:R-:W-:Y:S01]  /*0980*/  IABS R11, R11 ;  /* 0x0000000b000b7213 */ /* 0x002fe20000000000 */
[----:B------:R-:W-:Y:S01]  /*0990*/  STL [R1+0x9fc], R17 ;  /* 0x0009fc1101007387 */ /* 0x000fe20000100800 */
[----:B------:R-:W-:Y:S01]  /*09a0*/  IABS R135, R17 ;  /* 0x0000001100877213 */ /* 0x000fe20000000000 */
[----:B------:R-:W-:Y:S01]  /*09b0*/  VIADD R15, R132, 0x3 ;  /* 0x00000003840f7836 */ /* 0x000fe20000000000 */
[----:B------:R-:W-:Y:S01]  /*09c0*/  IADD3 R2, PT, PT, -R2, RZ, RZ ;  /* 0x000000ff02027210 */ /* 0x000fe20007ffe1ff */
[----:B------:R-:W-:Y:S01]  /*09d0*/  IMAD.HI.U32 R3, R4, R11, RZ ;  /* 0x0000000b04037227 */ /* 0x000fe200078e00ff */
[----:B------:R-:W-:Y:S01]  /*09e0*/  STL [R1+0x9f8], R16 ;  /* 0x0009f81001007387 */ /* 0x000fe20000100800 */
[----:B------:R-:W-:-:S02]  /*09f0*/  IABS R75, R206 ;  /* 0x000000ce004b7213 */ /* 0x000fc40000000000 */
[----:B------:R-:W-:Y:S01]  /*0a00*/  IMAD.MOV R3, RZ, RZ, -R3 ;  /* 0x000000ffff037224 */ /* 0x000fe200078e0a03 */
[----:B------:R-:W-:Y:S01]  /*0a10*/  STL [R1+0x9f4], R15 ;  /* 0x0009f40f01007387 */ /* 0x000fe20000100800 */
[----:B------:R-:W-:Y:S01]  /*0a20*/  IMAD R138, R13, R138, R12 ;  /* 0x0000008a0d8a7224 */ /* 0x000fe200078e020c */
[----:B------:R-:W-:Y:S01]  /*0a30*/  IABS R13, R14 ;  /* 0x0000000e000d7213 */ /* 0x000fe20000000000 */
[----:B------:R-:W-:Y:S01]  /*0a40*/  IMAD R136, R0, R3, R11 ;  /* 0x0000000300887224 */ /* 0x000fe200078e020b */
[----:B------:R-:W-:Y:S01]  /*0a50*/  IABS R11, R16 ;  /* 0x00000010000b7213 */ /* 0x000fe20000000000 */
[----:B------:R-:W-:Y:S01]  /*0a60*/  VIADD R8, R132, 0x5 ;  /* 0x0000000584087836 */ /* 0x000fe20000000000 */
[----:B------:R-:W-:Y:S01]  /*0a70*/  STL [R1+0x9f0], R14 ;  /* 0x0009f00e01007387 */ /* 0x000fe20000100800 */
[----:B--2---:R-:W-:Y:S01]  /*0a80*/  IMAD.MOV R6, RZ, RZ, -R7 ;  /* 0x000000ffff067224 */ /* 0x004fe200078e0a07 */
[----:B------:R-:W-:Y:S01]  /*0a90*/  IABS R131, R15 ;  /* 0x0000000f00837213 */ /* 0x000fe20000000000 */
[----:B------:R-:W-:Y:S01]  /*0aa0*/  IMAD.HI.U32 R3, R4, R11, RZ ;  /* 0x0000000b04037227 */ /* 0x000fe200078e00ff */
[----:B------:R1:W-:Y:S01]  /*0ab0*/  STL [R1+0x9ec], R8 ;  /* 0x0009ec0801007387 */ /* 0x0003e20000100800 */
[----:B------:R-:W-:-:S02]  /*0ac0*/  IABS R129, R8 ;  /* 0x0000000800817213 */ /* 0x000fc40000000000 */
[----:B------:R-:W-:Y:S01]  /*0ad0*/  IMAD R9, R6, R5, RZ ;  /* 0x0000000506097224 */ /* 0x000fe200078e02ff */
[C---:B------:R-:W-:Y:S01]  /*0ae0*/  IADD3 R187, PT, PT, R132.reuse, 0x4e, RZ ;  /* 0x0000004e84bb7810 */ /* 0x040fe20007ffe0ff */
[----:B------:R-:W-:Y:S01]  /*0af0*/  IMAD.MOV.U32 R6, RZ, RZ, RZ ;  /* 0x000000ffff067224 */ /* 0x000fe200078e00ff */
[----:B------:R-:W-:Y:S01]  /*0b00*/  IADD3 R168, PT, PT, R132, 0x61, RZ ;  /* 0x0000006184a87810 */ /* 0x000fe20007ffe0ff */
[----:B------:R-:W-:Y:S01]  /*0b10*/  IMAD R137, R0, R2, R137 ;  /* 0x0000000200897224 */ /* 0x000fe200078e0289 */
[----:B------:R-:W-:Y:S01]  /*0b20*/  IADD3 R160, PT, PT, R132, 0x69, RZ ;  /* 0x0000006984a07810 */ /* 0x000fe20007ffe0ff */
[----:B------:R-:W-:Y:S01]  /*0b30*/  IMAD.MOV R3, RZ, RZ, -R3 ;  /* 0x000000ffff037224 */ /* 0x000fe200078e0a03 */
[----:B------:R-:W-:Y:S01]  /*0b40*/  IABS R37, R168 ;  /* 0x000000a800257213 */ /* 0x000fe20000000000 */
[----:B-1----:R-:W-:Y:S01]  /*0b50*/  IMAD.HI.U32 R8, R4, R13, RZ ;  /* 0x0000000d04087227 */ /* 0x002fe200078e00ff */
[----:B------:R-:W-:Y:S02]  /*0b60*/  IABS R17, R160 ;  /* 0x000000a000117213 */ /* 0x000fe40000000000 */
[----:B------:R-:W-:Y:S01]  /*0b70*/  ISETP.GT.U32.AND P1, PT, R0, R137, PT ;  /* 0x000000890000720c */ /* 0x000fe20003f24070 */
[----:B------:R-:W-:Y:S01]  /*0b80*/  VIADD R16, R132, 0x6 ;  /* 0x0000000684107836 */ /* 0x000fe20000000000 */
[----:B------:R-:W-:Y:S01]  /*0b90*/  ISETP.GT.U32.AND P6, PT, R0, R136, PT ;  /* 0x000000880000720c */ /* 0x000fe20003fc4070 */
[----:B------:R-:W-:Y:S01]  /*0ba0*/  IMAD.HI.U32 R2, R4, R135, RZ ;  /* 0x0000008704027227 */ /* 0x000fe200078e00ff */
[----:B------:R-:W-:-:S02]  /*0bb0*/  IADD3 R143, PT, PT, R132, 0x7a, RZ ;  /* 0x0000007a848f7810 */ /* 0x000fc40007ffe0ff */
[----:B------:R-:W-:Y:S01]  /*0bc0*/  STL [R1+0xaa8], R16 ;  /* 0x000aa81001007387 */ /* 0x000fe20000100800 */
[----:B------:R-:W-:Y:S01]  /*0bd0*/  IMAD.HI.U32 R6, R7, R9, R6 ;  /* 0x0000000907067227 */ /* 0x000fe200078e0006 */
[----:B------:R-:W-:Y:S02]  /*0be0*/  IABS R29, R143 ;  /* 0x0000008f001d7213 */ /* 0x000fe40000000000 */
[C---:B------:R-:W-:Y:S01]  /*0bf0*/  IADD3 R139, PT, PT, R132.reuse, 0x7e, RZ ;  /* 0x0000007e848b7810 */ /* 0x040fe20007ffe0ff */
[----:B------:R-:W-:Y:S02]  /*0c00*/  IMAD.MOV R8, RZ, RZ, -R8 ;  /* 0x000000ffff087224 */ /* 0x000fe400078e0a08 */
[----:B------:R-:W-:Y:S02]  /*0c10*/  VIADD R14, R132, 0x8 ;  /* 0x00000008840e7836 */ /* 0x000fe40000000000 */
[----:B------:R-:W-:-:S04]  /*0c20*/  IMAD.HI.U32 R7, R4, R131, RZ ;  /* 0x0000008304077227 */ /* 0x000fc800078e00ff */
[----:B------:R-:W-:Y:S01]  /*0c30*/  IMAD R134, R0, R3, R11 ;  /* 0x0000000300867224 */ /* 0x000fe200078e020b */
[----:B------:R-:W-:Y:S01]  /*0c40*/  IABS R11, R16 ;  /* 0x00000010000b7213 */ /* 0x000fe20000000000 */
[----:B------:R-:W-:Y:S02]  /*0c50*/  IMAD.MOV R2, RZ, RZ, -R2 ;  /* 0x000000ffff027224 */ /* 0x000fe400078e0a02 */
[----:B------:R-:W-:Y:S01]  /*0c60*/  VIADD R15, R132, 0x7 ;  /* 0x00000007840f7836 */ /* 0x000fe20000000000 */
[C---:B------:R-:W-:Y:S01]  /*0c70*/  ISETP.GT.U32.AND P5, PT, R0.reuse, R134, PT ;  /* 0x000000860000720c */ /* 0x040fe20003fa4070 */
[----:B------:R-:W-:Y:S01]  /*0c80*/  IMAD R130, R0, R8, R13 ;  /* 0x0000000800827224 */ /* 0x000fe200078e020d */
[----:B------:R-:W-:Y:S01]  /*0c90*/  IABS R13, R14 ;  /* 0x0000000e000d7213 */ /* 0x000fe20000000000 */
[----:B------:R-:W-:Y:S01]  /*0ca0*/  IMAD.MOV R7, RZ, RZ, -R7 ;  /* 0x000000ffff077224 */ /* 0x000fe200078e0a07 */
[----:B------:R-:W-:Y:S01]  /*0cb0*/  IABS R127, R15 ;  /* 0x0000000f007f7213 */ /* 0x000fe20000000000 */
[----:B------:R-:W-:Y:S01]  /*0cc0*/  VIADD R12, R132, 0x9 ;  /* 0x00000009840c7836 */ /* 0x000fe20000000000 */
[----:B------:R-:W-:Y:S01]  /*0cd0*/  STL [R1+0xaac], R15 ;  /* 0x000aac0f01007387 */ /* 0x000fe20000100800 */
[----:B------:R-:W-:-:S02]  /*0ce0*/  IMAD R135, R0, R2, R135 ;  /* 0x0000000200877224 */ /* 0x000fc400078e0287 */
[----:B------:R-:W-:Y:S01]  /*0cf0*/  IMAD.HI.U32 R2, R4, R11, RZ ;  /* 0x0000000b04027227 */ /* 0x000fe200078e00ff */
[----:B------:R-:W-:Y:S01]  /*0d00*/  STL [R1+0xaa4], R14 ;  /* 0x000aa40e01007387 */ /* 0x000fe20000100800 */
[----:B------:R-:W-:Y:S02]  /*0d10*/  IABS R125, R12 ;  /* 0x0000000c007d7213 */ /* 0x000fe40000000000 */
[----:B------:R-:W-:Y:S01]  /*0d20*/  IMAD R131, R0, R7, R131 ;  /* 0x0000000700837224 */ /* 0x000fe200078e0283 */
[----:B------:R1:W-:Y:S01]  /*0d30*/  STL [R1+0xab0], R12 ;  /* 0x000ab00c01007387 */ /* 0x0003e20000100800 */
[----:B------:R-:W-:Y:S01]  /*0d40*/  IMAD.HI.U32 R7, R4, R13, RZ ;  /* 0x0000000d04077227 */ /* 0x000fe200078e00ff */
[C---:B------:R-:W-:Y:S02]  /*0d50*/  ISETP.GT.U32.AND P2, PT, R0.reuse, R135, PT ;  /* 0x000000870000720c */ /* 0x040fe40003f44070 */
[----:B------:R-:W-:Y:S01]  /*0d60*/  ISETP.GT.U32.AND P4, PT, R0, R131, PT ;  /* 0x000000830000720c */ /* 0x000fe20003f84070 */
[----:B------:R-:W-:-:S02]  /*0d70*/  IMAD.MOV R2, RZ, RZ, -R2 ;  /* 0x000000ffff027224 */ /* 0x000fc400078e0a02 */
[----:B------:R-:W-:Y:S02]  /*0d80*/  IMAD.IADD R138, R10, 0x1, R138 ;  /* 0x000000010a8a7824 */ /* 0x000fe400078e028a */
[----:B------:R-:W-:-:S04]  /*0d90*/  IMAD.HI.U32 R3, R4, R127, RZ ;  /* 0x0000007f04037227 */ /* 0x000fc800078e00ff */
[C---:B-1----:R-:W-:Y:S02]  /*0da0*/  VIADD R12, R132.reuse, 0xc ;  /* 0x0000000c840c7836 */ /* 0x042fe40000000000 */
[C---:B------:R-:W-:Y:S01]  /*0db0*/  VIADD R10, R132.reuse, 0xa ;  /* 0x0000000a840a7836 */ /* 0x040fe20000000000 */
[----:B------:R-:W-:Y:S01]  /*0dc0*/  @!P2 IADD3 R135, PT, PT, R135, -R0, RZ ;  /* 0x800000008787a210 */ /* 0x000fe20007ffe0ff */
[----:B------:R-:W-:Y:S02]  /*0dd0*/  IMAD.MOV R7, RZ, RZ, -R7 ;  /* 0x000000ffff077224 */ /* 0x000fe400078e0a07 */
[----:B------:R-:W-:Y:S01]  /*0de0*/  VIADD R252, R132, 0xe ;  /* 0x0000000e84fc7836 */ /* 0x000fe20000000000 */
[----:B------:R1:W-:Y:S01]  /*0df0*/  STL [R1+0xaa0], R10 ;  /* 0x000aa00a01007387 */ /* 0x0003e20000100800 */
[----:B------:R-:W-:Y:S01]  /*0e00*/  IMAD.HI.U32 R8, R4, R125, RZ ;  /* 0x0000007d04087227 */ /* 0x000fe200078e00ff */
[----:B------:R-:W-:-:S03]  /*0e10*/  IABS R15, R10 ;  /* 0x0000000a000f7213 */ /* 0x000fc60000000000 */
[----:B------:R-:W-:Y:S01]  /*0e20*/  IMAD R128, R0, R2, R11 ;  /* 0x0000000200807224 */ /* 0x000fe200078e020b */
[----:B------:R-:W-:Y:S01]  /*0e30*/  IABS R11, R12 ;  /* 0x0000000c000b7213 */ /* 0x000fe20000000000 */
[----:B------:R-:W-:Y:S02]  /*0e40*/  IMAD.MOV R3, RZ, RZ, -R3 ;  /* 0x000000ffff037224 */ /* 0x000fe400078e0a03 */
[C---:B------:R-:W-:Y:S01]  /*0e50*/  VIADD R14, R132.reuse, 0xb ;  /* 0x0000000b840e7836 */ /* 0x040fe20000000000 */
[----:B-1----:R-:W-:Y:S01]  /*0e60*/  IADD3 R10, PT, PT, R132, 0xd, RZ ;  /* 0x0000000d840a7810 */ /* 0x002fe20007ffe0ff */
[C---:B------:R-:W-:Y:S01]  /*0e70*/  IMAD R126, R0.reuse, R7, R13 ;  /* 0x00000007007e7224 */ /* 0x040fe200078e020d */
[----:B------:R-:W-:Y:S01]  /*0e80*/  IABS R13, R252 ;  /* 0x000000fc000d7213 */ /* 0x000fe20000000000 */
[----:B------:R-:W-:Y:S01]  /*0e90*/  IMAD.MOV R8, RZ, RZ, -R8 ;  /* 0x000000ffff087224 */ /* 0x000fe200078e0a08 */
[----:B------:R-:W-:Y:S01]  /*0ea0*/  IABS R123, R14 ;  /* 0x0000000e007b7213 */ /* 0x000fe20000000000 */
[----:B------:R-:W-:Y:S01]  /*0eb0*/  IMAD R127, R0, R3, R127 ;  /* 0x00000003007f7224 */ /* 0x000fe200078e027f */
[----:B------:R-:W-:Y:S01]  /*0ec0*/  IABS R121, R10 ;  /* 0x0000000a00797213 */ /* 0x000fe20000000000 */
[----:B------:R-:W-:Y:S01]  /*0ed0*/  IMAD.HI.U32 R3, R4, R11, RZ ;  /* 0x0000000b04037227 */ /* 0x000fe200078e00ff */
[----:B------:R1:W-:Y:S01]  /*0ee0*/  STL [R1+0xab4], R14 ;  /* 0x000ab40e01007387 */ /* 0x0003e20000100800 */
[----:B------:R-:W-:-:S02]  /*0ef0*/  ISETP.GT.U32.AND P2, PT, R0, R126, PT ;  /* 0x0000007e0000720c */ /* 0x000fc40003f44070 */
[----:B------:R-:W-:Y:S01]  /*0f00*/  IMAD R125, R0, R8, R125 ;  /* 0x00000008007d7224 */ /* 0x000fe200078e027d */
[----:B------:R2:W-:Y:S01]  /*0f10*/  STL [R1+0xa9c], R12 ;  /* 0x000a9c0c01007387 */ /* 0x0005e20000100800 */
[----:B------:R-:W-:-:S03]  /*0f20*/  IMAD.HI.U32 R8, R4, R13, RZ ;  /* 0x0000000d04087227 */ /* 0x000fc600078e00ff */
[----:B------:R-:W-:Y:S01]  /*0f30*/  STL [R1+0xb94], R10 ;  /* 0x000b940a01007387 */ /* 0x000fe20000100800 */
[----:B------:R-:W-:Y:S02]  /*0f40*/  IMAD.MOV R3, RZ, RZ, -R3 ;  /* 0x000000ffff037224 */ /* 0x000fe400078e0a03 */
[----:B------:R-:W-:Y:S01]  /*0f50*/  VIADD R250, R132, 0x10 ;  /* 0x0000001084fa7836 */ /* 0x000fe20000000000 */
[----:B------:R-:W-:Y:S01]  /*0f60*/  STL [R1+0xb90], R252 ;  /* 0x000b90fc01007387 */ /* 0x000fe20000100800 */
[----:B------:R-:W-:-:S04]  /*0f70*/  IMAD.HI.U32 R2, R4, R123, RZ ;  /* 0x0000007b04027227 */ /* 0x000fc800078e00ff */
[----:B------:R-:W-:Y:S02]  /*0f80*/  IMAD.MOV R8, RZ, RZ, -R8 ;  /* 0x000000ffff087224 */ /* 0x000fe400078e0a08 */
[----:B------:R-:W-:Y:S02]  /*0f90*/  VIADD R248, R132, 0x12 ;  /* 0x0000001284f87836 */ /* 0x000fe40000000000 */
[----:B------:R-:W-:-:S04]  /*0fa0*/  IMAD.HI.U32 R7, R4, R121, RZ ;  /* 0x0000007904077227 */ /* 0x000fc800078e00ff */
[C---:B------:R-:W-:Y:S01]  /*0fb0*/  IMAD R122, R0.reuse, R3, R11 ;  /* 0x00000003007a7224 */ /* 0x040fe200078e020b */
[----:B------:R-:W-:Y:S01]  /*0fc0*/  IABS R11, R250 ;  /* 0x000000fa000b7213 */ /* 0x000fe20000000000 */
[----:B------:R-:W-:Y:S02]  /*0fd0*/  IMAD.MOV R2, RZ, RZ, -R2 ;  /* 0x000000ffff027224 */ /* 0x000fe400078e0a02 */
[----:B------:R-:W-:Y:S01]  /*0fe0*/  IMAD R120, R0, R8, R13 ;  /* 0x0000000800787224 */ /* 0x000fe200078e020d */
[----:B------:R-:W-:Y:S01]  /*0ff0*/  IABS R13, R248 ;  /* 0x000000f8000d7213 */ /* 0x000fe20000000000 */
[----:B------:R-:W-:Y:S02]  /*1000*/  IMAD.MOV R7, RZ, RZ, -R7 ;  /* 0x000000ffff077224 */ /* 0x000fe400078e0a07 */
[C---:B------:R-:W-:Y:S02]  /*1010*/  VIADD R249, R132.reuse, 0x11 ;  /* 0x0000001184f97836 */ /* 0x040fe40000000000 */
[----:B------:R-:W-:-:S02]  /*1020*/  VIADD R246, R132, 0x13 ;  /* 0x0000001384f67836 */ /* 0x000fc40000000000 */
[----:B------:R-:W-:Y:S01]  /*1030*/  IMAD R123, R0, R2, R123 ;  /* 0x00000002007b7224 */ /* 0x000fe200078e027b */
[----:B------:R-:W-:Y:S01]  /*1040*/  IABS R117, R249 ;  /* 0x000000f900757213 */ /* 0x000fe20000000000 */
[----:B------:R-:W-:Y:S01]  /*1050*/  IMAD.HI.U32 R2, R4, R11, RZ ;  /* 0x0000000b04027227 */ /* 0x000fe200078e00ff */
[----:B------:R-:W-:-:S03]  /*1060*/  IABS R115, R246 ;  /* 0x000000f600737213 */ /* 0x000fc60000000000 */
[----:B------:R-:W-:Y:S01]  /*1070*/  IMAD R121, R0, R7, R121 ;  /* 0x0000000700797224 */ /* 0x000fe200078e0279 */
[----:B------:R-:W-:Y:S01]  /*1080*/  IADD3 R2, PT, PT, -R2, RZ, RZ ;  /* 0x000000ff02027210 */ /* 0x000fe20007ffe1ff */
[----:B------:R-:W-:-:S04]  /*1090*/  IMAD.HI.U32 R7, R4, R13, RZ ;  /* 0x0000000d04077227 */ /* 0x000fc800078e00ff */
[----:B------:R-:W-:Y:S02]  /*10a0*/  IMAD.MOV R7, RZ, RZ, -R7 ;  /* 0x000000ffff077224 */ /* 0x000fe400078e0a07 */
[C---:B------:R-:W-:Y:S02]  /*10b0*/  VIADD R243, R132.reuse, 0x16 ;  /* 0x0000001684f37836 */ /* 0x040fe40000000000 */
[----:B------:R-:W-:Y:S02]  /*10c0*/  VIADD R241, R132, 0x18 ;  /* 0x0000001884f17836 */ /* 0x000fe40000000000 */
[----:B------:R-:W-:-:S04]  /*10d0*/  IMAD.HI.U32 R3, R4, R117, RZ ;  /* 0x0000007504037227 */ /* 0x000fc800078e00ff */
[----:B------:R-:W-:-:S04]  /*10e0*/  IMAD.HI.U32 R8, R4, R115, RZ ;  /* 0x0000007304087227 */ /* 0x000fc800078e00ff */
[C---:B------:R-:W-:Y:S01]  /*10f0*/  IMAD R118, R0.reuse, R2, R11 ;  /* 0x0000000200767224 */ /* 0x040fe200078e020b */
[----:B------:R-:W-:Y:S01]  /*1100*/  IABS R11, R243 ;  /* 0x000000f3000b7213 */ /* 0x000fe20000000000 */
[----:B------:R-:W-:Y:S01]  /*1110*/  IMAD R116, R0, R7, R13 ;  /* 0x0000000700747224 */ /* 0x000fe200078e020d */
[----:B------:R-:W-:Y:S01]  /*1120*/  IABS R13, R241 ;  /* 0x000000f1000d7213 */ /* 0x000fe20000000000 */
[----:B------:R-:W-:Y:S02]  /*1130*/  IMAD.MOV R3, RZ, RZ, -R3 ;  /* 0x000000ffff037224 */ /* 0x000fe400078e0a03 */
[----:B------:R-:W-:Y:S02]  /*1140*/  IMAD.MOV R8, RZ, RZ, -R8 ;  /* 0x000000ffff087224 */ /* 0x000fe400078e0a08 */
[C---:B------:R-:W-:Y:S02]  /*1150*/  VIADD R244, R132.reuse, 0x15 ;  /* 0x0000001584f47836 */ /* 0x040fe40000000000 */
[----:B------:R-:W-:-:S02]  /*1160*/  VIADD R242, R132, 0x17 ;  /* 0x0000001784f27836 */ /* 0x000fc40000000000 */
[C---:B------:R-:W-:Y:S01]  /*1170*/  IMAD R117, R0.reuse, R3, R117 ;  /* 0x0000000300757224 */ /* 0x040fe200078e0275 */
[----:B------:R-:W-:Y:S01]  /*1180*/  IABS R113, R244 ;  /* 0x000000f400717213 */ /* 0x000fe20000000000 */
[----:B------:R-:W-:Y:S01]  /*1190*/  IMAD R115, R0, R8, R115 ;  /* 0x0000000800737224 */ /* 0x000fe200078e0273 */
[----:B------:R-:W-:Y:S01]  /*11a0*/  IABS R111, R242 ;  /* 0x000000f2006f7213 */ /* 0x000fe20000000000 */
[----:B------:R-:W-:-:S04]  /*11b0*/  IMAD.HI.U32 R3, R4, R11, RZ ;  /* 0x0000000b04037227 */ /* 0x000fc800078e00ff */
[----:B------:R-:W-:-:S04]  /*11c0*/  IMAD.HI.U32 R8, R4, R13, RZ ;  /* 0x0000000d04087227 */ /* 0x000fc800078e00ff */
[----:B------:R-:W-:Y:S01]  /*11d0*/  IMAD.MOV R3, RZ, RZ, -R3 ;  /* 0x000000ffff037224 */ /* 0x000fe200078e0a03 */
[----:B------:R-:W-:Y:S01]  /*11e0*/  IADD3 R8, PT, PT, -R8, RZ, RZ ;  /* 0x000000ff08087210 */ /* 0x000fe20007ffe1ff */
[----:B------:R-:W-:Y:S02]  /*11f0*/  VIADD R239, R132, 0x1a ;  /* 0x0000001a84ef7836 */ /* 0x000fe40000000000 */
[----:B------:R-:W-:-:S04]  /*1200*/  IMAD.HI.U32 R2, R4, R113, RZ ;  /* 0x0000007104027227 */ /* 0x000fc800078e00ff */
[----:B------:R-:W-:Y:S02]  /*1210*/  VIADD R237, R132, 0x1c ;  /* 0x0000001c84ed7836 */ /* 0x000fe40000000000 */
[----:B------:R-:W-:-:S04]  /*1220*/  IMAD.HI.U32 R7, R4, R111, RZ ;  /* 0x0000006f04077227 */ /* 0x000fc800078e00ff */
[----:B------:R-:W-:Y:S01]  /*1230*/  IMAD R112, R0, R3, R11 ;  /* 0x0000000300707224 */ /* 0x000fe200078e020b */
[----:B------:R-:W-:Y:S01]  /*1240*/  IABS R11, R239 ;  /* 0x000000ef000b7213 */ /* 0x000fe20000000000 */
[----:B------:R-:W-:Y:S02]  /*1250*/  IMAD.MOV R2, RZ, RZ, -R2 ;  /* 0x000000ffff027224 */ /* 0x000fe400078e0a02 */
[----:B------:R-:W-:Y:S02]  /*1260*/  VIADD R238, R132, 0x1b ;  /* 0x0000001b84ee7836 */ /* 0x000fe40000000000 */
[----:B------:R-:W-:Y:S01]  /*1270*/  IMAD R110, R0, R8, R13 ;  /* 0x00000008006e7224 */ /* 0x000fe200078e020d */
[----:B------:R-:W-:Y:S01]  /*1280*/  IABS R13, R237 ;  /* 0x000000ed000d7213 */ /* 0x000fe20000000000 */
[----:B------:R-:W-:Y:S01]  /*1290*/  IMAD.MOV R7, RZ, RZ, -R7 ;  /* 0x000000ffff077224 */ /* 0x000fe200078e0a07 */
[----:B------:R-:W-:Y:S01]  /*12a0*/  IABS R107, R238 ;  /* 0x000000ee006b7213 */ /* 0x000fe20000000000 */
[----:B------:R-:W-:-:S02]  /*12b0*/  VIADD R236, R132, 0x1d ;  /* 0x0000001d84ec7836 */ /* 0x000fc40000000000 */
[----:B------:R-:W-:Y:S02]  /*12c0*/  IMAD R113, R0, R2, R113 ;  /* 0x0000000200717224 */ /* 0x000fe400078e0271 */
[----:B------:R-:W-:Y:S01]  /*12d0*/  IMAD.HI.U32 R2, R4, R11, RZ ;  /* 0x0000000b04027227 */ /* 0x000fe200078e00ff */
[----:B------:R-:W-:-:S03]  /*12e0*/  IABS R105, R236 ;  /* 0x000000ec00697213 */ /* 0x000fc60000000000 */
[----:B------:R-:W-:Y:S02]  /*12f0*/  IMAD R111, R0, R7, R111 ;  /* 0x00000007006f7224 */ /* 0x000fe400078e026f */
[----:B------:R-:W-:-:S04]  /*1300*/  IMAD.HI.U32 R7, R4, R13, RZ ;  /* 0x0000000d04077227 */ /* 0x000fc800078e00ff */
[----:B------:R-:W-:Y:S02]  /*1310*/  IMAD.MOV R2, RZ, RZ, -R2 ;  /* 0x000000ffff027224 */ /* 0x000fe400078e0a02 */
[----:B------:R-:W-:-:S04]  /*1320*/  IMAD.HI.U32 R3, R4, R107, RZ ;  /* 0x0000006b04037227 */ /* 0x000fc800078e00ff */
[----:B------:R-:W-:Y:S02]  /*1330*/  IMAD.MOV R7, RZ, RZ, -R7 ;  /* 0x000000ffff077224 */ /* 0x000fe400078e0a07 */
        /* <DEDUP_REMOVED lines=16> */
[----:B------:R-:W-:-:S04]  /*1440*/  IMAD.HI.U32 R9, R4, R129, RZ ;  /* 0x0000008104097227 */ /* 0x000fc800078e00ff */
[----:B------:R-:W-:Y:S01]  /*1450*/  IMAD.MOV R3, RZ, RZ, -R3 ;  /* 0x000000ffff037224 */ /* 0x000fe200078e0a03 */
[----:B------:R-:W-:Y:S01]  /*1460*/  IADD3 R9, PT, PT, -R9, RZ, RZ ;  /* 0x000000ff09097210 */ /* 0x000fe20007ffe1ff */
[----:B------:R-:W-:Y:S02]  /*1470*/  VIADD R229, R132, 0x24 ;  /* 0x0000002484e57836 */ /* 0x000fe40000000000 */
        /* <DEDUP_REMOVED lines=13> */
[C---:B------:R-:W-:Y:S02]  /*1550*/  IMAD R103, R0.reuse, R2, R103 ;  /* 0x0000000200677224 */ /* 0x040fe400078e0267 */
[----:B------:R-:W-:Y:S01]  /*1560*/  IMAD R129, R0, R9, R129 ;  /* 0x0000000900817224 */ /* 0x000fe200078e0281 */
[----:B------:R-:W-:Y:S01]  /*1570*/  IABS R95, R226 ;  /* 0x000000e2005f7213 */ /* 0x000fe20000000000 */
[----:B------:R-:W-:Y:S02]  /*1580*/  VIADD R251, R132, 0xf ;  /* 0x0000000f84fb7836 */ /* 0x000fe40000000000 */
[----:B------:R-:W-:-:S03]  /*1590*/  IMAD.HI.U32 R2, R4, R11, RZ ;  /* 0x0000000b04027227 */ /* 0x000fc600078e00ff */
[----:B------:R-:W-:Y:S01]  /*15a0*/  IABS R119, R251 ;  /* 0x000000fb00777213 */ /* 0x000fe20000000000 */
[----:B------:R-:W-:Y:S01]  /*15b0*/  IMAD.HI.U32 R9, R4, R15, RZ ;  /* 0x0000000f04097227 */ /* 0x000fe200078e00ff */
[----:B------:R-:W-:Y:S03]  /*15c0*/  STL [R1+0xb8c], R251 ;  /* 0x000b8cfb01007387 */ /* 0x000fe60000100800 */
[----:B------:R-:W-:Y:S01]  /*15d0*/  IMAD R101, R0, R7, R101 ;  /* 0x0000000700657224 */ /* 0x000fe200078e0265 */
[----:B------:R3:W-:Y:S01]  /*15e0*/  STL [R1+0xbe8], R252 ;  /* 0x000be8fc01007387 */ /* 0x0007e20000100800 */
[----:B------:R-:W-:-:S03]  /*15f0*/  IMAD.HI.U32 R7, R4, R13, RZ ;  /* 0x0000000d04077227 */ /* 0x000fc600078e00ff */
[----:B------:R-:W-:Y:S01]  /*1600*/  STL [R1+0xbec], R251 ;  /* 0x000becfb01007387 */ /* 0x000fe20000100800 */
[----:B------:R-:W-:Y:S02]  /*1610*/  IMAD.MOV R2, RZ, RZ, -R2 ;  /* 0x000000ffff027224 */ /* 0x000fe400078e0a02 */
[----:B------:R-:W-:Y:S01]  /*1620*/  VIADD R223, R132, 0x2a ;  /* 0x0000002a84df7836 */ /* 0x000fe20000000000 */
[----:B------:R-:W-:Y:S01]  /*1630*/  STL [R1+0xb88], R250 ;  /* 0x000b88fa01007387 */ /* 0x000fe20000100800 */
[----:B------:R-:W-:Y:S02]  /*1640*/  IMAD.MOV R9, RZ, RZ, -R9 ;  /* 0x000000ffff097224 */ /* 0x000fe400078e0a09 */
[----:B------:R-:W-:Y:S01]  /*1650*/  IMAD.HI.U32 R3, R4, R97, RZ ;  /* 0x0000006104037227 */ /* 0x000fe200078e00ff */
[----:B------:R-:W-:Y:S03]  /*1660*/  STL [R1+0xb84], R249 ;  /* 0x000b84f901007387 */ /* 0x000fe60000100800 */
[----:B------:R-:W-:Y:S01]  /*1670*/  IMAD.MOV R7, RZ, RZ, -R7 ;  /* 0x000000ffff077224 */ /* 0x000fe200078e0a07 */
[----:B------:R-:W-:Y:S01]  /*1680*/  STL [R1+0xbf0], R250 ;  /* 0x000bf0fa01007387 */ /* 0x000fe20000100800 */
[----:B------:R-:W-:-:S02]  /*1690*/  VIADD R221, R132, 0x2c ;  /* 0x0000002c84dd7836 */ /* 0x000fc40000000000 */
[----:B------:R-:W-:Y:S01]  /*16a0*/  IMAD.HI.U32 R8, R4, R95, RZ ;  /* 0x0000005f04087227 */ /* 0x000fe200078e00ff */
[----:B------:R-:W-:Y:S03]  /*16b0*/  STL [R1+0xb80], R248 ;  /* 0x000b80f801007387 */ /* 0x000fe60000100800 */
[C---:B------:R-:W-:Y:S01]  /*16c0*/  IMAD R98, R0.reuse, R2, R11 ;  /* 0x0000000200627224 */ /* 0x040fe200078e020b */
[----:B------:R-:W-:Y:S01]  /*16d0*/  IABS R11, R223 ;  /* 0x000000df000b7213 */ /* 0x000fe20000000000 */
[----:B------:R-:W-:Y:S01]  /*16e0*/  IMAD R124, R0, R9, R15 ;  /* 0x00000009007c7224 */ /* 0x000fe200078e020f */
[----:B------:R-:W-:Y:S01]  /*16f0*/  STL [R1+0xbf4], R249 ;  /* 0x000bf4f901007387 */ /* 0x000fe20000100800 */
[C---:B------:R-:W-:Y:S02]  /*1700*/  VIADD R245, R132.reuse, 0x14 ;  /* 0x0000001484f57836 */ /* 0x040fe40000000000 */
[----:B------:R-:W-:Y:S01]  /*1710*/  IMAD.MOV R3, RZ, RZ, -R3 ;  /* 0x000000ffff037224 */ /* 0x000fe200078e0a03 */
[----:B------:R-:W-:Y:S01]  /*1720*/  STL [R1+0xb7c], R246 ;  /* 0x000b7cf601007387 */ /* 0x000fe20000100800 */
[C---:B------:R-:W-:Y:S01]  /*1730*/  VIADD R224, R132.reuse, 0x29 ;  /* 0x0000002984e07836 */ /* 0x040fe20000000000 */
[----:B------:R-:W-:Y:S01]  /*1740*/  IABS R15, R245 ;  /* 0x000000f5000f7213 */ /* 0x000fe20000000000 */
[----:B------:R-:W-:Y:S01]  /*1750*/  VIADD R222, R132, 0x2b ;  /* 0x0000002b84de7836 */ /* 0x000fe20000000000 */
[----:B------:R-:W-:Y:S01]  /*1760*/  STL [R1+0xbf8], R248 ;  /* 0x000bf8f801007387 */ /* 0x000fe20000100800 */
[----:B------:R-:W-:Y:S01]  /*1770*/  IMAD.HI.U32 R9, R4, R119, RZ ;  /* 0x0000007704097227 */ /* 0x000fe200078e00ff */
[----:B------:R-:W-:-:S02]  /*1780*/  IABS R93, R224 ;  /* 0x000000e0005d7213 */ /* 0x000fc40000000000 */
[----:B------:R-:W-:Y:S01]  /*1790*/  IABS R91, R222 ;  /* 0x000000de005b7213 */ /* 0x000fe20000000000 */
[C---:B------:R-:W-:Y:S01]  /*17a0*/  IMAD R96, R0.reuse, R7, R13 ;  /* 0x0000000700607224 */ /* 0x040fe200078e020d */
[----:B------:R-:W-:Y:S01]  /*17b0*/  IABS R13, R221 ;  /* 0x000000dd000d7213 */ /* 0x000fe20000000000 */
[----:B------:R-:W-:Y:S01]  /*17c0*/  IMAD.MOV R8, RZ, RZ, -R8 ;  /* 0x000000ffff087224 */ /* 0x000fe200078e0a08 */
[----:B------:R-:W-:Y:S01]  /*17d0*/  STL [R1+0xb78], R245 ;  /* 0x000b78f501007387 */ /* 0x000fe20000100800 */
[----:B------:R-:W-:Y:S02]  /*17e0*/  IMAD R97, R0, R3, R97 ;  /* 0x0000000300617224 */ /* 0x000fe400078e0261 */
[----:B------:R-:W-:Y:S01]  /*17f0*/  IMAD.MOV R9, RZ, RZ, -R9 ;  /* 0x000000ffff097224 */ /* 0x000fe200078e0a09 */
[----:B------:R5:W-:Y:S01]  /*1800*/  STL [R1+0xbfc], R246 ;  /* 0x000bfcf601007387 */ /* 0x000be20000100800 */
[----:B------:R-:W-:-:S03]  /*1810*/  IMAD.HI.U32 R3, R4, R11, RZ ;  /* 0x0000000b04037227 */ /* 0x000fc600078e00ff */
[----:B------:R-:W-:Y:S01]  /*1820*/  STL [R1+0xb74], R244 ;  /* 0x000b74f401007387 */ /* 0x000fe20000100800 */
[----:B------:R-:W-:Y:S02]  /*1830*/  IMAD R95, R0, R8, R95 ;  /* 0x00000008005f7224 */ /* 0x000fe400078e025f */
[----:B------:R-:W-:Y:S01]  /*1840*/  IMAD.HI.U32 R8, R4, R13, RZ ;  /* 0x0000000d04087227 */ /* 0x000fe200078e00ff */
[----:B------:R-:W-:Y:S03]  /*1850*/  STL [R1+0xb70], R243 ;  /* 0x000b70f301007387 */ /* 0x000fe60000100800 */
[----:B------:R-:W-:Y:S01]  /*1860*/  IMAD R119, R0, R9, R119 ;  /* 0x0000000900777224 */ /* 0x000fe200078e0277 */
[----:B------:R-:W-:Y:S01]  /*1870*/  STL [R1+0xb6c], R242 ;  /* 0x000b6cf201007387 */ /* 0x000fe20000100800 */
[C---:B------:R-:W-:Y:S02]  /*1880*/  VIADD R240, R132.reuse, 0x19 ;  /* 0x0000001984f07836 */ /* 0x040fe40000000000 */
[----:B------:R-:W-:Y:S01]  /*1890*/  IMAD.MOV R3, RZ, RZ, -R3 ;  /* 0x000000ffff037224 */ /* 0x000fe200078e0a03 */
[----:B------:R-:W-:Y:S01]  /*18a0*/  STL [R1+0xb68], R241 ;  /* 0x000b68f101007387 */ /* 0x000fe20000100800 */
[----:B------:R-:W-:Y:S01]  /*18b0*/  VIADD R219, R132, 0x2e ;  /* 0x0000002e84db7836 */ /* 0x000fe20000000000 */
[----:B------:R-:W-:Y:S01]  /*18c0*/  IABS R109, R240 ;  /* 0x000000f0006d7213 */ /* 0x000fe20000000000 */
[C---:B------:R-:W-:Y:S01]  /*18d0*/  IMAD.HI.U32 R9, R4.reuse, R15, RZ ;  /* 0x0000000f04097227 */ /* 0x040fe200078e00ff */
[----:B------:R-:W-:Y:S03]  /*18e0*/  STL [R1+0xb64], R240 ;  /* 0x000b64f001007387 */ /* 0x000fe60000100800 */
[C---:B------:R-:W-:Y:S01]  /*18f0*/  IMAD.HI.U32 R2, R4.reuse, R93, RZ ;  /* 0x0000005d04027227 */ /* 0x040fe200078e00ff */
[----:B------:R-:W-:Y:S03]  /*1900*/  STL [R1+0xb60], R239 ;  /* 0x000b60ef01007387 */ /* 0x000fe60000100800 */
[----:B------:R-:W-:Y:S01]  /*1910*/  IMAD.HI.U32 R7, R4, R91, RZ ;  /* 0x0000005b04077227 */ /* 0x000fe200078e00ff */
[----:B------:R-:W-:Y:S03]  /*1920*/  STL [R1+0xb5c], R238 ;  /* 0x000b5cee01007387 */ /* 0x000fe60000100800 */
[----:B------:R-:W-:Y:S01]  /*1930*/  IMAD.MOV R8, RZ, RZ, -R8 ;  /* 0x000000ffff087224 */ /* 0x000fe200078e0a08 */
[----:B------:R-:W-:Y:S01]  /*1940*/  IADD3 R7, PT, PT, -R7, RZ, RZ ;  /* 0x000000ff07077210 */ /* 0x000fe20007ffe1ff */
[----:B------:R-:W-:Y:S01]  /*1950*/  VIADD R217, R132, 0x30 ;  /* 0x0000003084d97836 */ /* 0x000fe20000000000 */
[----:B------:R-:W-:Y:S01]  /*1960*/  STL [R1+0xb58], R237 ;  /* 0x000b58ed01007387 */ /* 0x000fe20000100800 */
[----:B------:R-:W-:Y:S01]  /*1970*/  IMAD R92, R0, R3, R11 ;  /* 0x00000003005c7224 */ /* 0x000fe200078e020b */
[----:B------:R-:W-:Y:S01]  /*1980*/  IABS R11, R219 ;  /* 0x000000db000b7213 */ /* 0x000fe20000000000 */
[----:B------:R-:W-:Y:S01]  /*1990*/  IMAD.MOV R9, RZ, RZ, -R9 ;  /* 0x000000ffff097224 */ /* 0x000fe200078e0a09 */
[----:B------:R-:W-:Y:S01]  /*19a0*/  STL [R1+0xb54], R236 ;  /* 0x000b54ec01007387 */ /* 0x000fe20000100800 */
[----:B------:R-:W-:-:S02]  /*19b0*/  IMAD.MOV R2, RZ, RZ, -R2 ;  /* 0x000000ffff027224 */ /* 0x000fc400078e0a02 */
[----:B------:R-:W-:Y:S02]  /*19c0*/  VIADD R218, R132, 0x2f ;  /* 0x0000002f84da7836 */ /* 0x000fe40000000000 */
[----:B------:R-:W-:Y:S01]  /*19d0*/  IMAD R90, R0, R8, R13 ;  /* 0x00000008005a7224 */ /* 0x000fe200078e020d */
[----:B------:R-:W-:Y:S01]  /*19e0*/  IABS R13, R217 ;  /* 0x000000d9000d7213 */ /* 0x000fe20000000000 */
[----:B------:R-:W-:Y:S01]  /*19f0*/  VIADD R216, R132, 0x31 ;  /* 0x0000003184d87836 */ /* 0x000fe20000000000 */
[----:B------:R-:W-:Y:S01]  /*1a00*/  IABS R87, R218 ;  /* 0x000000da00577213 */ /* 0x000fe20000000000 */
[----:B------:R-:W-:Y:S02]  /*1a10*/  IMAD R114, R0, R9, R15 ;  /* 0x0000000900727224 */ /* 0x000fe400078e020f */
[----:B------:R-:W-:Y:S01]  /*1a20*/  VIADD R235, R132, 0x1e ;  /* 0x0000001e84eb7836 */ /* 0x000fe20000000000 */
[----:B------:R-:W-:Y:S01]  /*1a30*/  IABS R85, R216 ;  /* 0x000000d800557213 */ /* 0x000fe20000000000 */
[----:B------:R-:W-:-:S02]  /*1a40*/  IMAD R93, R0, R2, R93 ;  /* 0x00000002005d7224 */ /* 0x000fc400078e025d */
[C---:B------:R-:W-:Y:S01]  /*1a50*/  IMAD.HI.U32 R9, R4.reuse, R109, RZ ;  /* 0x0000006d04097227 */ /* 0x040fe200078e00ff */
[----:B------:R-:W-:Y:S01]  /*1a60*/  IABS R15, R235 ;  /* 0x000000eb000f7213 */ /* 0x000fe20000000000 */
[----:B------:R-:W-:Y:S02]  /*1a70*/  STL [R1+0xb50], R235 ;  /* 0x000b50eb01007387 */ /* 0x000fe40000100800 */
[----:B------:R-:W-:Y:S02]  /*1a80*/  IMAD.HI.U32 R2, R4, R11, RZ ;  /* 0x0000000b04027227 */ /* 0x000fe400078e00ff */
[----:B------:R-:W-:Y:S02]  /*1a90*/  STL [R1+0xb4c], R234 ;  /* 0x000b4cea01007387 */ /* 0x000fe40000100800 */
[----:B------:R-:W-:Y:S02]  /*1aa0*/  IMAD R91, R0, R7, R91 ;  /* 0x00000007005b7224 */ /* 0x000fe400078e025b */
[----:B------:R-:W-:Y:S01]  /*1ab0*/  IMAD.HI.U32 R7, R4, R13, RZ ;  /* 0x0000000d04077227 */ /* 0x000fe200078e00ff */
[----:B------:R-:W-:Y:S03]  /*1ac0*/  STL [R1+0xb48], R233 ;  /* 0x000b48e901007387 */ /* 0x000fe60000100800 */
[----:B------:R-:W-:Y:S01]  /*1ad0*/  IMAD.MOV R9, RZ, RZ, -R9 ;  /* 0x000000ffff097224 */ /* 0x000fe200078e0a09 */
[----:B------:R-:W-:Y:S01]  /*1ae0*/  STL [R1+0xb44], R232 ;  /* 0x000b44e801007387 */ /* 0x000fe20000100800 */
[----:B------:R-:W-:-:S02]  /*1af0*/  IMAD.MOV R2, RZ, RZ, -R2 ;  /* 0x000000ffff027224 */ /* 0x000fc400078e0a02 */
[----:B------:R-:W-:Y:S01]  /*1b00*/  VIADD R213, R132, 0x34 ;  /* 0x0000003484d57836 */ /* 0x000fe20000000000 */
[----:B------:R-:W-:Y:S01]  /*1b10*/  STL [R1+0xb40], R231 ;  /* 0x000b40e701007387 */ /* 0x000fe20000100800 */
[----:B------:R-:W-:-:S04]  /*1b20*/  IMAD.HI.U32 R3, R4, R87, RZ ;  /* 0x0000005704037227 */ /* 0x000fc800078e00ff */
[----:B------:R-:W-:Y:S02]  /*1b30*/  IMAD.MOV R7, RZ, RZ, -R7 ;  /* 0x000000ffff077224 */ /* 0x000fe400078e0a07 */
[----:B------:R-:W-:Y:S02]  /*1b40*/  VIADD R211, R132, 0x36 ;  /* 0x0000003684d37836 */ /* 0x000fe40000000000 */
[----:B------:R-:W-:-:S04]  /*1b50*/  IMAD.HI.U32 R8, R4, R85, RZ ;  /* 0x0000005504087227 */ /* 0x000fc800078e00ff */
[----:B------:R-:W-:Y:S02]  /*1b60*/  IMAD R109, R0, R9, R109 ;  /* 0x00000009006d7224 */ /* 0x000fe400078e026d */
[----:B------:R-:W-:Y:S02]  /*1b70*/  VIADD R230, R132, 0x23 ;  /* 0x0000002384e67836 */ /* 0x000fe40000000000 */
[----:B------:R-:W-:Y:S01]  /*1b80*/  IMAD R88, R0, R2, R11 ;  /* 0x0000000200587224 */ /* 0x000fe200078e020b */
[----:B------:R-:W-:Y:S01]  /*1b90*/  IABS R11, R213 ;  /* 0x000000d5000b7213 */ /* 0x000fe20000000000 */
[----:B------:R-:W-:Y:S01]  /*1ba0*/  IMAD.HI.U32 R9, R4, R15, RZ ;  /* 0x0000000f04097227 */ /* 0x000fe200078e00ff */
[----:B------:R-:W-:Y:S01]  /*1bb0*/  IABS R99, R230 ;  /* 0x000000e600637213 */ /* 0x000fe20000000000 */
[----:B------:R-:W-:Y:S02]  /*1bc0*/  STL [R1+0xb9c], R230 ;  /* 0x000b9ce601007387 */ /* 0x000fe40000100800 */
[----:B------:R-:W-:-:S02]  /*1bd0*/  IMAD.MOV R3, RZ, RZ, -R3 ;  /* 0x000000ffff037224 */ /* 0x000fc400078e0a03 */
[----:B------:R-:W-:Y:S01]  /*1be0*/  IMAD R86, R0, R7, R13 ;  /* 0x0000000700567224 */ /* 0x000fe200078e020d */
[----:B------:R-:W-:Y:S01]  /*1bf0*/  IABS R13, R211 ;  /* 0x000000d3000d7213 */ /* 0x000fe20000000000 */
[----:B------:R-:W-:Y:S01]  /*1c00*/  IMAD.MOV R8, RZ, RZ, -R8 ;  /* 0x000000ffff087224 */ /* 0x000fe200078e0a08 */
[----:B------:R-:W-:Y:S01]  /*1c10*/  STL [R1+0xba0], R229 ;  /* 0x000ba0e501007387 */ /* 0x000fe20000100800 */
[----:B------:R-:W-:Y:S02]  /*1c20*/  VIADD R212, R132, 0x35 ;  /* 0x0000003584d47836 */ /* 0x000fe40000000000 */
[----:B------:R-:W-:Y:S01]  /*1c30*/  IMAD.MOV R9, RZ, RZ, -R9 ;  /* 0x000000ffff097224 */ /* 0x000fe200078e0a09 */
[----:B------:R-:W-:Y:S01]  /*1c40*/  STL [R1+0xba8], R228 ;  /* 0x000ba8e401007387 */ /* 0x000fe20000100800 */
[----:B------:R-:W-:Y:S01]  /*1c50*/  IMAD R87, R0, R3, R87 ;  /* 0x0000000300577224 */ /* 0x000fe200078e0257 */
[----:B------:R-:W-:Y:S01]  /*1c60*/  IABS R81, R212 ;  /* 0x000000d400517213 */ /* 0x000fe20000000000 */
[----:B------:R-:W-:Y:S01]  /*1c70*/  IMAD.HI.U32 R3, R4, R11, RZ ;  /* 0x0000000b04037227 */ /* 0x000fe200078e00ff */
[----:B------:R-:W-:Y:S03]  /*1c80*/  STL [R1+0xbac], R227 ;  /* 0x000bace301007387 */ /* 0x000fe60000100800 */
[----:B------:R-:W-:Y:S01]  /*1c90*/  IMAD R85, R0, R8, R85 ;  /* 0x0000000800557224 */ /* 0x000fe200078e0255 */
[----:B------:R-:W-:Y:S01]  /*1ca0*/  STL [R1+0xbb4], R226 ;  /* 0x000bb4e201007387 */ /* 0x000fe20000100800 */
[----:B------:R-:W-:-:S03]  /*1cb0*/  IMAD.HI.U32 R8, R4, R13, RZ ;  /* 0x0000000d04087227 */ /* 0x000fc600078e00ff */
[----:B------:R-:W-:Y:S01]  /*1cc0*/  STL [R1+0xbb8], R225 ;  /* 0x000bb8e101007387 */ /* 0x000fe20000100800 */
[----:B------:R-:W-:Y:S01]  /*1cd0*/  IMAD R104, R0, R9, R15 ;  /* 0x0000000900687224 */ /* 0x000fe200078e020f */
[----:B------:R-:W-:Y:S01]  /*1ce0*/  IABS R15, R225 ;  /* 0x000000e1000f7213 */ /* 0x000fe20000000000 */
[----:B------:R-:W-:Y:S01]  /*1cf0*/  IMAD.HI.U32 R9, R4, R99, RZ ;  /* 0x0000006304097227 */ /* 0x000fe200078e00ff */
[----:B------:R-:W-:Y:S03]  /*1d00*/  STL [R1+0xbc0], R224 ;  /* 0x000bc0e001007387 */ /* 0x000fe60000100800 */
[----:B------:R-:W-:Y:S01]  /*1d10*/  IMAD.MOV R3, RZ, RZ, -R3 ;  /* 0x000000ffff037224 */ /* 0x000fe200078e0a03 */
[----:B------:R-:W-:Y:S01]  /*1d20*/  STL [R1+0xbc4], R223 ;  /* 0x000bc4df01007387 */ /* 0x000fe20000100800 */
[----:B------:R-:W-:Y:S02]  /*1d30*/  VIADD R209, R132, 0x38 ;  /* 0x0000003884d17836 */ /* 0x000fe40000000000 */
[----:B------:R-:W-:Y:S01]  /*1d40*/  IMAD.HI.U32 R2, R4, R83, RZ ;  /* 0x0000005304027227 */ /* 0x000fe200078e00ff */
[----:B------:R-:W-:Y:S03]  /*1d50*/  STL [R1+0xbcc], R222 ;  /* 0x000bccde01007387 */ /* 0x000fe60000100800 */
[----:B------:R-:W-:Y:S01]  /*1d60*/  IMAD.MOV R8, RZ, RZ, -R8 ;  /* 0x000000ffff087224 */ /* 0x000fe200078e0a08 */
[----:B------:R-:W-:Y:S01]  /*1d70*/  STL [R1+0xbd0], R221 ;  /* 0x000bd0dd01007387 */ /* 0x000fe20000100800 */
[----:B------:R-:W-:-:S02]  /*1d80*/  VIADD R207, R132, 0x3a ;  /* 0x0000003a84cf7836 */ /* 0x000fc40000000000 */
[----:B------:R-:W-:-:S04]  /*1d90*/  IMAD.HI.U32 R7, R4, R81, RZ ;  /* 0x0000005104077227 */ /* 0x000fc800078e00ff */
[----:B------:R-:W-:Y:S02]  /*1da0*/  IMAD.MOV R9, RZ, RZ, -R9 ;  /* 0x000000ffff097224 */ /* 0x000fe400078e0a09 */
[----:B------:R-:W-:Y:S01]  /*1db0*/  IMAD R82, R0, R3, R11 ;  /* 0x0000000300527224 */ /* 0x000fe200078e020b */
[----:B------:R-:W-:Y:S01]  /*1dc0*/  IABS R11, R209 ;  /* 0x000000d1000b7213 */ /* 0x000fe20000000000 */
[----:B------:R-:W-:Y:S02]  /*1dd0*/  IMAD.MOV R2, RZ, RZ, -R2 ;  /* 0x000000ffff027224 */ /* 0x000fe400078e0a02 */
[----:B------:R-:W-:Y:S02]  /*1de0*/  VIADD R208, R132, 0x39 ;  /* 0x0000003984d07836 */ /* 0x000fe40000000000 */
[C---:B------:R-:W-:Y:S01]  /*1df0*/  IMAD R80, R0.reuse, R8, R13 ;  /* 0x0000000800507224 */ /* 0x040fe200078e020d */
[----:B------:R-:W-:Y:S01]  /*1e00*/  IABS R13, R207 ;  /* 0x000000cf000d7213 */ /* 0x000fe20000000000 */
[----:B------:R-:W-:Y:S01]  /*1e10*/  IMAD.MOV R7, RZ, RZ, -R7 ;  /* 0x000000ffff077224 */ /* 0x000fe200078e0a07 */
[----:B------:R-:W-:Y:S01]  /*1e20*/  IABS R77, R208 ;  /* 0x000000d0004d7213 */ /* 0x000fe20000000000 */
[----:B------:R-:W-:-:S02]  /*1e30*/  IMAD R99, R0, R9, R99 ;  /* 0x0000000900637224 */ /* 0x000fc400078e0263 */
[----:B------:R-:W-:Y:S02]  /*1e40*/  VIADD R220, R132, 0x2d ;  /* 0x0000002d84dc7836 */ /* 0x000fe40000000000 */
[----:B------:R-:W-:-:S03]  /*1e50*/  IMAD.HI.U32 R9, R4, R15, RZ ;  /* 0x0000000f04097227 */ /* 0x000fc600078e00ff */
[----:B------:R-:W-:Y:S01]  /*1e60*/  IABS R89, R220 ;  /* 0x000000dc00597213 */ /* 0x000fe20000000000 */
[----:B------:R-:W-:Y:S01]  /*1e70*/  IMAD R83, R0, R2, R83 ;  /* 0x0000000200537224 */ /* 0x000fe200078e0253 */
[----:B------:R-:W-:Y:S01]  /*1e80*/  STL [R1+0xbd8], R220 ;  /* 0x000bd8dc01007387 */ /* 0x000fe20000100800 */
[----:B------:R-:W-:-:S03]  /*1e90*/  IMAD.HI.U32 R2, R4, R11, RZ ;  /* 0x0000000b04027227 */ /* 0x000fc600078e00ff */
[----:B------:R-:W-:Y:S01]  /*1ea0*/  STL [R1+0xbdc], R219 ;  /* 0x000bdcdb01007387 */ /* 0x000fe20000100800 */
[----:B------:R-:W-:Y:S02]  /*1eb0*/  IMAD R81, R0, R7, R81 ;  /* 0x0000000700517224 */ /* 0x000fe400078e0251 */
[----:B------:R-:W-:Y:S01]  /*1ec0*/  IMAD.HI.U32 R7, R4, R13, RZ ;  /* 0x0000000d04077227 */ /* 0x000fe200078e00ff */
[----:B------:R-:W-:Y:S03]  /*1ed0*/  STL [R1+0xbe4], R218 ;  /* 0x000be4da01007387 */ /* 0x000fe60000100800 */
[----:B------:R-:W-:Y:S01]  /*1ee0*/  IMAD.MOV R9, RZ, RZ, -R9 ;  /* 0x000000ffff097224 */ /* 0x000fe200078e0a09 */
[----:B------:R-:W-:Y:S01]  /*1ef0*/  STL [R1+0xbe0], R217 ;  /* 0x000be0d901007387 */ /* 0x000fe20000100800 */
[----:B------:R-:W-:Y:S02]  /*1f00*/  IMAD.MOV R2, RZ, RZ, -R2 ;  /* 0x000000ffff027224 */ /* 0x000fe400078e0a02 */
[----:B------:R-:W-:Y:S01]  /*1f10*/  VIADD R203, R132, 0x3e ;  /* 0x0000003e84cb7836 */ /* 0x000fe20000000000 */
[----:B------:R-:W-:Y:S01]  /*1f20*/  STL [R1+0xbd4], R216 ;  /* 0x000bd4d801007387 */ /* 0x000fe20000100800 */
[----:B------:R-:W-:-:S04]  /*1f30*/  IMAD.HI.U32 R3, R4, R77, RZ ;  /* 0x0000004d04037227 */ /* 0x000fc800078e00ff */
[----:B------:R-:W-:Y:S02]  /*1f40*/  IMAD.MOV R7, RZ, RZ, -R7 ;  /* 0x000000ffff077224 */ /* 0x000fe400078e0a07 */
[----:B------:R-:W-:Y:S02]  /*1f50*/  VIADD R201, R132, 0x40 ;  /* 0x0000004084c97836 */ /* 0x000fe40000000000 */
[----:B------:R-:W-:Y:S02]  /*1f60*/  IMAD R94, R0, R9, R15 ;  /* 0x00000009005e7224 */ /* 0x000fe400078e020f */
[----:B------:R-:W-:Y:S02]  /*1f70*/  VIADD R215, R132, 0x32 ;  /* 0x0000003284d77836 */ /* 0x000fe40000000000 */
[----:B------:R-:W-:-:S03]  /*1f80*/  IMAD.HI.U32 R8, R4, R75, RZ ;  /* 0x0000004b04087227 */ /* 0x000fc600078e00ff */
[----:B------:R-:W-:Y:S01]  /*1f90*/  IABS R15, R215 ;  /* 0x000000d7000f7213 */ /* 0x000fe20000000000 */
[----:B------:R-:W-:Y:S01]  /*1fa0*/  IMAD.HI.U32 R9, R4, R89, RZ ;  /* 0x0000005904097227 */ /* 0x000fe200078e00ff */
[----:B------:R-:W-:Y:S03]  /*1fb0*/  STL [R1+0xbc8], R215 ;  /* 0x000bc8d701007387 */ /* 0x000fe60000100800 */
[C---:B------:R-:W-:Y:S01]  /*1fc0*/  IMAD R78, R0.reuse, R2, R11 ;  /* 0x00000002004e7224 */ /* 0x040fe200078e020b */
[----:B------:R-:W-:Y:S01]  /*1fd0*/  IABS R11, R203 ;  /* 0x000000cb000b7213 */ /* 0x000fe20000000000 */
[----:B------:R-:W-:Y:S01]  /*1fe0*/  IMAD.MOV R3, RZ, RZ, -R3 ;  /* 0x000000ffff037224 */ /* 0x000fe200078e0a03 */
[----:B------:R-:W-:Y:S01]  /*1ff0*/  STL [R1+0xbbc], R214 ;  /* 0x000bbcd601007387 */ /* 0x000fe20000100800 */
[----:B------:R-:W-:Y:S01]  /*2000*/  IMAD R76, R0, R7, R13 ;  /* 0x00000007004c7224 */ /* 0x000fe200078e020d */
[----:B------:R-:W-:Y:S01]  /*2010*/  IABS R13, R201 ;  /* 0x000000c9000d7213 */ /* 0x000fe20000000000 */
[----:B------:R-:W-:Y:S01]  /*2020*/  IMAD.MOV R8, RZ, RZ, -R8 ;  /* 0x000000ffff087224 */ /* 0x000fe200078e0a08 */
[----:B------:R-:W-:Y:S01]  /*2030*/  STL [R1+0xbb0], R213 ;  /* 0x000bb0d501007387 */ /* 0x000fe20000100800 */
[----:B------:R-:W-:-:S02]  /*2040*/  VIADD R204, R132, 0x3d ;  /* 0x0000003d84cc7836 */ /* 0x000fc40000000000 */
[----:B------:R-:W-:Y:S01]  /*2050*/  VIADD R202, R132, 0x3f ;  /* 0x0000003f84ca7836 */ /* 0x000fe20000000000 */
[----:B------:R-:W-:Y:S01]  /*2060*/  STL [R1+0xba4], R212 ;  /* 0x000ba4d401007387 */ /* 0x000fe20000100800 */
[----:B------:R-:W-:Y:S01]  /*2070*/  IMAD.MOV R9, RZ, RZ, -R9 ;  /* 0x000000ffff097224 */ /* 0x000fe200078e0a09 */
[----:B------:R-:W-:Y:S01]  /*2080*/  IABS R73, R204 ;  /* 0x000000cc00497213 */ /* 0x000fe20000000000 */
[----:B------:R-:W-:Y:S01]  /*2090*/  IMAD R77, R0, R3, R77 ;  /* 0x00000003004d7224 */ /* 0x000fe200078e024d */
[----:B------:R-:W-:Y:S01]  /*20a0*/  IABS R71, R202 ;  /* 0x000000ca00477213 */ /* 0x000fe20000000000 */
[----:B------:R-:W-:Y:S01]  /*20b0*/  IMAD.HI.U32 R3, R4, R11, RZ ;  /* 0x0000000b04037227 */ /* 0x000fe200078e00ff */
[----:B------:R-:W-:Y:S03]  /*20c0*/  STL [R1+0xb98], R211 ;  /* 0x000b98d301007387 */ /* 0x000fe60000100800 */
[C---:B------:R-:W-:Y:S01]  /*20d0*/  IMAD R75, R0.reuse, R8, R75 ;  /* 0x00000008004b7224 */ /* 0x040fe200078e024b */
[----:B------:R-:W-:Y:S01]  /*20e0*/  IADD3 R3, PT, PT, -R3, RZ, RZ ;  /* 0x000000ff03037210 */ /* 0x000fe20007ffe1ff */
[----:B------:R-:W-:-:S02]  /*20f0*/  IMAD R89, R0, R9, R89 ;  /* 0x0000000900597224 */ /* 0x000fc400078e0259 */
[----:B------:R-:W-:Y:S02]  /*2100*/  VIADD R210, R132, 0x37 ;  /* 0x0000003784d27836 */ /* 0x000fe40000000000 */
[----:B------:R-:W-:-:S03]  /*2110*/  IMAD.HI.U32 R8, R4, R13, RZ ;  /* 0x0000000d04087227 */ /* 0x000fc600078e00ff */
[----:B------:R-:W-:Y:S01]  /*2120*/  IABS R79, R210 ;  /* 0x000000d2004f7213 */ /* 0x000fe20000000000 */
[----:B------:R-:W-:Y:S01]  /*2130*/  IMAD.HI.U32 R9, R4, R15, RZ ;  /* 0x0000000f04097227 */ /* 0x000fe200078e00ff */
[----:B------:R-:W-:Y:S03]  /*2140*/  STL [R1+0xb3c], R210 ;  /* 0x000b3cd201007387 */ /* 0x000fe60000100800 */
[----:B------:R-:W-:Y:S01]  /*2150*/  IMAD.MOV R8, RZ, RZ, -R8 ;  /* 0x000000ffff087224 */ /* 0x000fe200078e0a08 */
[----:B------:R-:W-:Y:S01]  /*2160*/  STL [R1+0xb38], R209 ;  /* 0x000b38d101007387 */ /* 0x000fe20000100800 */
[C---:B------:R-:W-:Y:S02]  /*2170*/  VIADD R199, R132.reuse, 0x42 ;  /* 0x0000004284c77836 */ /* 0x040fe40000000000 */
[----:B------:R-:W-:Y:S01]  /*2180*/  VIADD R197, R132, 0x44 ;  /* 0x0000004484c57836 */ /* 0x000fe20000000000 */
[----:B------:R-:W-:Y:S01]  /*2190*/  STL [R1+0xb34], R208 ;  /* 0x000b34d001007387 */ /* 0x000fe20000100800 */
[----:B------:R-:W-:-:S02]  /*21a0*/  IMAD.MOV R9, RZ, RZ, -R9 ;  /* 0x000000ffff097224 */ /* 0x000fc400078e0a09 */
[C---:B------:R-:W-:Y:S01]  /*21b0*/  IMAD.HI.U32 R2, R4.reuse, R73, RZ ;  /* 0x0000004904027227 */ /* 0x040fe200078e00ff */
[----:B------:R-:W-:Y:S03]  /*21c0*/  STL [R1+0xb30], R207 ;  /* 0x000b30cf01007387 */ /* 0x000fe60000100800 */
[----:B------:R-:W-:Y:S01]  /*21d0*/  IMAD.HI.U32 R7, R4, R71, RZ ;  /* 0x0000004704077227 */ /* 0x000fe200078e00ff */
[----:B------:R-:W-:Y:S03]  /*21e0*/  STL [R1+0xb2c], R206 ;  /* 0x000b2cce01007387 */ /* 0x000fe60000100800 */
[C---:B------:R-:W-:Y:S01]  /*21f0*/  IMAD R72, R0.reuse, R3, R11 ;  /* 0x0000000300487224 */ /* 0x040fe200078e020b */
[----:B------:R-:W-:Y:S01]  /*2200*/  IABS R11, R199 ;  /* 0x000000c7000b7213 */ /* 0x000fe20000000000 */
[C---:B------:R-:W-:Y:S01]  /*2210*/  IMAD R70, R0.reuse, R8, R13 ;  /* 0x0000000800467224 */ /* 0x040fe200078e020d */
[----:B------:R-:W-:Y:S01]  /*2220*/  IABS R13, R197 ;  /* 0x000000c5000d7213 */ /* 0x000fe20000000000 */
[----:B------:R-:W-:-:S02]  /*2230*/  IMAD R84, R0, R9, R15 ;  /* 0x0000000900547224 */ /* 0x000fc400078e020f */
[C---:B------:R-:W-:Y:S02]  /*2240*/  VIADD R205, R132.reuse, 0x3c ;  /* 0x0000003c84cd7836 */ /* 0x040fe40000000000 */
[----:B------:R-:W-:Y:S02]  /*2250*/  IMAD.MOV R2, RZ, RZ, -R2 ;  /* 0x000000ffff027224 */ /* 0x000fe400078e0a02 */
[----:B------:R-:W-:Y:S01]  /*2260*/  IMAD.MOV R7, RZ, RZ, -R7 ;  /* 0x000000ffff077224 */ /* 0x000fe200078e0a07 */
[----:B------:R-:W-:Y:S01]  /*2270*/  IABS R15, R205 ;  /* 0x000000cd000f7213 */ /* 0x000fe20000000000 */
[C---:B------:R-:W-:Y:S01]  /*2280*/  VIADD R198, R132.reuse, 0x43 ;  /* 0x0000004384c67836 */ /* 0x040fe20000000000 */
[----:B------:R-:W-:Y:S01]  /*2290*/  STL [R1+0xb28], R205 ;  /* 0x000b28cd01007387 */ /* 0x000fe20000100800 */
[----:B------:R-:W-:Y:S02]  /*22a0*/  VIADD R196, R132, 0x45 ;  /* 0x0000004584c47836 */ /* 0x000fe40000000000 */
[----:B------:R-:W-:Y:S01]  /*22b0*/  IMAD.HI.U32 R9, R4, R79, RZ ;  /* 0x0000004f04097227 */ /* 0x000fe200078e00ff */
[----:B------:R-:W-:Y:S01]  /*22c0*/  IABS R67, R198 ;  /* 0x000000c600437213 */ /* 0x000fe20000000000 */
[----:B------:R-:W-:Y:S01]  /*22d0*/  STL [R1+0xb24], R204 ;  /* 0x000b24cc01007387 */ /* 0x000fe20000100800 */
[----:B------:R-:W-:Y:S01]  /*22e0*/  IABS R65, R196 ;  /* 0x000000c400417213 */ /* 0x000fe20000000000 */
[----:B------:R-:W-:-:S02]  /*22f0*/  IMAD R73, R0, R2, R73 ;  /* 0x0000000200497224 */ /* 0x000fc400078e0249 */
[----:B------:R-:W-:Y:S01]  /*2300*/  IMAD R71, R0, R7, R71 ;  /* 0x0000000700477224 */ /* 0x000fe200078e0247 */
[----:B------:R-:W-:Y:S01]  /*2310*/  STL [R1+0xb20], R203 ;  /* 0x000b20cb01007387 */ /* 0x000fe20000100800 */
[----:B------:R-:W-:Y:S02]  /*2320*/  IMAD.MOV R9, RZ, RZ, -R9 ;  /* 0x000000ffff097224 */ /* 0x000fe400078e0a09 */
[C---:B------:R-:W-:Y:S01]  /*2330*/  IMAD.HI.U32 R2, R4.reuse, R11, RZ ;  /* 0x0000000b04027227 */ /* 0x040fe200078e00ff */
[----:B------:R-:W-:Y:S03]  /*2340*/  STL [R1+0xb1c], R202 ;  /* 0x000b1cca01007387 */ /* 0x000fe60000100800 */
[----:B------:R-:W-:Y:S01]  /*2350*/  IMAD.HI.U32 R7, R4, R13, RZ ;  /* 0x0000000d04077227 */ /* 0x000fe200078e00ff */
[----:B------:R-:W-:Y:S03]  /*2360*/  STL [R1+0xb18], R201 ;  /* 0x000b18c901007387 */ /* 0x000fe60000100800 */
        /* <DEDUP_REMOVED lines=8> */
[C---:B------:R-:W-:Y:S01]  /*23f0*/  IMAD.HI.U32 R9, R4.reuse, R15, RZ ;  /* 0x0000000f04097227 */ /* 0x040fe200078e00ff */
[----:B------:R-:W-:Y:S03]  /*2400*/  STL [R1+0xb10], R199 ;  /* 0x000b10c701007387 */ /* 0x000fe60000100800 */
[C---:B------:R-:W-:Y:S01]  /*2410*/  IMAD.HI.U32 R3, R4.reuse, R67, RZ ;  /* 0x0000004304037227 */ /* 0x040fe200078e00ff */
[----:B------:R-:W-:Y:S03]  /*2420*/  STL [R1+0xb0c], R198 ;  /* 0x000b0cc601007387 */ /* 0x000fe60000100800 */
[----:B------:R-:W-:Y:S01]  /*2430*/  IMAD.HI.U32 R8, R4, R65, RZ ;  /* 0x0000004104087227 */ /* 0x000fe200078e00ff */
[----:B------:R-:W-:Y:S03]  /*2440*/  STL [R1+0xb08], R197 ;  /* 0x000b08c501007387 */ /* 0x000fe60000100800 */
[C---:B------:R-:W-:Y:S01]  /*2450*/  IMAD R68, R0.reuse, R2, R11 ;  /* 0x0000000200447224 */ /* 0x040fe200078e020b */
[----:B------:R-:W-:Y:S01]  /*2460*/  IABS R11, R193 ;  /* 0x000000c1000b7213 */ /* 0x000fe20000000000 */
[----:B------:R-:W-:Y:S01]  /*2470*/  IMAD R66, R0, R7, R13 ;  /* 0x0000000700427224 */ /* 0x000fe200078e020d */
[----:B------:R-:W-:Y:S01]  /*2480*/  IABS R13, R191 ;  /* 0x000000bf000d7213 */ /* 0x000fe20000000000 */
[----:B------:R-:W-:Y:S01]  /*2490*/  IMAD.MOV R9, RZ, RZ, -R9 ;  /* 0x000000ffff097224 */ /* 0x000fe200078e0a09 */
[----:B------:R-:W-:Y:S01]  /*24a0*/  STL [R1+0xb04], R196 ;  /* 0x000b04c401007387 */ /* 0x000fe20000100800 */
[----:B------:R-:W-:-:S02]  /*24b0*/  IMAD.MOV R3, RZ, RZ, -R3 ;  /* 0x000000ffff037224 */ /* 0x000fc400078e0a03 */
[----:B------:R-:W-:Y:S02]  /*24c0*/  IMAD.MOV R8, RZ, RZ, -R8 ;  /* 0x000000ffff087224 */ /* 0x000fe400078e0a08 */
[C---:B------:R-:W-:Y:S02]  /*24d0*/  VIADD R194, R132.reuse, 0x47 ;  /* 0x0000004784c27836 */ /* 0x040fe40000000000 */
[----:B------:R-:W-:Y:S02]  /*24e0*/  VIADD R192, R132, 0x49 ;  /* 0x0000004984c07836 */ /* 0x000fe40000000000 */
[----:B------:R-:W-:Y:S01]  /*24f0*/  IMAD R74, R0, R9, R15 ;  /* 0x00000009004a7224 */ /* 0x000fe200078e020f */
[----:B------:R-:W-:Y:S01]  /*2500*/  IABS R63, R194 ;  /* 0x000000c2003f7213 */ /* 0x000fe20000000000 */
[----:B------:R-:W-:Y:S01]  /*2510*/  VIADD R195, R132, 0x46 ;  /* 0x0000004684c37836 */ /* 0x000fe20000000000 */
[----:B------:R-:W-:Y:S01]  /*2520*/  IABS R61, R192 ;  /* 0x000000c0003d7213 */ /* 0x000fe20000000000 */
[----:B------:R-:W-:-:S02]  /*2530*/  IMAD R67, R0, R3, R67 ;  /* 0x0000000300437224 */ /* 0x000fc400078e0243 */
[----:B------:R-:W-:Y:S01]  /*2540*/  IMAD R65, R0, R8, R65 ;  /* 0x0000000800417224 */ /* 0x000fe200078e0241 */
        /* <DEDUP_REMOVED lines=8> */
[----:B------:R-:W-:Y:S01]  /*25d0*/  STL [R1+0xaf4], R192 ;  /* 0x000af4c001007387 */ /* 0x000fe20000100800 */
[----:B------:R-:W-:-:S02]  /*25e0*/  IMAD.MOV R3, RZ, RZ, -R3 ;  /* 0x000000ffff037224 */ /* 0x000fc400078e0a03 */
[----:B------:R-:W-:Y:S01]  /*25f0*/  IMAD.MOV R8, RZ, RZ, -R8 ;  /* 0x000000ffff087224 */ /* 0x000fe200078e0a08 */
[----:B------:R-:W-:Y:S01]  /*2600*/  STL [R1+0xaf0], R191 ;  /* 0x000af0bf01007387 */ /* 0x000fe20000100800 */
[----:B------:R-:W-:Y:S02]  /*2610*/  VIADD R189, R132, 0x4c ;  /* 0x0000004c84bd7836 */ /* 0x000fe40000000000 */
[----:B------:R-:W-:-:S04]  /*2620*/  IMAD.HI.U32 R2, R4, R63, RZ ;  /* 0x0000003f04027227 */ /* 0x000fc800078e00ff */
[----:B------:R-:W-:-:S04]  /*2630*/  IMAD.HI.U32 R7, R4, R61, RZ ;  /* 0x0000003d04077227 */ /* 0x000fc800078e00ff */
[C---:B------:R-:W-:Y:S02]  /*2640*/  IMAD R69, R0.reuse, R9, R69 ;  /* 0x0000000900457224 */ /* 0x040fe400078e0245 */
[C---:B------:R-:W-:Y:S01]  /*2650*/  IMAD R62, R0.reuse, R3, R11 ;  /* 0x00000003003e7224 */ /* 0x040fe200078e020b */
[----:B------:R-:W-:Y:S01]  /*2660*/  IABS R11, R189 ;  /* 0x000000bd000b7213 */ /* 0x000fe20000000000 */
[----:B------:R-:W-:Y:S01]  /*2670*/  IMAD R60, R0, R8, R13 ;  /* 0x00000008003c7224 */ /* 0x000fe200078e020d */
[----:B------:R-:W-:Y:S01]  /*2680*/  IABS R13, R187 ;  /* 0x000000bb000d7213 */ /* 0x000fe20000000000 */
[----:B------:R-:W-:-:S04]  /*2690*/  IMAD.HI.U32 R9, R4, R15, RZ ;  /* 0x0000000f04097227 */ /* 0x000fc800078e00ff */
[----:B------:R-:W-:Y:S01]  /*26a0*/  IMAD.MOV R2, RZ, RZ, -R2 ;  /* 0x000000ffff027224 */ /* 0x000fe200078e0a02 */
[----:B------:R-:W-:Y:S01]  /*26b0*/  IADD3 R9, PT, PT, -R9, RZ, RZ ;  /* 0x000000ff09097210 */ /* 0x000fe20007ffe1ff */
[----:B------:R-:W-:Y:S02]  /*26c0*/  IMAD.MOV R7, RZ, RZ, -R7 ;  /* 0x000000ffff077224 */ /* 0x000fe400078e0a07 */
[C---:B------:R-:W-:Y:S02]  /*26d0*/  VIADD R188, R132.reuse, 0x4d ;  /* 0x0000004d84bc7836 */ /* 0x040fe40000000000 */
[C---:B------:R-:W-:Y:S02]  /*26e0*/  VIADD R186, R132.reuse, 0x4f ;  /* 0x0000004f84ba7836 */ /* 0x040fe40000000000 */
[----:B------:R-:W-:Y:S01]  /*26f0*/  VIADD R190, R132, 0x4b ;  /* 0x0000004b84be7836 */ /* 0x000fe20000000000 */
[----:B------:R-:W-:Y:S01]  /*2700*/  IABS R57, R188 ;  /* 0x000000bc00397213 */ /* 0x000fe20000000000 */
[C---:B------:R-:W-:Y:S01]  /*2710*/  IMAD R63, R0.reuse, R2, R63 ;  /* 0x00000002003f7224 */ /* 0x040fe200078e023f */
[----:B------:R-:W-:Y:S01]  /*2720*/  IABS R55, R186 ;  /* 0x000000ba00377213 */ /* 0x000fe20000000000 */
[----:B------:R-:W-:Y:S01]  /*2730*/  IMAD R61, R0, R7, R61 ;  /* 0x00000007003d7224 */ /* 0x000fe200078e023d */
[----:B------:R-:W-:Y:S01]  /*2740*/  IABS R59, R190 ;  /* 0x000000be003b7213 */ /* 0x000fe20000000000 */
[C---:B------:R-:W-:Y:S01]  /*2750*/  IMAD.HI.U32 R2, R4.reuse, R11, RZ ;  /* 0x0000000b04027227 */ /* 0x040fe200078e00ff */
[----:B------:R-:W-:Y:S03]  /*2760*/  STL [R1+0xaec], R190 ;  /* 0x000aecbe01007387 */ /* 0x000fe60000100800 */
[----:B------:R-:W-:Y:S01]  /*2770*/  IMAD.HI.U32 R7, R4, R13, RZ ;  /* 0x0000000d04077227 */ /* 0x000fe200078e00ff */
[----:B------:R-:W-:Y:S03]  /*2780*/  STL [R1+0xae8], R189 ;  /* 0x000ae8bd01007387 */ /* 0x000fe60000100800 */
[----:B------:R-:W-:Y:S01]  /*2790*/  IMAD.MOV R2, RZ, RZ, -R2 ;  /* 0x000000ffff027224 */ /* 0x000fe200078e0a02 */
[----:B------:R-:W-:Y:S01]  /*27a0*/  STL [R1+0xae4], R188 ;  /* 0x000ae4bc01007387 */ /* 0x000fe20000100800 */
[----:B------:R-:W-:-:S02]  /*27b0*/  IMAD.MOV R7, RZ, RZ, -R7 ;  /* 0x000000ffff077224 */ /* 0x000fc400078e0a07 */
[C---:B------:R-:W-:Y:S01]  /*27c0*/  VIADD R183, R132.reuse, 0x52 ;  /* 0x0000005284b77836 */ /* 0x040fe20000000000 */
[----:B------:R-:W-:Y:S01]  /*27d0*/  STL [R1+0xae0], R187 ;  /* 0x000ae0bb01007387 */ /* 0x000fe20000100800 */
[----:B------:R-:W-:Y:S02]  /*27e0*/  VIADD R181, R132, 0x54 ;  /* 0x0000005484b57836 */ /* 0x000fe40000000000 */
[----:B------:R-:W-:Y:S01]  /*27f0*/  IMAD R64, R0, R9, R15 ;  /* 0x0000000900407224 */ /* 0x000fe200078e020f */
[----:B------:R-:W-:Y:S01]  /*2800*/  STL [R1+0xadc], R186 ;  /* 0x000adcba01007387 */ /* 0x000fe20000100800 */
[----:B------:R-:W-:Y:S02]  /*2810*/  VIADD R185, R132, 0x50 ;  /* 0x0000005084b97836 */ /* 0x000fe40000000000 */
[----:B------:R-:W-:-:S03]  /*2820*/  IMAD.HI.U32 R3, R4, R57, RZ ;  /* 0x0000003904037227 */ /* 0x000fc600078e00ff */
[----:B------:R-:W-:Y:S01]  /*2830*/  IABS R15, R185 ;  /* 0x000000b9000f7213 */ /* 0x000fe20000000000 */
[C---:B------:R-:W-:Y:S01]  /*2840*/  IMAD.HI.U32 R8, R4.reuse, R55, RZ ;  /* 0x0000003704087227 */ /* 0x040fe200078e00ff */
[----:B------:R-:W-:Y:S03]  /*2850*/  STL [R1+0xad8], R185 ;  /* 0x000ad8b901007387 */ /* 0x000fe60000100800 */
[----:B------:R-:W-:-:S04]  /*2860*/  IMAD.HI.U32 R9, R4, R59, RZ ;  /* 0x0000003b04097227 */ /* 0x000fc800078e00ff */
[----:B------:R-:W-:Y:S02]  /*2870*/  VIADD R184, R132, 0x51 ;  /* 0x0000005184b87836 */ /* 0x000fe40000000000 */
[C---:B------:R-:W-:Y:S01]  /*2880*/  IMAD R58, R0.reuse, R2, R11 ;  /* 0x00000002003a7224 */ /* 0x040fe200078e020b */
[----:B------:R-:W-:Y:S01]  /*2890*/  IABS R11, R183 ;  /* 0x000000b7000b7213 */ /* 0x000fe20000000000 */
[----:B------:R-:W-:Y:S01]  /*28a0*/  IMAD R56, R0, R7, R13 ;  /* 0x0000000700387224 */ /* 0x000fe200078e020d */
[----:B------:R-:W-:Y:S01]  /*28b0*/  IABS R13, R181 ;  /* 0x000000b5000d7213 */ /* 0x000fe20000000000 */
[----:B------:R-:W-:Y:S01]  /*28c0*/  IMAD.MOV R3, RZ, RZ, -R3 ;  /* 0x000000ffff037224 */ /* 0x000fe200078e0a03 */
[----:B------:R-:W-:Y:S01]  /*28d0*/  IABS R53, R184 ;  /* 0x000000b800357213 */ /* 0x000fe20000000000 */
[----:B------:R-:W-:Y:S01]  /*28e0*/  IMAD.MOV R8, RZ, RZ, -R8 ;  /* 0x000000ffff087224 */ /* 0x000fe200078e0a08 */
[----:B------:R-:W-:Y:S01]  /*28f0*/  STL [R1+0xad4], R184 ;  /* 0x000ad4b801007387 */ /* 0x000fe20000100800 */
[----:B------:R-:W-:-:S02]  /*2900*/  VIADD R182, R132, 0x53 ;  /* 0x0000005384b67836 */ /* 0x000fc40000000000 */
[----:B------:R-:W-:Y:S01]  /*2910*/  IMAD.MOV R9, RZ, RZ, -R9 ;  /* 0x000000ffff097224 */ /* 0x000fe200078e0a09 */
[----:B------:R-:W-:Y:S01]  /*2920*/  STL [R1+0xad0], R183 ;  /* 0x000ad0b701007387 */ /* 0x000fe20000100800 */
[C---:B------:R-:W-:Y:S01]  /*2930*/  IMAD R57, R0.reuse, R3, R57 ;  /* 0x0000000300397224 */ /* 0x040fe200078e0239 */
[----:B------:R-:W-:Y:S01]  /*2940*/  IABS R51, R182 ;  /* 0x000000b600337213 */ /* 0x000fe20000000000 */
[C---:B------:R-:W-:Y:S01]  /*2950*/  IMAD R55, R0.reuse, R8, R55 ;  /* 0x0000000800377224 */ /* 0x040fe200078e0237 */
[----:B------:R-:W-:Y:S01]  /*2960*/  STL [R1+0xacc], R182 ;  /* 0x000accb601007387 */ /* 0x000fe20000100800 */
[----:B------:R-:W-:Y:S02]  /*2970*/  IMAD R59, R0, R9, R59 ;  /* 0x00000009003b7224 */ /* 0x000fe400078e023b */
[----:B------:R-:W-:Y:S01]  /*2980*/  VIADD R180, R132, 0x55 ;  /* 0x0000005584b47836 */ /* 0x000fe20000000000 */
[----:B------:R-:W-:Y:S01]  /*2990*/  STL [R1+0xac8], R181 ;  /* 0x000ac8b501007387 */ /* 0x000fe20000100800 */
[----:B------:R-:W-:-:S03]  /*29a0*/  IMAD.HI.U32 R3, R4, R11, RZ ;  /* 0x0000000b04037227 */ /* 0x000fc600078e00ff */
[----:B------:R-:W-:Y:S01]  /*29b0*/  IABS R49, R180 ;  /* 0x000000b400317213 */ /* 0x000fe20000000000 */
[C---:B------:R-:W-:Y:S01]  /*29c0*/  IMAD.HI.U32 R8, R4.reuse, R13, RZ ;  /* 0x0000000d04087227 */ /* 0x040fe200078e00ff */
[----:B------:R-:W-:Y:S03]  /*29d0*/  STL [R1+0xac4], R180 ;  /* 0x000ac4b401007387 */ /* 0x000fe60000100800 */
[----:B------:R-:W-:-:S04]  /*29e0*/  IMAD.HI.U32 R9, R4, R15, RZ ;  /* 0x0000000f04097227 */ /* 0x000fc800078e00ff */
[----:B------:R-:W-:-:S04]  /*29f0*/  IMAD.HI.U32 R2, R4, R53, RZ ;  /* 0x0000003504027227 */ /* 0x000fc800078e00ff */
[----:B------:R-:W-:Y:S01]  /*2a00*/  IMAD.MOV R3, RZ, RZ, -R3 ;  /* 0x000000ffff037224 */ /* 0x000fe200078e0a03 */
[----:B------:R-:W-:Y:S01]  /*2a10*/  IADD3 R2, PT, PT, -R2, RZ, RZ ;  /* 0x000000ff02027210 */ /* 0x000fe20007ffe1ff */
[----:B------:R-:W-:Y:S02]  /*2a20*/  IMAD.MOV R8, RZ, RZ, -R8 ;  /* 0x000000ffff087224 */ /* 0x000fe400078e0a08 */
[C---:B------:R-:W-:Y:S02]  /*2a30*/  VIADD R179, R132.reuse, 0x56 ;  /* 0x0000005684b37836 */ /* 0x040fe40000000000 */
[----:B------:R-:W-:Y:S02]  /*2a40*/  VIADD R177, R132, 0x58 ;  /* 0x0000005884b17836 */ /* 0x000fe40000000000 */
[----:B------:R-:W-:Y:S01]  /*2a50*/  IMAD.MOV R9, RZ, RZ, -R9 ;  /* 0x000000ffff097224 */ /* 0x000fe200078e0a09 */
[----:B------:R-:W-:Y:S01]  /*2a60*/  STL [R1+0xac0], R179 ;  /* 0x000ac0b301007387 */ /* 0x000fe20000100800 */
[----:B------:R-:W-:-:S04]  /*2a70*/  IMAD.HI.U32 R7, R4, R51, RZ ;  /* 0x0000003304077227 */ /* 0x000fc800078e00ff */
[----:B------:R-:W-:Y:S02]  /*2a80*/  VIADD R176, R132, 0x59 ;  /* 0x0000005984b07836 */ /* 0x000fe40000000000 */
[C---:B------:R-:W-:Y:S01]  /*2a90*/  IMAD R52, R0.reuse, R3, R11 ;  /* 0x0000000300347224 */ /* 0x040fe200078e020b */
[----:B------:R-:W-:Y:S01]  /*2aa0*/  IABS R11, R179 ;  /* 0x000000b3000b7213 */ /* 0x000fe20000000000 */
[C---:B------:R-:W-:Y:S01]  /*2ab0*/  IMAD R50, R0.reuse, R8, R13 ;  /* 0x0000000800327224 */ /* 0x040fe200078e020d */
[----:B------:R-:W-:Y:S01]  /*2ac0*/  IABS R13, R177 ;  /* 0x000000b1000d7213 */ /* 0x000fe20000000000 */
[----:B------:R-:W-:Y:S01]  /*2ad0*/  IMAD R54, R0, R9, R15 ;  /* 0x0000000900367224 */ /* 0x000fe200078e020f */
[----:B------:R-:W-:Y:S01]  /*2ae0*/  IABS R45, R176 ;  /* 0x000000b0002d7213 */ /* 0x000fe20000000000 */
[----:B------:R-:W-:Y:S02]  /*2af0*/  IMAD.MOV R7, RZ, RZ, -R7 ;  /* 0x000000ffff077224 */ /* 0x000fe400078e0a07 */
[----:B------:R-:W-:-:S02]  /*2b00*/  VIADD R178, R132, 0x57 ;  /* 0x0000005784b27836 */ /* 0x000fc40000000000 */
[----:B------:R-:W-:Y:S02]  /*2b10*/  VIADD R175, R132, 0x5a ;  /* 0x0000005a84af7836 */ /* 0x000fe40000000000 */
[----:B------:R-:W-:Y:S01]  /*2b20*/  IMAD.HI.U32 R9, R4, R49, RZ ;  /* 0x0000003104097227 */ /* 0x000fe200078e00ff */
[----:B------:R-:W-:Y:S01]  /*2b30*/  IABS R47, R178 ;  /* 0x000000b2002f7213 */ /* 0x000fe20000000000 */
[----:B------:R-:W-:Y:S01]  /*2b40*/  STL [R1+0xabc], R178 ;  /* 0x000abcb201007387 */ /* 0x000fe20000100800 */
[----:B------:R-:W-:Y:S01]  /*2b50*/  IABS R15, R175 ;  /* 0x000000af000f7213 */ /* 0x000fe20000000000 */
[C---:B------:R-:W-:Y:S02]  /*2b60*/  IMAD R53, R0.reuse, R2, R53 ;  /* 0x0000000200357224 */ /* 0x040fe400078e0235 */
[----:B------:R-:W-:Y:S01]  /*2b70*/  IMAD R51, R0, R7, R51 ;  /* 0x0000000700337224 */ /* 0x000fe200078e0233 */
[----:B------:R-:W-:Y:S01]  /*2b80*/  STL [R1+0xab8], R177 ;  /* 0x000ab8b101007387 */ /* 0x000fe20000100800 */
[----:B------:R-:W-:-:S02]  /*2b90*/  IMAD.MOV R9, RZ, RZ, -R9 ;  /* 0x000000ffff097224 */ /* 0x000fc400078e0a09 */
[C---:B------:R-:W-:Y:S01]  /*2ba0*/  IMAD.HI.U32 R2, R4.reuse, R11, RZ ;  /* 0x0000000b04027227 */ /* 0x040fe200078e00ff */
[----:B------:R-:W-:Y:S03]  /*2bb0*/  STL [R1+0xa98], R176 ;  /* 0x000a98b001007387 */ /* 0x000fe60000100800 */
[C---:B------:R-:W-:Y:S01]  /*2bc0*/  IMAD.HI.U32 R7, R4.reuse, R13, RZ ;  /* 0x0000000d04077227 */ /* 0x040fe200078e00ff */
[----:B------:R-:W-:Y:S03]  /*2bd0*/  STL [R1+0xa94], R175 ;  /* 0x000a94af01007387 */ /* 0x000fe60000100800 */
[----:B------:R-:W-:-:S04]  /*2be0*/  IMAD.HI.U32 R8, R4, R45, RZ ;  /* 0x0000002d04087227 */ /* 0x000fc800078e00ff */
[----:B------:R-:W-:Y:S01]  /*2bf0*/  IMAD R49, R0, R9, R49 ;  /* 0x0000000900317224 */ /* 0x000fe200078e0231 */
[----:B------:R-:W-:Y:S01]  /*2c00*/  IADD3 R8, PT, PT, -R8, RZ, RZ ;  /* 0x000000ff08087210 */ /* 0x000fe20007ffe1ff */
[----:B------:R-:W-:Y:S02]  /*2c10*/  IMAD.MOV R2, RZ, RZ, -R2 ;  /* 0x000000ffff027224 */ /* 0x000fe400078e0a02 */
[----:B------:R-:W-:Y:S02]  /*2c20*/  IMAD.MOV R7, RZ, RZ, -R7 ;  /* 0x000000ffff077224 */ /* 0x000fe400078e0a07 */
[C---:B------:R-:W-:Y:S02]  /*2c30*/  VIADD R173, R132.reuse, 0x5c ;  /* 0x0000005c84ad7836 */ /* 0x040fe40000000000 */
[C---:B------:R-:W-:Y:S02]  /*2c40*/  VIADD R171, R132.reuse, 0x5e ;  /* 0x0000005e84ab7836 */ /* 0x040fe40000000000 */
[----:B------:R-:W-:-:S02]  /*2c50*/  VIADD R170, R132, 0x5f ;  /* 0x0000005f84aa7836 */ /* 0x000fc40000000000 */
[----:B------:R-:W-:-:S03]  /*2c60*/  IMAD.HI.U32 R3, R4, R47, RZ ;  /* 0x0000002f04037227 */ /* 0x000fc600078e00ff */
[----:B------:R-:W-:Y:S01]  /*2c70*/  IABS R39, R170 ;  /* 0x000000aa00277213 */ /* 0x000fe20000000000 */
        /* <DEDUP_REMOVED lines=11> */
[C---:B------:R-:W-:Y:S01]  /*2d30*/  IMAD R45, R0.reuse, R8, R45 ;  /* 0x00000008002d7224 */ /* 0x040fe200078e022d */
[----:B------:R-:W-:Y:S01]  /*2d40*/  IABS R41, R172 ;  /* 0x000000ac00297213 */ /* 0x000fe20000000000 */
[----:B------:R-:W-:Y:S01]  /*2d50*/  IMAD R44, R0, R9, R15 ;  /* 0x00000009002c7224 */ /* 0x000fe200078e020f */
[----:B------:R-:W-:Y:S01]  /*2d60*/  STL [R1+0xa90], R174 ;  /* 0x000a90ae01007387 */ /* 0x000fe20000100800 */
[----:B------:R-:W-:Y:S02]  /*2d70*/  VIADD R165, R132, 0x64 ;  /* 0x0000006484a57836 */ /* 0x000fe40000000000 */
[C---:B------:R-:W-:Y:S01]  /*2d80*/  IMAD.HI.U32 R3, R4.reuse, R11, RZ ;  /* 0x0000000b04037227 */ /* 0x040fe200078e00ff */
[----:B------:R-:W-:Y:S02]  /*2d90*/  STL [R1+0xa8c], R173 ;  /* 0x000a8cad01007387 */ /* 0x000fe40000100800 */
        /* <DEDUP_REMOVED lines=8> */
[----:B------:R-:W-:Y:S02]  /*2e20*/  IMAD.MOV R9, RZ, RZ, -R9 ;  /* 0x000000ffff097224 */ /* 0x000fe400078e0a09 */
[C---:B------:R-:W-:Y:S02]  /*2e30*/  VIADD R169, R132.reuse, 0x60 ;  /* 0x0000006084a97836 */ /* 0x040fe40000000000 */
[----:B------:R-:W-:Y:S02]  /*2e40*/  VIADD R167, R132, 0x62 ;  /* 0x0000006284a77836 */ /* 0x000fe40000000000 */
        /* <DEDUP_REMOVED lines=8> */
[----:B------:R-:W-:Y:S01]  /*2ed0*/  IMAD R39, R0, R9, R39 ;  /* 0x0000000900277224 */ /* 0x000fe200078e0227 */
[----:B------:R-:W-:Y:S01]  /*2ee0*/  STL [R1+0xa74], R167 ;  /* 0x000a74a701007387 */ /* 0x000fe20000100800 */
[----:B------:R-:W-:-:S02]  /*2ef0*/  IMAD.MOV R2, RZ, RZ, -R2 ;  /* 0x000000ffff027224 */ /* 0x000fc400078e0a02 */
[----:B------:R-:W-:Y:S02]  /*2f00*/  IMAD.MOV R7, RZ, RZ, -R7 ;  /* 0x000000ffff077224 */ /* 0x000fe400078e0a07 */
[----:B------:R-:W-:-:S04]  /*2f10*/  IMAD.HI.U32 R9, R4, R15, RZ ;  /* 0x0000000f04097227 */ /* 0x000fc800078e00ff */
[C---:B------:R-:W-:Y:S02]  /*2f20*/  IMAD R43, R0.reuse, R2, R43 ;  /* 0x00000002002b7224 */ /* 0x040fe400078e022b */
[----:B------:R-:W-:Y:S02]  /*2f30*/  IMAD R41, R0, R7, R41 ;  /* 0x0000000700297224 */ /* 0x000fe400078e0229 */
[----:B------:R-:W-:Y:S02]  /*2f40*/  IMAD.MOV R9, RZ, RZ, -R9 ;  /* 0x000000ffff097224 */ /* 0x000fe400078e0a09 */
[----:B------:R-:W-:Y:S02]  /*2f50*/  VIADD R164, R132, 0x65 ;  /* 0x0000006584a47836 */ /* 0x000fe40000000000 */
[----:B------:R-:W-:-:S04]  /*2f60*/  IMAD.HI.U32 R2, R4, R11, RZ ;  /* 0x0000000b04027227 */ /* 0x000fc800078e00ff */
[----:B------:R-:W-:-:S04]  /*2f70*/  IMAD.HI.U32 R7, R4, R13, RZ ;  /* 0x0000000d04077227 */ /* 0x000fc800078e00ff */
[----:B------:R-:W-:Y:S02]  /*2f80*/  VIADD R166, R132, 0x63 ;  /* 0x0000006384a67836 */ /* 0x000fe40000000000 */
[----:B------:R-:W-:Y:S01]  /*2f90*/  IMAD R34, R0, R9, R15 ;  /* 0x0000000900227224 */ /* 0x000fe200078e020f */
[----:B------:R-:W-:Y:S01]  /*2fa0*/  IABS R9, R164 ;  /* 0x000000a400097213 */ /* 0x000fe20000000000 */
[----:B------:R-:W-:Y:S01]  /*2fb0*/  IMAD.MOV R2, RZ, RZ, -R2 ;  /* 0x000000ffff027224 */ /* 0x000fe200078e0a02 */
[----:B------:R-:W-:Y:S01]  /*2fc0*/  IABS R35, R166 ;  /* 0x000000a600237213 */ /* 0x000fe20000000000 */
[----:B------:R-:W-:Y:S01]  /*2fd0*/  IMAD.MOV R7, RZ, RZ, -R7 ;  /* 0x000000ffff077224 */ /* 0x000fe200078e0a07 */
[----:B------:R-:W-:Y:S01]  /*2fe0*/  STL [R1+0xa70], R166 ;  /* 0x000a70a601007387 */ /* 0x000fe20000100800 */
[C---:B------:R-:W-:Y:S02]  /*2ff0*/  VIADD R162, R132.reuse, 0x67 ;  /* 0x0000006784a27836 */ /* 0x040fe40000000000 */
[C---:B------:R-:W-:Y:S01]  /*3000*/  VIADD R161, R132.reuse, 0x68 ;  /* 0x0000006884a17836 */ /* 0x040fe20000000000 */
[----:B------:R-:W-:Y:S01]  /*3010*/  STL [R1+0xa6c], R165 ;  /* 0x000a6ca501007387 */ /* 0x000fe20000100800 */
[----:B------:R-:W-:-:S02]  /*3020*/  VIADD R163, R132, 0x66 ;  /* 0x0000006684a37836 */ /* 0x000fc40000000000 */
[----:B------:R-:W-:Y:S01]  /*3030*/  IMAD.HI.U32 R3, R4, R37, RZ ;  /* 0x0000002504037227 */ /* 0x000fe200078e00ff */
[----:B------:R-:W-:Y:S01]  /*3040*/  IABS R15, R161 ;  /* 0x000000a1000f7213 */ /* 0x000fe20000000000 */
[----:B------:R-:W-:Y:S02]  /*3050*/  STL [R1+0xa68], R164 ;  /* 0x000a68a401007387 */ /* 0x000fe40000100800 */
[C---:B------:R-:W-:Y:S01]  /*3060*/  IMAD R38, R0.reuse, R2, R11 ;  /* 0x0000000200267224 */ /* 0x040fe200078e020b */
[----:B------:R-:W-:Y:S01]  /*3070*/  IABS R11, R163 ;  /* 0x000000a3000b7213 */ /* 0x000fe20000000000 */
[----:B------:R-:W-:Y:S01]  /*3080*/  IMAD R36, R0, R7, R13 ;  /* 0x0000000700247224 */ /* 0x000fe200078e020d */
[----:B------:R-:W-:Y:S01]  /*3090*/  IABS R13, R162 ;  /* 0x000000a2000d7213 */ /* 0x000fe20000000000 */
[C---:B------:R-:W-:Y:S01]  /*30a0*/  IMAD.HI.U32 R2, R4.reuse, R9, RZ ;  /* 0x0000000904027227 */ /* 0x040fe200078e00ff */
[----:B------:R-:W-:Y:S03]  /*30b0*/  STL [R1+0xa64], R163 ;  /* 0x000a64a301007387 */ /* 0x000fe60000100800 */
[----:B------:R-:W-:Y:S01]  /*30c0*/  IMAD.MOV R3, RZ, RZ, -R3 ;  /* 0x000000ffff037224 */ /* 0x000fe200078e0a03 */
[----:B------:R-:W-:Y:S01]  /*30d0*/  STL [R1+0xa60], R162 ;  /* 0x000a60a201007387 */ /* 0x000fe20000100800 */
[----:B------:R-:W-:-:S03]  /*30e0*/  IMAD.HI.U32 R8, R4, R35, RZ ;  /* 0x0000002304087227 */ /* 0x000fc600078e00ff */
[----:B------:R-:W-:Y:S01]  /*30f0*/  STL [R1+0xa5c], R161 ;  /* 0x000a5ca101007387 */ /* 0x000fe20000100800 */
[----:B------:R-:W-:Y:S02]  /*3100*/  IMAD.MOV R32, RZ, RZ, -R2 ;  /* 0x000000ffff207224 */ /* 0x000fe400078e0a02 */
[----:B------:R-:W-:Y:S01]  /*3110*/  VIADD R159, R132, 0x6a ;  /* 0x0000006a849f7836 */ /* 0x000fe20000000000 */
[----:B------:R-:W-:Y:S01]  /*3120*/  STL [R1+0xa58], R160 ;  /* 0x000a58a001007387 */ /* 0x000fe20000100800 */
[----:B------:R-:W-:-:S03]  /*3130*/  IMAD.HI.U32 R7, R4, R13, RZ ;  /* 0x0000000d04077227 */ /* 0x000fc600078e00ff */
[----:B------:R-:W-:Y:S01]  /*3140*/  STL [R1+0xa54], R159 ;  /* 0x000a549f01007387 */ /* 0x000fe20000100800 */
[----:B------:R-:W-:-:S04]  /*3150*/  IMAD.HI.U32 R2, R4, R15, RZ ;  /* 0x0000000f04027227 */ /* 0x000fc800078e00ff */
[----:B------:R-:W-:Y:S02]  /*3160*/  IMAD R37, R0, R3, R37 ;  /* 0x0000000300257224 */ /* 0x000fe400078e0225 */
[----:B------:R-:W-:Y:S02]  /*3170*/  IMAD.MOV R8, RZ, RZ, -R8 ;  /* 0x000000ffff087224 */ /* 0x000fe400078e0a08 */
[----:B------:R-:W-:-:S04]  /*3180*/  IMAD.HI.U32 R3, R4, R11, RZ ;  /* 0x0000000b04037227 */ /* 0x000fc800078e00ff */
[----:B------:R-:W-:Y:S01]  /*3190*/  IMAD R32, R0, R32, R9 ;  /* 0x0000002000207224 */ /* 0x000fe200078e0209 */
[----:B------:R-:W-:Y:S01]  /*31a0*/  IABS R9, R159 ;  /* 0x0000009f00097213 */ /* 0x000fe20000000000 */
[----:B------:R-:W-:Y:S02]  /*31b0*/  IMAD.MOV R7, RZ, RZ, -R7 ;  /* 0x000000ffff077224 */ /* 0x000fe400078e0a07 */
[----:B------:R-:W-:Y:S02]  /*31c0*/  IMAD.MOV R2, RZ, RZ, -R2 ;  /* 0x000000ffff027224 */ /* 0x000fe400078e0a02 */
[----:B------:R-:W-:Y:S02]  /*31d0*/  VIADD R157, R132, 0x6c ;  /* 0x0000006c849d7836 */ /* 0x000fe40000000000 */
[----:B------:R-:W-:Y:S02]  /*31e0*/  IMAD R35, R0, R8, R35 ;  /* 0x0000000800237224 */ /* 0x000fe400078e0223 */
[----:B------:R-:W-:-:S02]  /*31f0*/  IMAD.MOV R3, RZ, RZ, -R3 ;  /* 0x000000ffff037224 */ /* 0x000fc400078e0a03 */
[----:B------:R-:W-:Y:S02]  /*3200*/  VIADD R158, R132, 0x6b ;  /* 0x0000006b849e7836 */ /* 0x000fe40000000000 */
[----:B------:R-:W-:-:S03]  /*3210*/  IMAD.HI.U32 R8, R4, R17, RZ ;  /* 0x0000001104087227 */ /* 0x000fc600078e00ff */
[----:B------:R-:W-:Y:S01]  /*3220*/  STL [R1+0xa50], R158 ;  /* 0x000a509e01007387 */ /* 0x000fe20000100800 */
[C---:B------:R-:W-:Y:S01]  /*3230*/  IMAD R28, R0.reuse, R7, R13 ;  /* 0x00000007001c7224 */ /* 0x040fe200078e020d */
[----:B------:R-:W-:Y:S01]  /*3240*/  IABS R13, R157 ;  /* 0x0000009d000d7213 */ /* 0x000fe20000000000 */
[----:B------:R-:W-:Y:S01]  /*3250*/  IMAD R26, R0, R2, R15 ;  /* 0x00000002001a7224 */ /* 0x000fe200078e020f */
[----:B------:R-:W-:Y:S01]  /*3260*/  STL [R1+0xa4c], R157 ;  /* 0x000a4c9d01007387 */ /* 0x000fe20000100800 */
[----:B------:R-:W-:-:S04]  /*3270*/  IMAD.HI.U32 R2, R4, R9, RZ ;  /* 0x0000000904027227 */ /* 0x000fc800078e00ff */
[----:B------:R-:W-:Y:S01]  /*3280*/  IMAD R30, R0, R3, R11 ;  /* 0x00000003001e7224 */ /* 0x000fe200078e020b */
[----:B------:R-:W-:Y:S01]  /*3290*/  IABS R11, R158 ;  /* 0x0000009e000b7213 */ /* 0x000fe20000000000 */
[----:B------:R-:W-:Y:S02]  /*32a0*/  IMAD.MOV R8, RZ, RZ, -R8 ;  /* 0x000000ffff087224 */ /* 0x000fe400078e0a08 */
[----:B------:R-:W-:Y:S02]  /*32b0*/  VIADD R155, R132, 0x6e ;  /* 0x0000006e849b7836 */ /* 0x000fe40000000000 */
[----:B------:R-:W-:Y:S02]  /*32c0*/  IMAD.MOV R22, RZ, RZ, -R2 ;  /* 0x000000ffff167224 */ /* 0x000fe400078e0a02 */
[----:B------:R-:W-:-:S04]  /*32d0*/  IMAD.HI.U32 R2, R4, R13, RZ ;  /* 0x0000000d04027227 */ /* 0x000fc800078e00ff */
[----:B------:R-:W-:Y:S01]  /*32e0*/  IMAD R24, R0, R8, R17 ;  /* 0x0000000800187224 */ /* 0x000fe200078e0211 */
[----:B------:R-:W-:Y:S01]  /*32f0*/  IABS R17, R155 ;  /* 0x0000009b00117213 */ /* 0x000fe20000000000 */
[----:B------:R-:W-:Y:S01]  /*3300*/  IMAD.HI.U32 R3, R4, R11, RZ ;  /* 0x0000000b04037227 */ /* 0x000fe200078e00ff */
[----:B------:R-:W-:-:S03]  /*3310*/  IADD3 R18, PT, PT, -R2, RZ, RZ ;  /* 0x000000ff02127210 */ /* 0x000fc60007ffe1ff */
[----:B------:R-:W-:Y:S02]  /*3320*/  IMAD.MOV R8, RZ, RZ, -R3 ;  /* 0x000000ffff087224 */ /* 0x000fe400078e0a03 */
[----:B------:R-:W-:Y:S02]  /*3330*/  VIADD R154, R132, 0x6f ;  /* 0x0000006f849a7836 */ /* 0x000fe40000000000 */
[----:B------:R-:W-:-:S04]  /*3340*/  IMAD.HI.U32 R3, R4, R17, RZ ;  /* 0x0000001104037227 */ /* 0x000fc800078e00ff */
[----:B------:R-:W-:Y:S01]  /*3350*/  IMAD R18, R0, R18, R13 ;  /* 0x0000001200127224 */ /* 0x000fe200078e020d */
[----:B------:R-:W-:Y:S01]  /*3360*/  IABS R13, R154 ;  /* 0x0000009a000d7213 */ /* 0x000fe20000000000 */
[----:B------:R-:W-:Y:S02]  /*3370*/  IMAD.MOV R3, RZ, RZ, -R3 ;  /* 0x000000ffff037224 */ /* 0x000fe400078e0a03 */
[----:B------:R-:W-:Y:S02]  /*3380*/  VIADD R152, R132, 0x71 ;  /* 0x0000007184987836 */ /* 0x000fe40000000000 */
[C---:B------:R-:W-:Y:S02]  /*3390*/  IMAD R2, R0.reuse, R8, R11 ;  /* 0x0000000800027224 */ /* 0x040fe400078e020b */
[----:B-1----:R-:W-:Y:S01]  /*33a0*/  IMAD R14, R0, R3, R17 ;  /* 0x00000003000e7224 */ /* 0x002fe200078e0211 */
[----:B------:R-:W-:Y:S01]  /*33b0*/  IABS R3, R152 ;  /* 0x0000009800037213 */ /* 0x000fe20000000000 */
[----:B------:R-:W-:-:S02]  /*33c0*/  VIADD R151, R132, 0x72 ;  /* 0x0000007284977836 */ /* 0x000fc40000000000 */
[----:B------:R-:W-:-:S04]  /*33d0*/  IMAD.HI.U32 R8, R4, R13, RZ ;  /* 0x0000000d04087227 */ /* 0x000fc800078e00ff */
[----:B------:R-:W-:Y:S01]  /*33e0*/  IMAD R22, R0, R22, R9 ;  /* 0x0000001600167224 */ /* 0x000fe200078e0209 */
[----:B------:R-:W-:Y:S01]  /*33f0*/  IABS R9, R151 ;  /* 0x0000009700097213 */ /* 0x000fe20000000000 */
[----:B--2---:R-:W-:Y:S02]  /*3400*/  IMAD.MOV R12, RZ, RZ, -R8 ;  /* 0x000000ffff0c7224 */ /* 0x004fe400078e0a08 */
[----:B------:R-:W-:-:S04]  /*3410*/  IMAD.HI.U32 R8, R4, R3, RZ ;  /* 0x0000000304087227 */ /* 0x000fc800078e00ff */
[----:B------:R-:W-:Y:S02]  /*3420*/  IMAD R12, R0, R12, R13 ;  /* 0x0000000c000c7224 */ /* 0x000fe400078e020d */
[----:B------:R-:W-:Y:S02]  /*3430*/  IMAD.MOV R8, RZ, RZ, -R8 ;  /* 0x000000ffff087224 */ /* 0x000fe400078e0a08 */
[----:B------:R-:W-:Y:S02]  /*3440*/  VIADD R149, R132, 0x74 ;  /* 0x0000007484957836 */ /* 0x000fe40000000000 */
[----:B------:R-:W-:-:S04]  /*3450*/  IMAD.HI.U32 R13, R4, R9, RZ ;  /* 0x00000009040d7227 */ /* 0x000fc800078e00ff */
[----:B------:R-:W-:Y:S01]  /*3460*/  IMAD R8, R0, R8, R3 ;  /* 0x0000000800087224 */ /* 0x000fe200078e0203 */
[----:B------:R-:W-:Y:S01]  /*3470*/  IABS R3, R149 ;  /* 0x0000009500037213 */ /* 0x000fe20000000000 */
[----:B------:R-:W-:Y:S02]  /*3480*/  IMAD.MOV R13, RZ, RZ, -R13 ;  /* 0x000000ffff0d7224 */ /* 0x000fe400078e0a0d */
[----:B---3--:R-:W-:Y:S01]  /*3490*/  IMAD R252, R138, 0x80, R133 ;  /* 0x000000808afc7824 */ /* 0x008fe200078e0285 */
[----:B------:R-:W-:Y:S01]  /*34a0*/  SHF.R.U32.HI R138, RZ, 0x5, R247 ;  /* 0x00000005ff8a7819 */ /* 0x000fe200000116f7 */
[C---:B------:R-:W-:Y:S02]  /*34b0*/  IMAD R9, R0.reuse, R13, R9 ;  /* 0x0000000d00097224 */ /* 0x040fe400078e0209 */
[----:B------:R-:W-:Y:S01]  /*34c0*/  IMAD.MOV.U32 R13, RZ, RZ, R3 ;  /* 0x000000ffff0d7224 */ /* 0x000fe200078e0003 */
[----:B------:R-:W-:Y:S01]  /*34d0*/  IABS R3, R252 ;  /* 0x000000fc00037213 */ /* 0x000fe20000000000 */
[--C-:B------:R-:W-:Y:S01]  /*34e0*/  @!P1 IMAD.IADD R137, R137, 0x1, -R0.reuse ;  /* 0x0000000189899824 */ /* 0x100fe200078e0a00 */
[----:B------:R-:W-:Y:S01]  /*34f0*/  ISETP.GT.U32.AND P1, PT, R0, R130, PT ;  /* 0x000000820000720c */ /* 0x000fe20003f24070 */
[----:B------:R-:W-:Y:S01]  /*3500*/  @!P6 IMAD.IADD R136, R136, 0x1, -R0 ;  /* 0x000000018888e824 */ /* 0x000fe200078e0a00 */
[----:B------:R-:W-:Y:S01]  /*3510*/  ISETP.GT.U32.AND P6, PT, R0, R128, PT ;  /* 0x000000800000720c */ /* 0x000fe20003fc4070 */
[----:B------:R-:W-:-:S04]  /*3520*/  IMAD.HI.U32 R6, R6, R3, RZ ;  /* 0x0000000306067227 */ /* 0x000fc800078e00ff */
[----:B------:R-:W-:Y:S02]  /*3530*/  IMAD.MOV R6, RZ, RZ, -R6 ;  /* 0x000000ffff067224 */ /* 0x000fe400078e0a06 */
[--C-:B------:R-:W-:Y:S01]  /*3540*/  @!P5 IMAD.IADD R134, R134, 0x1, -R0.reuse ;  /* 0x000000018686d824 */ /* 0x100fe200078e0a00 */
[----:B------:R-:W-:Y:S01]  /*3550*/  ISETP.GT.U32.AND P5, PT, R0, R125, PT ;  /* 0x0000007d0000720c */ /* 0x000fe20003fa4070 */
[----:B------:R-:W-:Y:S02]  /*3560*/  IMAD R3, R5, R6, R3 ;  /* 0x0000000605037224 */ /* 0x000fe400078e0203 */
[--C-:B------:R-:W-:Y:S01]  /*3570*/  @!P1 IMAD.IADD R130, R130, 0x1, -R0.reuse ;  /* 0x0000000182829824 */ /* 0x100fe200078e0a00 */
[----:B------:R-:W-:Y:S01]  /*3580*/  ISETP.GT.U32.AND P1, PT, R0, R123, PT ;  /* 0x0000007b0000720c */ /* 0x000fe20003f24070 */
[--C-:B------:R-:W-:Y:S01]  /*3590*/  @!P4 IMAD.IADD R131, R131, 0x1, -R0.reuse ;  /* 0x000000018383c824 */ /* 0x100fe200078e0a00 */
[----:B------:R-:W-:Y:S01]  /*35a0*/  ISETP.GT.U32.AND P0, PT, R5, R3, PT ;  /* 0x000000030500720c */ /* 0x000fe20003f04070 */
[--C-:B------:R-:W-:Y:S01]  /*35b0*/  @!P6 IMAD.IADD R128, R128, 0x1, -R0.reuse ;  /* 0x000000018080e824 */ /* 0x100fe200078e0a00 */
[----:B------:R-:W-:Y:S01]  /*35c0*/  ISETP.GT.U32.AND P4, PT, R0, R124, PT ;  /* 0x0000007c0000720c */ /* 0x000fe20003f84070 */
[--C-:B------:R-:W-:Y:S01]  /*35d0*/  @!P2 IMAD.IADD R126, R126, 0x1, -R0.reuse ;  /* 0x000000017e7ea824 */ /* 0x100fe200078e0a00 */
[----:B------:R-:W-:Y:S01]  /*35e0*/  ISETP.GT.U32.AND P6, PT, R0, R136, PT ;  /* 0x000000880000720c */ /* 0x000fe20003fc4070 */
[----:B------:R-:W-:Y:S01]  /*35f0*/  VIADD R156, R132, 0x6d ;  /* 0x0000006d849c7836 */ /* 0x000fe20000000000 */
[C---:B------:R-:W-:Y:S01]  /*3600*/  ISETP.GT.U32.AND P2, PT, R0.reuse, R134, PT ;  /* 0x000000860000720c */ /* 0x040fe20003f44070 */
[--C-:B------:R-:W-:Y:S01]  /*3610*/  @!P5 IMAD.IADD R125, R125, 0x1, -R0.reuse ;  /* 0x000000017d7dd824 */ /* 0x100fe200078e0a00 */
[----:B------:R-:W-:Y:S01]  /*3620*/  ISETP.GT.U32.AND P5, PT, R0, R131, PT ;  /* 0x000000830000720c */ /* 0x000fe20003fa4070 */
[----:B------:R-:W-:Y:S01]  /*3630*/  VIADD R153, R132, 0x70 ;  /* 0x0000007084997836 */ /* 0x000fe20000000000 */
[----:B------:R-:W-:Y:S01]  /*3640*/  IABS R15, R156 ;  /* 0x0000009c000f7213 */ /* 0x000fe20000000000 */
[--C-:B------:R-:W-:Y:S01]  /*3650*/  @!P1 IMAD.IADD R123, R123, 0x1, -R0.reuse ;  /* 0x000000017b7b9824 */ /* 0x100fe200078e0a00 */
[----:B------:R-:W-:Y:S01]  /*3660*/  STL [R1+0xa48], R156 ;  /* 0x000a489c01007387 */ /* 0x000fe20000100800 */
[----:B------:R-:W-:Y:S01]  /*3670*/  @!P0 IMAD.IADD R3, R3, 0x1, -R5 ;  /* 0x0000000103038824 */ /* 0x000fe200078e0a05 */
[----:B------:R-:W-:Y:S01]  /*3680*/  ISETP.GT.U32.AND P0, PT, R0, R137, PT ;  /* 0x000000890000720c */ /* 0x000fe20003f04070 */
[--C-:B------:R-:W-:Y:S01]  /*3690*/  @!P4 IMAD.IADD R124, R124, 0x1, -R0.reuse ;  /* 0x000000017c7cc824 */ /* 0x100fe200078e0a00 */
[----:B------:R-:W-:Y:S01]  /*36a0*/  ISETP.GT.U32.AND P4, PT, R0, R130, PT ;  /* 0x000000820000720c */ /* 0x000fe20003f84070 */
[----:B------:R-:W-:Y:S01]  /*36b0*/  IMAD.HI.U32 R7, R4, R15, RZ ;  /* 0x0000000f04077227 */ /* 0x000fe200078e00ff */
[----:B------:R-:W-:Y:S01]  /*36c0*/  ISETP.GT.U32.AND P3, PT, R5, R3, PT ;  /* 0x000000030500720c */ /* 0x000fe20003f64070 */
[----:B------:R-:W-:Y:S01]  /*36d0*/  STL [R1+0xa44], R155 ;  /* 0x000a449b01007387 */ /* 0x000fe20000100800 */
[----:B------:R-:W-:Y:S01]  /*36e0*/  @!P6 IADD3 R136, PT, PT, R136, -R0, RZ ;  /* 0x800000008888e210 */ /* 0x000fe20007ffe0ff */
[--C-:B------:R-:W-:Y:S01]  /*36f0*/  @!P2 IMAD.IADD R134, R134, 0x1, -R0.reuse ;  /* 0x000000018686a824 */ /* 0x100fe200078e0a00 */
[C---:B------:R-:W-:Y:S01]  /*3700*/  ISETP.GT.U32.AND P2, PT, R0.reuse, R126, PT ;  /* 0x0000007e0000720c */ /* 0x040fe20003f44070 */
[--C-:B------:R-:W-:Y:S01]  /*3710*/  @!P5 IMAD.IADD R131, R131, 0x1, -R0.reuse ;  /* 0x000000018383d824 */ /* 0x100fe200078e0a00 */
[C---:B------:R-:W-:Y:S01]  /*3720*/  ISETP.GT.U32.AND P5, PT, R0.reuse, R125, PT ;  /* 0x0000007d0000720c */ /* 0x040fe20003fa4070 */
[----:B------:R-:W-:Y:S01]  /*3730*/  IMAD.MOV R7, RZ, RZ, -R7 ;  /* 0x000000ffff077224 */ /* 0x000fe200078e0a07 */
[----:B------:R-:W-:Y:S01]  /*3740*/  STL [R1+0xa40], R154 ;  /* 0x000a409a01007387 */ /* 0x000fe20000100800 */
[--C-:B------:R-:W-:Y:S01]  /*3750*/  @!P0 IMAD.IADD R137, R137, 0x1, -R0.reuse ;  /* 0x0000000189898824 */ /* 0x100fe200078e0a00 */
[----:B------:R-:W-:Y:S01]  /*3760*/  ISETP.GT.U32.AND P0, PT, R0, R127, PT ;  /* 0x0000007f0000720c */ /* 0x000fe20003f04070 */
[--C-:B------:R-:W-:Y:S01]  /*3770*/  @!P4 IMAD.IADD R130, R130, 0x1, -R0.reuse ;  /* 0x000000018282c824 */ /* 0x100fe200078e0a00 */
[C---:B------:R-:W-:Y:S01]  /*3780*/  ISETP.GT.U32.AND P4, PT, R0.reuse, R124, PT ;  /* 0x0000007c0000720c */ /* 0x040fe20003f84070 */
[----:B------:R-:W-:Y:S01]  /*3790*/  @!P3 IMAD.IADD R3, R3, 0x1, -R5 ;  /* 0x000000010303b824 */ /* 0x000fe200078e0a05 */
[----:B------:R-:W-:Y:S01]  /*37a0*/  ISETP.GT.U32.AND P3, PT, R0, R129, PT ;  /* 0x000000810000720c */ /* 0x000fe20003f64070 */
[----:B------:R-:W-:Y:S01]  /*37b0*/  VIADD R147, R132, 0x76 ;  /* 0x0000007684937836 */ /* 0x000fe20000000000 */
[----:B------:R-:W-:Y:S01]  /*37c0*/  STL [R1+0xa3c], R153 ;  /* 0x000a3c9901007387 */ /* 0x000fe20000100800 */
[--C-:B------:R-:W-:Y:S01]  /*37d0*/  @!P2 IMAD.IADD R126, R126, 0x1, -R0.reuse ;  /* 0x000000017e7ea824 */ /* 0x100fe200078e0a00 */
[C---:B------:R-:W-:Y:S01]  /*37e0*/  ISETP.GT.U32.AND P2, PT, R0.reuse, R119, PT ;  /* 0x000000770000720c */ /* 0x040fe20003f44070 */
[--C-:B------:R-:W-:Y:S01]  /*37f0*/  @!P5 IMAD.IADD R125, R125, 0x1, -R0.reuse ;  /* 0x000000017d7dd824 */ /* 0x100fe200078e0a00 */
[C---:B------:R-:W-:Y:S01]  /*3800*/  ISETP.GT.U32.AND P5, PT, R0.reuse, R118, PT ;  /* 0x000000760000720c */ /* 0x040fe20003fa4070 */
[C---:B------:R-:W-:Y:S01]  /*3810*/  IMAD R16, R0.reuse, R7, R15 ;  /* 0x0000000700107224 */ /* 0x040fe200078e020f */
[----:B------:R-:W-:Y:S01]  /*3820*/  IABS R7, R153 ;  /* 0x0000009900077213 */ /* 0x000fe20000000000 */
[--C-:B------:R-:W-:Y:S01]  /*3830*/  @!P0 IMAD.IADD R127, R127, 0x1, -R0.reuse ;  /* 0x000000017f7f8824 */ /* 0x100fe200078e0a00 */
[----:B------:R-:W-:Y:S01]  /*3840*/  ISETP.GT.U32.AND P0, PT, R0, R135, PT ;  /* 0x000000870000720c */ /* 0x000fe20003f04070 */
[--C-:B------:R-:W-:Y:S01]  /*3850*/  @!P4 IMAD.IADD R124, R124, 0x1, -R0.reuse ;  /* 0x000000017c7cc824 */ /* 0x100fe200078e0a00 */
[C---:B------:R-:W-:Y:S01]  /*3860*/  ISETP.GT.U32.AND P4, PT, R0.reuse, R117, PT ;  /* 0x000000750000720c */ /* 0x040fe20003f84070 */
[--C-:B------:R-:W-:Y:S01]  /*3870*/  @!P3 IMAD.IADD R129, R129, 0x1, -R0.reuse ;  /* 0x000000018181b824 */ /* 0x100fe200078e0a00 */
[----:B------:R-:W-:Y:S01]  /*3880*/  ISETP.GT.U32.AND P3, PT, R0, R122, PT ;  /* 0x0000007a0000720c */ /* 0x000fe20003f64070 */
[----:B------:R-:W-:Y:S01]  /*3890*/  VIADD R150, R132, 0x73 ;  /* 0x0000007384967836 */ /* 0x000fe20000000000 */
[----:B------:R-:W-:Y:S01]  /*38a0*/  IABS R17, R147 ;  /* 0x0000009300117213 */ /* 0x000fe20000000000 */
[--C-:B------:R-:W-:Y:S01]  /*38b0*/  @!P2 IMAD.IADD R119, R119, 0x1, -R0.reuse ;  /* 0x000000017777a824 */ /* 0x100fe200078e0a00 */
[----:B------:R-:W-:Y:S01]  /*38c0*/  ISETP.GT.U32.AND P1, PT, R0, R129, PT ;  /* 0x000000810000720c */ /* 0x000fe20003f24070 */
[--C-:B------:R-:W-:Y:S01]  /*38d0*/  @!P5 IMAD.IADD R118, R118, 0x1, -R0.reuse ;  /* 0x000000017676d824 */ /* 0x100fe200078e0a00 */
[----:B------:R-:W-:Y:S01]  /*38e0*/  ISETP.GT.U32.AND P2, PT, R0, R112, PT ;  /* 0x000000700000720c */ /* 0x000fe20003f44070 */
[----:B------:R-:W-:Y:S01]  /*38f0*/  IMAD.HI.U32 R10, R4, R7, RZ ;  /* 0x00000007040a7227 */ /* 0x000fe200078e00ff */
[C---:B------:R-:W-:Y:S01]  /*3900*/  ISETP.GT.U32.AND P5, PT, R0.reuse, R111, PT ;  /* 0x0000006f0000720c */ /* 0x040fe20003fa4070 */
[----:B------:R-:W-:Y:S01]  /*3910*/  STL [R1+0xa38], R152 ;  /* 0x000a389801007387 */ /* 0x000fe20000100800 */
[----:B------:R-:W-:Y:S01]  /*3920*/  IABS R11, R150 ;  /* 0x00000096000b7213 */ /* 0x000fe20000000000 */
[--C-:B------:R-:W-:Y:S01]  /*3930*/  @!P0 IMAD.IADD R135, R135, 0x1, -R0.reuse ;  /* 0x0000000187878824 */ /* 0x100fe200078e0a00 */
[----:B------:R-:W-:Y:S01]  /*3940*/  ISETP.GT.U32.AND P0, PT, R0, R127, PT ;  /* 0x0000007f0000720c */ /* 0x000fe20003f04070 */
[--C-:B------:R-:W-:Y:S01]  /*3950*/  @!P3 IMAD.IADD R122, R122, 0x1, -R0.reuse ;  /* 0x000000017a7ab824 */ /* 0x100fe200078e0a00 */
[C---:B------:R-:W-:Y:S01]  /*3960*/  ISETP.GT.U32.AND P3, PT, R0.reuse, R128, PT ;  /* 0x000000800000720c */ /* 0x040fe20003f64070 */
[--C-:B------:R-:W-:Y:S01]  /*3970*/  @!P4 IMAD.IADD R117, R117, 0x1, -R0.reuse ;  /* 0x000000017575c824 */ /* 0x100fe200078e0a00 */
[C---:B------:R-:W-:Y:S01]  /*3980*/  ISETP.GT.U32.AND P4, PT, R0.reuse, R110, PT ;  /* 0x0000006e0000720c */ /* 0x040fe20003f84070 */
[--C-:B------:R-:W-:Y:S01]  /*3990*/  @!P1 IMAD.IADD R129, R129, 0x1, -R0.reuse ;  /* 0x0000000181819824 */ /* 0x100fe200078e0a00 */
[----:B------:R-:W-:Y:S01]  /*39a0*/  ISETP.GT.U32.AND P1, PT, R0, R123, PT ;  /* 0x0000007b0000720c */ /* 0x000fe20003f24070 */
[--C-:B------:R-:W-:Y:S01]  /*39b0*/  @!P2 IMAD.IADD R112, R112, 0x1, -R0.reuse ;  /* 0x000000017070a824 */ /* 0x100fe200078e0a00 */
[C---:B------:R-:W-:Y:S01]  /*39c0*/  ISETP.GT.U32.AND P6, PT, R0.reuse, R122, PT ;  /* 0x0000007a0000720c */ /* 0x040fe20003fc4070 */
[--C-:B------:R-:W-:Y:S01]  /*39d0*/  @!P5 IMAD.IADD R111, R111, 0x1, -R0.reuse ;  /* 0x000000016f6fd824 */ /* 0x100fe200078e0a00 */
[----:B------:R-:W-:Y:S01]  /*39e0*/  ISETP.GT.U32.AND P2, PT, R0, R118, PT ;  /* 0x000000760000720c */ /* 0x000fe20003f44070 */
[----:B------:R-:W-:Y:S01]  /*39f0*/  IMAD.HI.U32 R23, R4, R17, RZ ;  /* 0x0000001104177227 */ /* 0x000fe200078e00ff */
[----:B------:R-:W-:Y:S01]  /*3a00*/  ISETP.GT.U32.AND P5, PT, R0, R117, PT ;  /* 0x000000750000720c */ /* 0x000fe20003fa4070 */
[----:B------:R-:W-:Y:S02]  /*3a10*/  STL [R1+0xa34], R151 ;  /* 0x000a349701007387 */ /* 0x000fe40000100800 */
[--C-:B------:R-:W-:Y:S01]  /*3a20*/  @!P3 IMAD.IADD R128, R128, 0x1, -R0.reuse ;  /* 0x000000018080b824 */ /* 0x100fe200078e0a00 */
[C---:B------:R-:W-:Y:S01]  /*3a30*/  ISETP.GT.U32.AND P3, PT, R0.reuse, R121, PT ;  /* 0x000000790000720c */ /* 0x040fe20003f64070 */
[--C-:B------:R-:W-:Y:S01]  /*3a40*/  @!P0 IMAD.IADD R127, R127, 0x1, -R0.reuse ;  /* 0x000000017f7f8824 */ /* 0x100fe200078e0a00 */
[C---:B------:R-:W-:Y:S01]  /*3a50*/  ISETP.GT.U32.AND P0, PT, R0.reuse, R120, PT ;  /* 0x000000780000720c */ /* 0x040fe20003f04070 */
[--C-:B------:R-:W-:Y:S01]  /*3a60*/  @!P1 IMAD.IADD R123, R123, 0x1, -R0.reuse ;  /* 0x000000017b7b9824 */ /* 0x100fe200078e0a00 */
[----:B------:R-:W-:Y:S01]  /*3a70*/  ISETP.GT.U32.AND P1, PT, R0, R116, PT ;  /* 0x000000740000720c */ /* 0x000fe20003f24070 */
[--C-:B------:R-:W-:Y:S01]  /*3a80*/  @!P6 IMAD.IADD R122, R122, 0x1, -R0.reuse ;  /* 0x000000017a7ae824 */ /* 0x100fe200078e0a00 */
[----:B------:R-:W-:Y:S01]  /*3a90*/  ISETP.GT.U32.AND P6, PT, R0, R115, PT ;  /* 0x000000730000720c */ /* 0x000fe20003fc4070 */
[--C-:B------:R-:W-:Y:S01]  /*3aa0*/  @!P4 IMAD.IADD R110, R110, 0x1, -R0.reuse ;  /* 0x000000016e6ec824 */ /* 0x100fe200078e0a00 */
[----:B------:R-:W-:Y:S01]  /*3ab0*/  STL [R1+0xa30], R150 ;  /* 0x000a309601007387 */ /* 0x000fe20000100800 */
[--C-:B------:R-:W-:Y:S01]  /*3ac0*/  @!P2 IMAD.IADD R118, R118, 0x1, -R0.reuse ;  /* 0x000000017676a824 */ /* 0x100fe200078e0a00 */
[C---:B------:R-:W-:Y:S01]  /*3ad0*/  ISETP.GT.U32.AND P2, PT, R0.reuse, R112, PT ;  /* 0x000000700000720c */ /* 0x040fe20003f44070 */
[----:B------:R-:W-:Y:S01]  /*3ae0*/  @!P5 IMAD.IADD R117, R117, 0x1, -R0 ;  /* 0x000000017575d824 */ /* 0x000fe200078e0a00 */
[----:B------:R-:W-:Y:S01]  /*3af0*/  ISETP.GT.U32.AND P5, PT, R0, R111, PT ;  /* 0x0000006f0000720c */ /* 0x000fe20003fa4070 */
[----:B------:R-:W-:Y:S01]  /*3b00*/  IMAD.MOV R10, RZ, RZ, -R10 ;  /* 0x000000ffff0a7224 */ /* 0x000fe200078e0a0a */
[----:B------:R-:W-:Y:S01]  /*3b10*/  @!P3 IADD3 R121, PT, PT, R121, -R0, RZ ;  /* 0x800000007979b210 */ /* 0x000fe20007ffe0ff */
[--C-:B------:R-:W-:Y:S01]  /*3b20*/  @!P0 IMAD.IADD R120, R120, 0x1, -R0.reuse ;  /* 0x0000000178788824 */ /* 0x100fe200078e0a00 */
[----:B------:R-:W-:Y:S01]  /*3b30*/  ISETP.GT.U32.AND P3, PT, R0, R114, PT ;  /* 0x000000720000720c */ /* 0x000fe20003f64070 */
[--C-:B------:R-:W-:Y:S01]  /*3b40*/  @!P1 IMAD.IADD R116, R116, 0x1, -R0.reuse ;  /* 0x0000000174749824 */ /* 0x100fe200078e0a00 */
[C---:B------:R-:W-:Y:S01]  /*3b50*/  ISETP.GT.U32.AND P1, PT, R0.reuse, R109, PT ;  /* 0x0000006d0000720c */ /* 0x040fe20003f24070 */
[--C-:B------:R-:W-:Y:S01]  /*3b60*/  @!P6 IMAD.IADD R115, R115, 0x1, -R0.reuse ;  /* 0x000000017373e824 */ /* 0x100fe200078e0a00 */
[C---:B------:R-:W-:Y:S01]  /*3b70*/  ISETP.GT.U32.AND P0, PT, R0.reuse, R113, PT ;  /* 0x000000710000720c */ /* 0x040fe20003f04070 */
[----:B------:R-:W-:Y:S01]  /*3b80*/  IMAD.MOV R23, RZ, RZ, -R23 ;  /* 0x000000ffff177224 */ /* 0x000fe200078e0a17 */
        /* <DEDUP_REMOVED lines=17> */
[----:B------:R-:W-:Y:S01]  /*3ca0*/  @!P6 IADD3 R121, PT, PT, R121, -R0, RZ ;  /* 0x800000007979e210 */ /* 0x000fe20007ffe0ff */
[--C-:B------:R-:W-:Y:S01]  /*3cb0*/  @!P5 IMAD.IADD R104, R104, 0x1, -R0.reuse ;  /* 0x000000016868d824 */ /* 0x100fe200078e0a00 */
[C---:B------:R-:W-:Y:S01]  /*3cc0*/  ISETP.GT.U32.AND P6, PT, R0.reuse, R109, PT ;  /* 0x0000006d0000720c */ /* 0x040fe20003fc4070 */
[C---:B------:R-:W-:Y:S01]  /*3cd0*/  IMAD R10, R0.reuse, R10, R7 ;  /* 0x0000000a000a7224 */ /* 0x040fe200078e0207 */
        /* <DEDUP_REMOVED lines=13> */
[--C-:B------:R-:W-:Y:S01]  /*3db0*/  @!P2 IMAD.IADD R98, R98, 0x1, -R0.reuse ;  /* 0x000000016262a824 */ /* 0x100fe200078e0a00 */
[----:B------:R-:W-:Y:S01]  /*3dc0*/  ISETP.GT.U32.AND P2, PT, R0, R104, PT ;  /* 0x000000680000720c */ /* 0x000fe20003f44070 */
[--C-:B------:R-:W-:Y:S01]  /*3dd0*/  @!P3 IMAD.IADD R114, R114, 0x1, -R0.reuse ;  /* 0x000000017272b824 */ /* 0x100fe200078e0a00 */
[C---:B------:R-:W-:Y:S01]  /*3de0*/  ISETP.GT.U32.AND P3, PT, R0.reuse, R107, PT ;  /* 0x0000006b0000720c */ /* 0x040fe20003f64070 */
[----:B------:R-:W-:Y:S01]  /*3df0*/  IMAD R17, R0, R23, R17 ;  /* 0x0000001700117224 */ /* 0x000fe200078e0211 */
[----:B------:R-:W-:Y:S01]  /*3e00*/  @!P1 IADD3 R108, PT, PT, R108, -R0, RZ ;  /* 0x800000006c6c9210 */ /* 0x000fe20007ffe0ff */
        /* <DEDUP_REMOVED lines=9> */
[C---:B------:R-:W-:Y:S01]  /*3ea0*/  ISETP.GT.U32.AND P6, PT, R0.reuse, R108, PT ;  /* 0x0000006c0000720c */ /* 0x040fe20003fc4070 */
[----:B------:R-:W-:Y:S01]  /*3eb0*/  @!P3 IMAD.IADD R107, R107, 0x1, -R0 ;  /* 0x000000016b6bb824 */ /* 0x000fe200078e0a00 */
[----:B------:R-:W-:Y:S01]  /*3ec0*/  ISETP.GT.U32.AND P3, PT, R0, R100, PT ;  /* 0x000000640000720c */ /* 0x000fe20003f64070 */
[----:B------:R-:W-:Y:S01]  /*3ed0*/  IMAD.HI.U32 R7, R4, R13, RZ ;  /* 0x0000000d04077227 */ /* 0x000fe200078e00ff */
[----:B------:R-:W-:-:S02]  /*3ee0*/  ISETP.GT.U32.AND P2, PT, R0, R98, PT ;  /* 0x000000620000720c */ /* 0x000fc40003f44070 */
[----:B------:R-:W-:Y:S01]  /*3ef0*/  IADD3 R15, PT, PT, -R15, RZ, RZ ;  /* 0x000000ff0f0f7210 */ /* 0x000fe20007ffe1ff */
[--C-:B------:R-:W-:Y:S01]  /*3f00*/  @!P1 IMAD.IADD R101, R101, 0x1, -R0.reuse ;  /* 0x0000000165659824 */ /* 0x100fe200078e0a00 */
[----:B------:R-:W-:Y:S01]  /*3f10*/  ISETP.GT.U32.AND P1, PT, R0, R107, PT ;  /* 0x0000006b0000720c */ /* 0x000fe20003f24070 */
[--C-:B------:R-:W-:Y:S01]  /*3f20*/  @!P0 IMAD.IADD R106, R106, 0x1, -R0.reuse ;  /* 0x000000016a6a8824 */ /* 0x100fe200078e0a00 */
[----:B------:R-:W-:Y:S01]  /*3f30*/  ISETP.GT.U32.AND P0, PT, R0, R99, PT ;  /* 0x000000630000720c */ /* 0x000fe20003f04070 */
[--C-:B------:R-:W-:Y:S01]  /*3f40*/  @!P5 IMAD.IADD R103, R103, 0x1, -R0.reuse ;  /* 0x000000016767d824 */ /* 0x100fe200078e0a00 */
[----:B------:R-:W-:Y:S01]  /*3f50*/  @!P4 IADD3 R96, PT, PT, R96, -R0, RZ ;  /* 0x800000006060c210 */ /* 0x000fe20007ffe0ff */
[--C-:B------:R-:W-:Y:S01]  /*3f60*/  @!P6 IMAD.IADD R108, R108, 0x1, -R0.reuse ;  /* 0x000000016c6ce824 */ /* 0x100fe200078e0a00 */
[----:B------:R-:W-:Y:S01]  /*3f70*/  ISETP.GT.U32.AND P4, PT, R0, R102, PT ;  /* 0x000000660000720c */ /* 0x000fe20003f84070 */
[--C-:B------:R-:W-:Y:S01]  /*3f80*/  @!P3 IMAD.IADD R100, R100, 0x1, -R0.reuse ;  /* 0x000000016464b824 */ /* 0x100fe200078e0a00 */
[----:B------:R-:W-:Y:S01]  /*3f90*/  ISETP.GT.U32.AND P3, PT, R0, R106, PT ;  /* 0x0000006a0000720c */ /* 0x000fe20003f64070 */
[----:B------:R-:W-:Y:S01]  /*3fa0*/  @!P2 IMAD.IADD R98, R98, 0x1, -R0 ;  /* 0x000000016262a824 */ /* 0x000fe200078e0a00 */
[----:B------:R-:W-:Y:S01]  /*3fb0*/  ISETP.GT.U32.AND P5, PT, R0, R97, PT ;  /* 0x000000610000720c */ /* 0x000fe20003fa4070 */
[----:B------:R-:W-:Y:S01]  /*3fc0*/  IMAD.HI.U32 R23, R4, R29, RZ ;  /* 0x0000001d04177227 */ /* 0x000fe200078e00ff */
[----:B------:R-:W-:-:S02]  /*3fd0*/  ISETP.GT.U32.AND P6, PT, R0, R96, PT ;  /* 0x000000600000720c */ /* 0x000fc40003fc4070 */
        /* <DEDUP_REMOVED lines=9> */
[--C-:B------:R-:W-:Y:S01]  /*4070*/  @!P5 IMAD.IADD R97, R97, 0x1, -R0.reuse ;  /* 0x000000016161d824 */ /* 0x100fe200078e0a00 */
[----:B------:R-:W-:Y:S01]  /*4080*/  ISETP.GT.U32.AND P5, PT, R0, R90, PT ;  /* 0x0000005a0000720c */ /* 0x000fe20003fa4070 */
[----:B------:R-:W-:Y:S01]  /*4090*/  VIADD R148, R132, 0x75 ;  /* 0x0000007584947836 */ /* 0x000fe20000000000 */
[----:B------:R-:W-:Y:S01]  /*40a0*/  @!P6 IADD3 R96, PT, PT, R96, -R0, RZ ;  /* 0x800000006060e210 */ /* 0x000fe20007ffe0ff */
[--C-:B------:R-:W-:Y:S01]  /*40b0*/  @!P2 IMAD.IADD R91, R91, 0x1, -R0.reuse ;  /* 0x000000015b5ba824 */ /* 0x100fe200078e0a00 */
[C---:B------:R-:W-:Y:S01]  /*40c0*/  ISETP.GT.U32.AND P6, PT, R0.reuse, R89, PT ;  /* 0x000000590000720c */ /* 0x040fe20003fc4070 */
        /* <DEDUP_REMOVED lines=10> */
[----:B------:R-:W-:Y:S01]  /*4170*/  IMAD.MOV R7, RZ, RZ, -R7 ;  /* 0x000000ffff077224 */ /* 0x000fe200078e0a07 */
[C---:B------:R-:W-:Y:S01]  /*4180*/  ISETP.GT.U32.AND P5, PT, R0.reuse, R83, PT ;  /* 0x000000530000720c */ /* 0x040fe20003fa4070 */
[--C-:B------:R-:W-:Y:S01]  /*4190*/  @!P6 IMAD.IADD R89, R89, 0x1, -R0.reuse ;  /* 0x000000015959e824 */ /* 0x100fe200078e0a00 */
[----:B------:R-:W-:Y:S01]  /*41a0*/  ISETP.GT.U32.AND P6, PT, R0, R95, PT ;  /* 0x0000005f0000720c */ /* 0x000fe20003fc4070 */
        /* <DEDUP_REMOVED lines=11> */
[C---:B------:R-:W-:Y:S01]  /*4260*/  ISETP.GT.U32.AND P5, PT, R0.reuse, R89, PT ;  /* 0x000000590000720c */ /* 0x040fe20003fa4070 */
[--C-:B------:R-:W-:Y:S01]  /*4270*/  @!P6 IMAD.IADD R95, R95, 0x1, -R0.reuse ;  /* 0x000000015f5fe824 */ /* 0x100fe200078e0a00 */
[----:B------:R-:W-:Y:S01]  /*4280*/  IABS R19, R146 ;  /* 0x0000009200137213 */ /* 0x000fe20000000000 */
        /* <DEDUP_REMOVED lines=8> */
[--C-:B------:R-:W-:Y:S01]  /*4310*/  @!P2 IMAD.IADD R90, R90, 0x1, -R0.reuse ;  /* 0x000000015a5aa824 */ /* 0x100fe200078e0a00 */
[C---:B------:R-:W-:Y:S01]  /*4320*/  ISETP.GT.U32.AND P6, PT, R0.reuse, R83, PT ;  /* 0x000000530000720c */ /* 0x040fe20003fc4070 */
[--C-:B------:R-:W-:Y:S01]  /*4330*/  @!P5 IMAD.IADD R89, R89, 0x1, -R0.reuse ;  /* 0x000000015959d824 */ /* 0x100fe200078e0a00 */
[C---:B------:R-:W-:Y:S01]  /*4340*/  ISETP.GT.U32.AND P2, PT, R0.reuse, R84, PT ;  /* 0x000000540000720c */ /* 0x040fe20003f44070 */
[----:B------:R-:W-:Y:S01]  /*4350*/  IMAD.MOV R23, RZ, RZ, -R23 ;  /* 0x000000ffff177224 */ /* 0x000fe200078e0a17 */
        /* <DEDUP_REMOVED lines=25> */
[C---:B------:R-:W-:Y:S01]  /*44f0*/  IMAD R11, R0.reuse, R15, R11 ;  /* 0x0000000f000b7224 */ /* 0x040fe200078e020b */
        /* <DEDUP_REMOVED lines=24> */
[----:B------:R-:W-:Y:S01]  /*4680*/  ISETP.GT.U32.AND P3, PT, R0, R78, PT ;  /* 0x0000004e0000720c */ /* 0x000fe20003f64070 */
[--C-:B------:R-:W-:Y:S01]  /*4690*/  @!P4 IMAD.IADD R80, R80, 0x1, -R0.reuse ;  /* 0x000000015050c824 */ /* 0x100fe200078e0a00 */
[----:B------:R-:W-:Y:S01]  /*46a0*/  IABS R15, R148 ;  /* 0x00000094000f7213 */ /* 0x000fe20000000000 */
[--C-:B------:R-:W-:Y:S01]  /*46b0*/  @!P6 IMAD.IADD R75, R75, 0x1, -R0.reuse ;  /* 0x000000014b4be824 */ /* 0x100fe200078e0a00 */
[----:B------:R-:W-:Y:S01]  /*46c0*/  ISETP.GT.U32.AND P6, PT, R0, R68, PT ;  /* 0x000000440000720c */ /* 0x000fe20003fc4070 */
[--C-:B------:R-:W-:Y:S01]  /*46d0*/  @!P2 IMAD.IADD R76, R76, 0x1, -R0.reuse ;  /* 0x000000014c4ca824 */ /* 0x100fe200078e0a00 */
[C---:B------:R-:W-:Y:S01]  /*46e0*/  ISETP.GT.U32.AND P2, PT, R0.reuse, R69, PT ;  /* 0x000000450000720c */ /* 0x040fe20003f44070 */
[--C-:B------:R-:W-:Y:S01]  /*46f0*/  @!P1 IMAD.IADD R79, R79, 0x1, -R0.reuse ;  /* 0x000000014f4f9824 */ /* 0x100fe200078e0a00 */
[C---:B------:R-:W-:Y:S01]  /*4700*/  ISETP.GT.U32.AND P1, PT, R0.reuse, R73, PT ;  /* 0x000000490000720c */ /* 0x040fe20003f24070 */
[----:B------:R-:W-:Y:S01]  /*4710*/  IMAD R13, R0, R7, R13 ;  /* 0x00000007000d7224 */ /* 0x000fe200078e020d */
[----:B------:R-:W-:Y:S01]  /*4720*/  @!P0 IADD3 R71, PT, PT, R71, -R0, RZ ;  /* 0x8000000047478210 */ /* 0x000fe20007ffe0ff */
[--C-:B------:R-:W-:Y:S01]  /*4730*/  @!P5 IMAD.IADD R74, R74, 0x1, -R0.reuse ;  /* 0x000000014a4ad824 */ /* 0x100fe200078e0a00 */
[----:B------:R-:W-:Y:S01]  /*4740*/  ISETP.GT.U32.AND P0, PT, R0, R77, PT ;  /* 0x0000004d0000720c */ /* 0x000fe20003f04070 */
[--C-:B------:R-:W-:Y:S01]  /*4750*/  @!P3 IMAD.IADD R78, R78, 0x1, -R0.reuse ;  /* 0x000000014e4eb824 */ /* 0x100fe200078e0a00 */
[----:B------:R-:W-:Y:S01]  /*4760*/  ISETP.GT.U32.AND P3, PT, R0, R72, PT ;  /* 0x000000480000720c */ /* 0x000fe20003f64070 */
[----:B------:R-:W-:Y:S01]  /*4770*/  VIADD R145, R132, 0x78 ;  /* 0x0000007884917836 */ /* 0x000fe20000000000 */
[----:B------:R-:W-:Y:S01]  /*4780*/  ISETP.GT.U32.AND P4, PT, R0, R71, PT ;  /* 0x000000470000720c */ /* 0x000fe20003f84070 */
[--C-:B------:R-:W-:Y:S01]  /*4790*/  @!P6 IMAD.IADD R68, R68, 0x1, -R0.reuse ;  /* 0x000000014444e824 */ /* 0x100fe200078e0a00 */
[C---:B------:R-:W-:Y:S01]  /*47a0*/  ISETP.GT.U32.AND P5, PT, R0.reuse, R67, PT ;  /* 0x000000430000720c */ /* 0x040fe20003fa4070 */
[--C-:B------:R-:W-:Y:S01]  /*47b0*/  @!P2 IMAD.IADD R69, R69, 0x1, -R0.reuse ;  /* 0x000000014545a824 */ /* 0x100fe200078e0a00 */
[C---:B------:R-:W-:Y:S01]  /*47c0*/  ISETP.GT.U32.AND P6, PT, R0.reuse, R61, PT ;  /* 0x0000003d0000720c */ /* 0x040fe20003fc4070 */
[--C-:B------:R-:W-:Y:S01]  /*47d0*/  @!P1 IMAD.IADD R73, R73, 0x1, -R0.reuse ;  /* 0x0000000149499824 */ /* 0x100fe200078e0a00 */
[----:B------:R-:W-:Y:S01]  /*47e0*/  ISETP.GT.U32.AND P1, PT, R0, R66, PT ;  /* 0x000000420000720c */ /* 0x000fe20003f24070 */
[----:B------:R-:W-:Y:S01]  /*47f0*/  VIADD R144, R132, 0x79 ;  /* 0x0000007984907836 */ /* 0x000fe20000000000 */
[C---:B------:R-:W-:Y:S01]  /*4800*/  ISETP.GT.U32.AND P2, PT, R0.reuse, R62, PT ;  /* 0x0000003e0000720c */ /* 0x040fe20003f44070 */
[--C-:B------:R-:W-:Y:S01]  /*4810*/  @!P0 IMAD.IADD R77, R77, 0x1, -R0.reuse ;  /* 0x000000014d4d8824 */ /* 0x100fe200078e0a00 */
[----:B------:R-:W-:Y:S01]  /*4820*/  ISETP.GT.U32.AND P0, PT, R0, R70, PT ;  /* 0x000000460000720c */ /* 0x000fe20003f04070 */
[--C-:B------:R-:W-:Y:S01]  /*4830*/  @!P3 IMAD.IADD R72, R72, 0x1, -R0.reuse ;  /* 0x000000014848b824 */ /* 0x100fe200078e0a00 */
[C---:B------:R-:W-:Y:S01]  /*4840*/  ISETP.GT.U32.AND P3, PT, R0.reuse, R65, PT ;  /* 0x000000410000720c */ /* 0x040fe20003f64070 */
[C---:B------:R-:W-:Y:S01]  /*4850*/  IMAD R29, R0.reuse, R23, R29 ;  /* 0x00000017001d7224 */ /* 0x040fe200078e021d */
[----:B------:R-:W-:Y:S01]  /*4860*/  @!P4 IADD3 R71, PT, PT, R71, -R0, RZ ;  /* 0x800000004747c210 */ /* 0x000fe20007ffe0ff */
[--C-:B------:R-:W-:Y:S01]  /*4870*/  @!P5 IMAD.IADD R67, R67, 0x1, -R0.reuse ;  /* 0x000000014343d824 */ /* 0x100fe200078e0a00 */
[----:B------:R-:W-:Y:S01]  /*4880*/  ISETP.GT.U32.AND P4, PT, R0, R64, PT ;  /* 0x000000400000720c */ /* 0x000fe20003f84070 */
[--C-:B------:R-:W-:Y:S01]  /*4890*/  @!P6 IMAD.IADD R61, R61, 0x1, -R0.reuse ;  /* 0x000000013d3de824 */ /* 0x100fe200078e0a00 */
[----:B------:R-:W-:Y:S01]  /*48a0*/  IABS R23, R140 ;  /* 0x0000008c00177213 */ /* 0x000fe20000000000 */
        /* <DEDUP_REMOVED lines=10> */
[----:B------:R-:W-:Y:S01]  /*4950*/  STL [R1+0xa28], R148 ;  /* 0x000a289401007387 */ /* 0x000fe20000100800 */
[----:B------:R-:W-:Y:S01]  /*4960*/  IABS R33, R145 ;  /* 0x0000009100217213 */ /* 0x000fe20000000000 */
        /* <DEDUP_REMOVED lines=8> */
[----:B------:R-:W-:Y:S01]  /*49f0*/  IMAD.HI.U32 R25, R4, R15, RZ ;  /* 0x0000000f04197227 */ /* 0x000fe200078e00ff */
[----:B------:R-:W-:Y:S01]  /*4a00*/  @!P3 IADD3 R58, PT, PT, R58, -R0, RZ ;  /* 0x800000003a3ab210 */ /* 0x000fe20007ffe0ff */
[----:B------:R-:W-:Y:S01]  /*4a10*/  STL [R1+0xa24], R147 ;  /* 0x000a249301007387 */ /* 0x000fe20000100800 */
[----:B------:R-:W-:Y:S01]  /*4a20*/  ISETP.GT.U32.AND P3, PT, R0, R64, PT ;  /* 0x000000400000720c */ /* 0x000fe20003f64070 */
[--C-:B------:R-:W-:Y:S01]  /*4a30*/  @!P2 IMAD.IADD R68, R68, 0x1, -R0.reuse ;  /* 0x000000014444a824 */ /* 0x100fe200078e0a00 */
[C---:B------:R-:W-:Y:S01]  /*4a40*/  ISETP.GT.U32.AND P6, PT, R0.reuse, R58, PT ;  /* 0x0000003a0000720c */ /* 0x040fe20003fc4070 */
        /* <DEDUP_REMOVED lines=8> */
[----:B------:R-:W-:Y:S01]  /*4ad0*/  IMAD.HI.U32 R5, R4, R23, RZ ;  /* 0x0000001704057227 */ /* 0x000fe200078e00ff */
[----:B------:R-:W-:Y:S03]  /*4ae0*/  STL [R1+0x9e8], R252 ;  /* 0x0009e8fc01007387 */ /* 0x000fe60000100800 */
[----:B------:R-:W-:Y:S01]  /*4af0*/  VIADD R142, R132, 0x7b ;  /* 0x0000007b848e7836 */ /* 0x000fe20000000000 */
[----:B------:R-:W-:Y:S01]  /*4b00*/  STL [R1+0xa1c], R145 ;  /* 0x000a1c9101007387 */ /* 0x000fe20000100800 */
[--C-:B------:R-:W-:Y:S01]  /*4b10*/  @!P3 IMAD.IADD R64, R64, 0x1, -R0.reuse ;  /* 0x000000014040b824 */ /* 0x100fe200078e0a00 */
[----:B------:R-:W-:Y:S01]  /*4b20*/  ISETP.GT.U32.AND P3, PT, R0, R57, PT ;  /* 0x000000390000720c */ /* 0x000fe20003f64070 */
[--C-:B------:R-:W-:Y:S01]  /*4b30*/  @!P6 IMAD.IADD R58, R58, 0x1, -R0.reuse ;  /* 0x000000013a3ae824 */ /* 0x100fe200078e0a00 */
[----:B------:R-:W-:Y:S01]  /*4b40*/  @!P1 IADD3 R59, PT, PT, R59, -R0, RZ ;  /* 0x800000003b3b9210 */ /* 0x000fe20007ffe0ff */
[--C-:B------:R-:W-:Y:S01]  /*4b50*/  @!P2 IMAD.IADD R62, R62, 0x1, -R0.reuse ;  /* 0x000000013e3ea824 */ /* 0x100fe200078e0a00 */
[C---:B------:R-:W-:Y:S01]  /*4b60*/  ISETP.GT.U32.AND P1, PT, R0.reuse, R52, PT ;  /* 0x000000340000720c */ /* 0x040fe20003f24070 */
[--C-:B------:R-:W-:Y:S01]  /*4b70*/  @!P0 IMAD.IADD R63, R63, 0x1, -R0.reuse ;  /* 0x000000013f3f8824 */ /* 0x100fe200078e0a00 */
[C---:B------:R-:W-:Y:S01]  /*4b80*/  ISETP.GT.U32.AND P0, PT, R0.reuse, R56, PT ;  /* 0x000000380000720c */ /* 0x040fe20003f04070 */
[----:B------:R-:W-:Y:S01]  /*4b90*/  IMAD.MOV R25, RZ, RZ, -R25 ;  /* 0x000000ffff197224 */ /* 0x000fe200078e0a19 */
[C---:B------:R-:W-:Y:S01]  /*4ba0*/  ISETP.GT.U32.AND P6, PT, R0.reuse, R51, PT ;  /* 0x000000330000720c */ /* 0x040fe20003fc4070 */
[C---:B------:R-:W-:Y:S01]  /*4bb0*/  IMAD R19, R0.reuse, R7, R19 ;  /* 0x0000000700137224 */ /* 0x040fe200078e0213 */
[----:B------:R-:W-:Y:S01]  /*4bc0*/  ISETP.GT.U32.AND P2, PT, R0, R55, PT ;  /* 0x000000370000720c */ /* 0x000fe20003f44070 */
[----:B------:R-:W-:Y:S01]  /*4bd0*/  VIADD R141, R132, 0x7c ;  /* 0x0000007c848d7836 */ /* 0x000fe20000000000 */
[----:B------:R-:W-:Y:S01]  /*4be0*/  IABS R27, R142 ;  /* 0x0000008e001b7213 */ /* 0x000fe20000000000 */
[----:B------:R-:W-:Y:S01]  /*4bf0*/  @!P3 IMAD.IADD R57, R57, 0x1, -R0 ;  /* 0x000000013939b824 */ /* 0x000fe200078e0a00 */
[----:B------:R-:W-:Y:S01]  /*4c00*/  ISETP.GT.U32.AND P3, PT, R0, R50, PT ;  /* 0x000000320000720c */ /* 0x000fe20003f64070 */
[----:B------:R-:W-:Y:S01]  /*4c10*/  IMAD.HI.U32 R7, R4, R33, RZ ;  /* 0x0000002104077227 */ /* 0x000fe200078e00ff */
[----:B------:R-:W-:Y:S01]  /*4c20*/  STL [R1+0xa18], R144 ;  /* 0x000a189001007387 */ /* 0x000fe20000100800 */
[----:B------:R-:W-:-:S02]  /*4c30*/  R2UR UR8, R138 ;  /* 0x000000008a0872ca */ /* 0x000fc400000e0000 */
[--C-:B------:R-:W-:Y:S01]  /*4c40*/  @!P1 IMAD.IADD R52, R52, 0x1, -R0.reuse ;  /* 0x0000000134349824 */ /* 0x100fe200078e0a00 */
[----:B------:R-:W-:Y:S01]  /*4c50*/  ISETP.GT.U32.AND P1, PT, R0, R45, PT ;  /* 0x0000002d0000720c */ /* 0x000fe20003f24070 */
[--C-:B------:R-:W-:Y:S01]  /*4c60*/  @!P0 IMAD.IADD R56, R56, 0x1, -R0.reuse ;  /* 0x0000000138388824 */ /* 0x100fe200078e0a00 */
[C---:B------:R-:W-:Y:S01]  /*4c70*/  ISETP.GT.U32.AND P0, PT, R0.reuse, R49, PT ;  /* 0x000000310000720c */ /* 0x040fe20003f04070 */
[--C-:B------:R-:W-:Y:S01]  /*4c80*/  @!P6 IMAD.IADD R51, R51, 0x1, -R0.reuse ;  /* 0x000000013333e824 */ /* 0x100fe200078e0a00 */
[----:B------:R-:W-:Y:S01]  /*4c90*/  ISETP.GT.U32.AND P6, PT, R0, R44, PT ;  /* 0x0000002c0000720c */ /* 0x000fe20003fc4070 */
[--C-:B------:R-:W-:Y:S01]  /*4ca0*/  @!P2 IMAD.IADD R55, R55, 0x1, -R0.reuse ;  /* 0x000000013737a824 */ /* 0x100fe200078e0a00 */
[----:B------:R-:W-:Y:S01]  /*4cb0*/  STL [R1+0xa14], R143 ;  /* 0x000a148f01007387 */ /* 0x000fe20000100800 */
[----:B------:R-:W-:Y:S01]  /*4cc0*/  @!P3 IMAD.IADD R50, R50, 0x1, -R0 ;  /* 0x000000013232b824 */ /* 0x000fe200078e0a00 */
[----:B------:R-:W-:Y:S01]  /*4cd0*/  ISETP.GT.U32.AND P3, PT, R0, R56, PT ;  /* 0x000000380000720c */ /* 0x000fe20003f64070 */
[----:B------:R-:W-:Y:S01]  /*4ce0*/  IMAD.HI.U32 R6, R4, R31, RZ ;  /* 0x0000001f04067227 */ /* 0x000fe200078e00ff */
[----:B------:R-:W-:Y:S01]  /*4cf0*/  STL [R1+0xa10], R142 ;  /* 0x000a108e01007387 */ /* 0x000fe20000100800 */
[----:B------:R-:W-:-:S02]  /*4d00*/  ISETP.GT.U32.AND P5, PT, R0, R60, PT ;  /* 0x0000003c0000720c */ /* 0x000fc40003fa4070 */
[--C-:B------:R-:W-:Y:S01]  /*4d10*/  @!P1 IMAD.IADD R45, R45, 0x1, -R0.reuse ;  /* 0x000000012d2d9824 */ /* 0x100fe200078e0a00 */
[C---:B------:R-:W-:Y:S01]  /*4d20*/  ISETP.GT.U32.AND P1, PT, R0.reuse, R51, PT ;  /* 0x000000330000720c */ /* 0x040fe20003f24070 */
[--C-:B------:R-:W-:Y:S01]  /*4d30*/  @!P0 IMAD.IADD R49, R49, 0x1, -R0.reuse ;  /* 0x0000000131318824 */ /* 0x100fe200078e0a00 */
[----:B------:R-:W-:Y:S01]  /*4d40*/  ISETP.GT.U32.AND P0, PT, R0, R55, PT ;  /* 0x000000370000720c */ /* 0x000fe20003f04070 */
[--C-:B------:R-:W-:Y:S01]  /*4d50*/  @!P6 IMAD.IADD R44, R44, 0x1, -R0.reuse ;  /* 0x000000012c2ce824 */ /* 0x100fe200078e0a00 */
[----:B------:R-:W-:Y:S01]  /*4d60*/  STL [R1+0xa0c], R141 ;  /* 0x000a0c8d01007387 */ /* 0x000fe20000100800 */
[----:B------:R-:W-:Y:S01]  /*4d70*/  IMAD.MOV R5, RZ, RZ, -R5 ;  /* 0x000000ffff057224 */ /* 0x000fe200078e0a05 */
[----:B------:R-:W-:Y:S01]  /*4d80*/  ISETP.GT.U32.AND P4, PT, R0, R61, PT ;  /* 0x0000003d0000720c */ /* 0x000fe20003f84070 */
[--C-:B------:R-:W-:Y:S01]  /*4d90*/  @!P3 IMAD.IADD R56, R56, 0x1, -R0.reuse ;  /* 0x000000013838b824 */ /* 0x100fe200078e0a00 */
[C---:B------:R-:W-:Y:S01]  /*4da0*/  ISETP.GT.U32.AND P3, PT, R0.reuse, R50, PT ;  /* 0x000000320000720c */ /* 0x040fe20003f64070 */
[C---:B------:R-:W-:Y:S01]  /*4db0*/  IMAD R15, R0.reuse, R25, R15 ;  /* 0x00000019000f7224 */ /* 0x040fe200078e020f */
[----:B------:R-:W-:Y:S01]  /*4dc0*/  IABS R25, R141 ;  /* 0x0000008d00197213 */ /* 0x000fe20000000000 */
[----:B------:R-:W-:Y:S01]  /*4dd0*/  IMAD.MOV R7, RZ, RZ, -R7 ;  /* 0x000000ffff077224 */ /* 0x000fe200078e0a07 */
[----:B------:R-:W-:Y:S01]  /*4de0*/  STL [R1+0xa08], R140 ;  /* 0x000a088c01007387 */ /* 0x000fe20000100800 */
[--C-:B------:R-:W-:Y:S01]  /*4df0*/  @!P1 IMAD.IADD R51, R51, 0x1, -R0.reuse ;  /* 0x0000000133339824 */ /* 0x100fe200078e0a00 */
[C---:B------:R-:W-:Y:S01]  /*4e00*/  ISETP.GT.U32.AND P1, PT, R0.reuse, R44, PT ;  /* 0x0000002c0000720c */ /* 0x040fe20003f24070 */
[----:B------:R-:W-:Y:S01]  /*4e10*/  @!P0 IMAD.IADD R55, R55, 0x1, -R0 ;  /* 0x0000000137378824 */ /* 0x000fe200078e0a00 */
[C---:B------:R-:W-:Y:S01]  /*4e20*/  ISETP.GT.U32.AND P0, PT, R0.reuse, R49, PT ;  /* 0x000000310000720c */ /* 0x040fe20003f04070 */
[----:B------:R-:W-:Y:S01]  /*4e30*/  IMAD.MOV R6, RZ, RZ, -R6 ;  /* 0x000000ffff067224 */ /* 0x000fe200078e0a06 */
[----:B------:R-:W-:Y:S01]  /*4e40*/  STL [R1+0xa04], R139 ;  /* 0x000a048b01007387 */ /* 0x000fe20000100800 */
[----:B------:R-:W-:Y:S01]  /*4e50*/  IMAD R23, R0, R5, R23 ;  /* 0x0000000500177224 */ /* 0x000fe200078e0217 */
[----:B------:R-:W-:Y:S01]  /*4e60*/  IABS R5, R139 ;  /* 0x0000008b00057213 */ /* 0x000fe20000000000 */
[--C-:B------:R-:W-:Y:S01]  /*4e70*/  @!P3 IMAD.IADD R50, R50, 0x1, -R0.reuse ;  /* 0x000000013232b824 */ /* 0x100fe200078e0a00 */
[C---:B------:R-:W-:Y:S01]  /*4e80*/  ISETP.GT.U32.AND P3, PT, R0.reuse, R43, PT ;  /* 0x0000002b0000720c */ /* 0x040fe20003f64070 */
[C---:B------:R-:W-:Y:S01]  /*4e90*/  IMAD R33, R0.reuse, R7, R33 ;  /* 0x0000000700217224 */ /* 0x040fe200078e0221 */
[----:B------:R-:W2:Y:S01]  /*4ea0*/  LDL R247, [R1+0xa00] ;  /* 0x000a000001f77983 */ /* 0x000ea20000100800 */
[C---:B------:R-:W-:Y:S01]  /*4eb0*/  IMAD R31, R0.reuse, R6, R31 ;  /* 0x00000006001f7224 */ /* 0x040fe200078e021f */
[----:B------:R-:W-:Y:S01]  /*4ec0*/  ISETP.GT.U32.AND P2, PT, R0, R48, PT ;  /* 0x000000300000720c */ /* 0x000fe20003f44070 */
[--C-:B------:R-:W-:Y:S01]  /*4ed0*/  @!P1 IMAD.IADD R44, R44, 0x1, -R0.reuse ;  /* 0x000000012c2c9824 */ /* 0x100fe200078e0a00 */
[C---:B------:R-:W-:Y:S01]  /*4ee0*/  ISETP.GT.U32.AND P1, PT, R0.reuse, R37, PT ;  /* 0x000000250000720c */ /* 0x040fe20003f24070 */
[----:B------:R-:W-:Y:S01]  /*4ef0*/  @!P0 IMAD.IADD R49, R49, 0x1, -R0 ;  /* 0x0000000131318824 */ /* 0x000fe200078e0a00 */
[----:B------:R-:W-:Y:S01]  /*4f00*/  ISETP.GT.U32.AND P0, PT, R0, R42, PT ;  /* 0x0000002a0000720c */ /* 0x000fe20003f04070 */
[----:B------:R-:W-:Y:S01]  /*4f10*/  IMAD.HI.U32 R7, R4, R27, RZ ;  /* 0x0000001b04077227 */ /* 0x000fe200078e00ff */
[----:B------:R-:W3:Y:S01]  /*4f20*/  LDL R138, [R1+0x9f8] ;  /* 0x0009f800018a7983 */ /* 0x000ee20000100800 */
[----:B------:R-:W-:-:S02]  /*4f30*/  ISETP.GT.U32.AND P6, PT, R0, R45, PT ;  /* 0x0000002d0000720c */ /* 0x000fc40003fc4070 */
[--C-:B------:R-:W-:Y:S01]  /*4f40*/  @!P3 IMAD.IADD R43, R43, 0x1, -R0.reuse ;  /* 0x000000012b2bb824 */ /* 0x100fe200078e0a00 */
[----:B------:R-:W-:Y:S01]  /*4f50*/  ISETP.GT.U32.AND P3, PT, R0, R36, PT ;  /* 0x000000240000720c */ /* 0x000fe20003f64070 */
[----:B------:R-:W-:Y:S01]  /*4f60*/  IMAD.HI.U32 R6, R4, R25, RZ ;  /* 0x0000001904067227 */ /* 0x000fe200078e00ff */
[----:B-----5:R-:W5:Y:S03]  /*4f70*/  LDL R246, [R1+0x9f4] ;  /* 0x0009f40001f67983 */ /* 0x020f660000100800 */
[--C-:B------:R-:W-:Y:S01]  /*4f80*/  @!P1 IMAD.IADD R37, R37, 0x1, -R0.reuse ;  /* 0x0000000125259824 */ /* 0x100fe200078e0a00 */
[----:B------:R-:W-:Y:S01]  /*4f90*/  ISETP.GT.U32.AND P1, PT, R0, R43, PT ;  /* 0x0000002b0000720c */ /* 0x000fe20003f24070 */
[----:B------:R-:W-:Y:S01]  /*4fa0*/  @!P0 IMAD.IADD R42, R42, 0x1, -R0 ;  /* 0x000000012a2a8824 */ /* 0x000fe200078e0a00 */
[----:B------:R-:W4:Y:S01]  /*4fb0*/  LDL R248, [R1+0x9f0] ;  /* 0x0009f00001f87983 */ /* 0x000f220000100800 */
[----:B------:R-:W-:Y:S01]  /*4fc0*/  IMAD.HI.U32 R4, R4, R5, RZ ;  /* 0x0000000504047227 */ /* 0x000fe200078e00ff */
[----:B------:R-:W-:-:S02]  /*4fd0*/  ISETP.GT.U32.AND P0, PT, R0, R35, PT ;  /* 0x000000230000720c */ /* 0x000fc40003f04070 */
[----:B------:R-:W4:Y:S01]  /*4fe0*/  LDL R249, [R1+0x9ec] ;  /* 0x0009ec0001f97983 */ /* 0x000f220000100800 */
[----:B------:R-:W-:Y:S01]  /*4ff0*/  @!P3 IMAD.IADD R36, R36, 0x1, -R0 ;  /* 0x000000012424b824 */ /* 0x000fe200078e0a00 */
[----:B------:R-:W-:Y:S01]  /*5000*/  ISETP.GT.U32.AND P3, PT, R0, R42, PT ;  /* 0x0000002a0000720c */ /* 0x000fe20003f64070 */
[----:B------:R-:W-:Y:S01]  /*5010*/  IMAD.MOV R4, RZ, RZ, -R4 ;  /* 0x000000ffff047224 */ /* 0x000fe200078e0a04 */
[----:B------:R-:W4:Y:S01]  /*5020*/  LDL R250, [R1+0xaa8] ;  /* 0x000aa80001fa7983 */ /* 0x000f220000100800 */
[--C-:B------:R-:W-:Y:S01]  /*5030*/  @!P5 IMAD.IADD R60, R60, 0x1, -R0.reuse ;  /* 0x000000013c3cd824 */ /* 0x100fe200078e0a00 */
[C---:B------:R-:W-:Y:S01]  /*5040*/  ISETP.GT.U32.AND P5, PT, R0.reuse, R66, PT ;  /* 0x000000420000720c */ /* 0x040fe20003fa4070 */
[--C-:B------:R-:W-:Y:S01]  /*5050*/  @!P1 IMAD.IADD R43, R43, 0x1, -R0.reuse ;  /* 0x000000012b2b9824 */ /* 0x100fe200078e0a00 */
[C---:B------:R-:W-:Y:S01]  /*5060*/  ISETP.GT.U32.AND P1, PT, R0.reuse, R37, PT ;  /* 0x000000250000720c */ /* 0x040fe20003f24070 */
[C---:B------:R-:W-:Y:S01]  /*5070*/  IMAD R5, R0.reuse, R4, R5 ;  /* 0x0000000400057224 */ /* 0x040fe200078e0205 */
[----:B------:R-:W4:Y:S01]  /*5080*/  LDL R251, [R1+0xaac] ;  /* 0x000aac0001fb7983 */ /* 0x000f220000100800 */
[--C-:B------:R-:W-:Y:S01]  /*5090*/  @!P4 IMAD.IADD R61, R61, 0x1, -R0.reuse ;  /* 0x000000013d3dc824 */ /* 0x100fe200078e0a00 */
[----:B------:R-:W-:Y:S01]  /*50a0*/  ISETP.GT.U32.AND P4, PT, R0, R54, PT ;  /* 0x000000360000720c */ /* 0x000fe20003f84070 */
[--C-:B------:R-:W-:Y:S01]  /*50b0*/  @!P2 IMAD.IADD R48, R48, 0x1, -R0.reuse ;  /* 0x000000013030a824 */ /* 0x100fe200078e0a00 */
[----:B------:R-:W1:Y:S01]  /*50c0*/  LDS R4, [UR9] ;  /* 0x00000009ff047984 */ /* 0x000e620008000800 */
        /* <DEDUP_REMOVED lines=8> */
[----:B------:R-:W-:-:S02]  /*5150*/  @!P0 IMAD.IADD R35, R35, 0x1, -R0 ;  /* 0x0000000123238824 */ /* 0x000fc400078e0a00 */
[--C-:B------:R-:W-:Y:S01]  /*5160*/  @!P4 IMAD.IADD R54, R54, 0x1, -R0.reuse ;  /* 0x000000013636c824 */ /* 0x100fe200078e0a00 */
[----:B------:R-:W-:Y:S01]  /*5170*/  ISETP.GT.U32.AND P4, PT, R0, R47, PT ;  /* 0x0000002f0000720c */ /* 0x000fe20003f84070 */
[----:B------:R-:W-:Y:S02]  /*5180*/  IMAD.MOV R7, RZ, RZ, -R7 ;  /* 0x000000ffff077224 */ /* 0x000fe400078e0a07 */
[--C-:B------:R-:W-:Y:S01]  /*5190*/  @!P3 IMAD.IADD R36, R36, 0x1, -R0.reuse ;  /* 0x000000012424b824 */ /* 0x100fe200078e0a00 */
[----:B------:R-:W-:Y:S01]  /*51a0*/  ISETP.GT.U32.AND P3, PT, R0, R24, PT ;  /* 0x000000180000720c */ /* 0x000fe20003f64070 */
[--C-:B------:R-:W-:Y:S01]  /*51b0*/  @!P6 IMAD.IADD R38, R38, 0x1, -R0.reuse ;  /* 0x000000012626e824 */ /* 0x100fe200078e0a00 */
[----:B------:R-:W-:Y:S01]  /*51c0*/  ISETP.GT.U32.AND P2, PT, R0, R54, PT ;  /* 0x000000360000720c */ /* 0x000fe20003f44070 */
[--C-:B------:R-:W-:Y:S01]  /*51d0*/  @!P5 IMAD.IADD R60, R60, 0x1, -R0.reuse ;  /* 0x000000013c3cd824 */ /* 0x100fe200078e0a00 */
[----:B------:R-:W-:Y:S01]  /*51e0*/  ISETP.GT.U32.AND P5, PT, R0, R53, PT ;  /* 0x000000350000720c */ /* 0x000fe20003fa4070 */
[----:B------:R-:W-:Y:S01]  /*51f0*/  @!P1 IMAD.IADD R26, R26, 0x1, -R0 ;  /* 0x000000011a1a9824 */ /* 0x000fe200078e0a00 */
[C---:B------:R-:W-:Y:S01]  /*5200*/  ISETP.GT.U32.AND P1, PT, R0.reuse, R12, PT ;  /* 0x0000000c0000720c */ /* 0x040fe20003f24070 */
[----:B------:R-:W-:Y:S01]  /*5210*/  IMAD.MOV R6, RZ, RZ, -R6 ;  /* 0x000000ffff067224 */ /* 0x000fe200078e0a06 */
[----:B------:R-:W-:Y:S01]  /*5220*/  ISETP.GT.U32.AND P6, PT, R0, R28, PT ;  /* 0x0000001c0000720c */ /* 0x000fe20003fc4070 */
[----:B------:R-:W-:-:S02]  /*5230*/  @!P4 IMAD.IADD R47, R47, 0x1, -R0 ;  /* 0x000000012f2fc824 */ /* 0x000fc400078e0a00 */
[----:B------:R-:W-:Y:S02]  /*5240*/  IMAD R27, R0, R7, R27 ;  /* 0x00000007001b7224 */ /* 0x000fe400078e021b */
[--C-:B------:R-:W-:Y:S01]  /*5250*/  @!P3 IMAD.IADD R24, R24, 0x1, -R0.reuse ;  /* 0x000000011818b824 */ /* 0x100fe200078e0a00 */
[----:B------:R-:W-:Y:S01]  /*5260*/  BAR.SYNC.DEFER_BLOCKING 0x0 ;  /* 0x0000000000007b1d */ /* 0x000fe20000010000 */
[--C-:B------:R-:W-:Y:S01]  /*5270*/  @!P2 IMAD.IADD R54, R54, 0x1, -R0.reuse ;  /* 0x000000013636a824 */ /* 0x100fe200078e0a00 */
[C---:B------:R-:W-:Y:S01]  /*5280*/  ISETP.GT.U32.AND P2, PT, R0.reuse, R48, PT ;  /* 0x000000300000720c */ /* 0x040fe20003f44070 */
[--C-:B------:R-:W-:Y:S01]  /*5290*/  @!P5 IMAD.IADD R53, R53, 0x1, -R0.reuse ;  /* 0x000000013535d824 */ /* 0x100fe200078e0a00 */
[----:B------:R-:W-:Y:S01]  /*52a0*/  ISETP.GT.U32.AND P5, PT, R0, R46, PT ;  /* 0x0000002e0000720c */ /* 0x000fe20003fa4070 */
[--C-:B------:R-:W-:Y:S01]  /*52b0*/  @!P1 IMAD.IADD R12, R12, 0x1, -R0.reuse ;  /* 0x000000010c0c9824 */ /* 0x100fe200078e0a00 */
[----:B------:R-:W-:Y:S01]  /*52c0*/  ISETP.GT.U32.AND P1, PT, R0, R24, PT ;  /* 0x000000180000720c */ /* 0x000fe20003f24070 */
[----:B------:R-:W-:Y:S01]  /*52d0*/  @!P6 IMAD.IADD R28, R28, 0x1, -R0 ;  /* 0x000000011c1ce824 */ /* 0x000fe200078e0a00 */
[C---:B------:R-:W-:Y:S01]  /*52e0*/  ISETP.GT.U32.AND P4, PT, R0.reuse, R53, PT ;  /* 0x000000350000720c */ /* 0x040fe20003f84070 */
[----:B------:R-:W-:Y:S01]  /*52f0*/  IMAD R25, R0, R6, R25 ;  /* 0x0000000600197224 */ /* 0x000fe200078e0219 */
[----:B-1----:R-:W-:Y:S01]  /*5300*/  R2UR UR10, R4 ;  /* 0x00000000040a72ca */ /* 0x002fe200000e0000 */
[----:B------:R-:W1:Y:S01]  /*5310*/  LDC.64 R6, c[0x0][0x3a8] ;  /* 0x0000ea00ff067b82 */ /* 0x000e620000000a00 */
[----:B------:R-:W4:Y:S01]  /*5320*/  LDL R4, [R1+0x9fc] ;  /* 0x0009fc0001047983 */ /* 0x000f220000100800 */
[----:B------:R-:W-:-:S02]  /*5330*/  ISETP.GT.U32.AND P3, PT, R0, R10, PT ;  /* 0x0000000a0000720c */ /* 0x000fc40003f64070 */
[--C-:B------:R-:W-:Y:S01]  /*5340*/  @!P2 IMAD.IADD R48, R48, 0x1, -R0.reuse ;  /* 0x000000013030a824 */ /* 0x100fe200078e0a00 */
[----:B------:R-:W-:Y:S02]  /*5350*/  ISETP.GT.U32.AND P2, PT, R0, R41, PT ;  /* 0x000000290000720c */ /* 0x000fe40003f44070 */
[----:B------:R-:W-:Y:S01]  /*5360*/  @!P5 IADD3 R46, PT, PT, R46, -R0, RZ ;  /* 0x800000002e2ed210 */ /* 0x000fe20007ffe0ff */
[--C-:B------:R-:W-:Y:S01]  /*5370*/  @!P1 IMAD.IADD R24, R24, 0x1, -R0.reuse ;  /* 0x0000000118189824 */ /* 0x100fe200078e0a00 */
[C---:B------:R-:W-:Y:S01]  /*5380*/  ISETP.GT.U32.AND P1, PT, R0.reuse, R12, PT ;  /* 0x0000000c0000720c */ /* 0x040fe20003f24070 */
[--C-:B------:R-:W-:Y:S01]  /*5390*/  @!P4 IMAD.IADD R53, R53, 0x1, -R0.reuse ;  /* 0x000000013535c824 */ /* 0x100fe200078e0a00 */
[C---:B------:R-:W-:Y:S02]  /*53a0*/  ISETP.GT.U32.AND P5, PT, R0.reuse, R52, PT ;  /* 0x000000340000720c */ /* 0x040fe40003fa4070 */
[----:B------:R-:W-:Y:S02]  /*53b0*/  ISETP.GT.U32.AND P4, PT, R0, R47, PT ;  /* 0x0000002f0000720c */ /* 0x000fe40003f84070 */
[----:B------:R-:W-:-:S03]  /*53c0*/  @!P3 IMAD.IADD R10, R10, 0x1, -R0 ;  /* 0x000000010a0ab824 */ /* 0x000fc600078e0a00 */
[----:B------:R-:W-:Y:S01]  /*53d0*/  @!P2 IMAD.IADD R41, R41, 0x1, -R0 ;  /* 0x000000012929a824 */ /* 0x000fe200078e0a00 */
[----:B------:R-:W-:-:S03]  /*53e0*/  ISETP.GT.U32.AND P2, PT, R0, R34, PT ;  /* 0x000000220000720c */ /* 0x000fc60003f44070 */
[--C-:B------:R-:W-:Y:S01]  /*53f0*/  @!P1 IMAD.IADD R12, R12, 0x1, -R0.reuse ;  /* 0x000000010c0c9824 */ /* 0x100fe200078e0a00 */
[----:B------:R-:W-:Y:S01]  /*5400*/  ISETP.GT.U32.AND P1, PT, R0, R17, PT ;  /* 0x000000110000720c */ /* 0x000fe20003f24070 */
[--C-:B------:R-:W-:Y:S01]  /*5410*/  @!P5 IMAD.IADD R52, R52, 0x1, -R0.reuse ;  /* 0x000000013434d824 */ /* 0x100fe200078e0a00 */
[C---:B------:R-:W-:Y:S01]  /*5420*/  ISETP.GT.U32.AND P5, PT, R0.reuse, R46, PT ;  /* 0x0000002e0000720c */ /* 0x040fe20003fa4070 */
[----:B------:R-:W-:Y:S01]  /*5430*/  @!P4 IMAD.IADD R47, R47, 0x1, -R0 ;  /* 0x000000012f2fc824 */ /* 0x000fe200078e0a00 */
[C---:B------:R-:W-:Y:S02]  /*5440*/  ISETP.GT.U32.AND P4, PT, R0.reuse, R40, PT ;  /* 0x000000280000720c */ /* 0x040fe40003f84070 */
[----:B------:R-:W-:-:S03]  /*5450*/  ISETP.GT.U32.AND P0, PT, R0, R41, PT ;  /* 0x000000290000720c */ /* 0x000fc60003f04070 */
[----:B------:R-:W-:-:S04]  /*5460*/  @!P2 IMAD.IADD R34, R34, 0x1, -R0 ;  /* 0x000000012222a824 */ /* 0x000fc800078e0a00 */
[--C-:B------:R-:W-:Y:S01]  /*5470*/  @!P1 IMAD.IADD R17, R17, 0x1, -R0.reuse ;  /* 0x0000000111119824 */ /* 0x100fe200078e0a00 */
[----:B------:R-:W-:Y:S02]  /*5480*/  ISETP.GT.U32.AND P1, PT, R0, R23, PT ;  /* 0x000000170000720c */ /* 0x000fe40003f24070 */
[----:B------:R-:W-:Y:S01]  /*5490*/  @!P5 IADD3 R46, PT, PT, R46, -R0, RZ ;  /* 0x800000002e2ed210 */ /* 0x000fe20007ffe0ff */
[--C-:B------:R-:W-:Y:S01]  /*54a0*/  @!P4 IMAD.IADD R40, R40, 0x1, -R0.reuse ;  /* 0x000000012828c824 */ /* 0x100fe200078e0a00 */
[C---:B------:R-:W-:Y:S01]  /*54b0*/  ISETP.GT.U32.AND P5, PT, R0.reuse, R39, PT ;  /* 0x000000270000720c */ /* 0x040fe20003fa4070 */
[----:B------:R-:W-:Y:S01]  /*54c0*/  @!P0 IMAD.IADD R41, R41, 0x1, -R0 ;  /* 0x0000000129298824 */ /* 0x000fe200078e0a00 */
[C---:B------:R-:W-:Y:S02]  /*54d0*/  ISETP.GT.U32.AND P4, PT, R0.reuse, R32, PT ;  /* 0x000000200000720c */ /* 0x040fe40003f84070 */
[C---:B------:R-:W-:Y:S02]  /*54e0*/  ISETP.GT.U32.AND P2, PT, R0.reuse, R40, PT ;  /* 0x000000280000720c */ /* 0x040fe40003f44070 */
[----:B------:R-:W-:-:S03]  /*54f0*/  ISETP.GT.U32.AND P0, PT, R0, R35, PT ;  /* 0x000000230000720c */ /* 0x000fc60003f04070 */
[--C-:B------:R-:W-:Y:S01]  /*5500*/  @!P1 IMAD.IADD R23, R23, 0x1, -R0.reuse ;  /* 0x0000000117179824 */ /* 0x100fe200078e0a00 */
[----:B------:R-:W-:Y:S02]  /*5510*/  ISETP.GE.AND P1, PT, R252, RZ, PT ;  /* 0x000000fffc00720c */ /* 0x000fe40003f26270 */
[----:B------:R-:W4:Y:S01]  /*5520*/  LDL R252, [R1+0xaa4] ;  /* 0x000aa40001fc7983 */ /* 0x000f220000100800 */
[--C-:B------:R-:W-:Y:S01]  /*5530*/  @!P5 IMAD.IADD R39, R39, 0x1, -R0.reuse ;  /* 0x000000012727d824 */ /* 0x100fe200078e0a00 */
[----:B------:R-:W-:Y:S02]  /*5540*/  ISETP.GT.U32.AND P5, PT, R0, R30, PT ;  /* 0x0000001e0000720c */ /* 0x000fe40003fa4070 */
[----:B------:R-:W-:Y:S01]  /*5550*/  @!P4 IADD3 R32, PT, PT, R32, -R0, RZ ;  /* 0x800000002020c210 */ /* 0x000fe20007ffe0ff */
[--C-:B------:R-:W-:Y:S01]  /*5560*/  @!P2 IMAD.IADD R40, R40, 0x1, -R0.reuse ;  /* 0x000000012828a824 */ /* 0x100fe200078e0a00 */
[C---:B------:R-:W-:Y:S01]  /*5570*/  ISETP.GT.U32.AND P4, PT, R0.reuse, R39, PT ;  /* 0x000000270000720c */ /* 0x040fe20003f84070 */
[----:B------:R-:W-:Y:S01]  /*5580*/  @!P0 IMAD.IADD R35, R35, 0x1, -R0 ;  /* 0x0000000123238824 */ /* 0x000fe200078e0a00 */
[----:B------:R-:W-:-:S02]  /*5590*/  ISETP.GT.U32.AND P2, PT, R0, R34, PT ;  /* 0x000000220000720c */ /* 0x000fc40003f44070 */
[----:B------:R-:W-:-:S05]  /*55a0*/  ISETP.GT.U32.AND P0, PT, R0, R22, PT ;  /* 0x000000160000720c */ /* 0x000fca0003f04070 */
[----:B------:R-:W-:Y:S01]  /*55b0*/  @!P5 IMAD.IADD R30, R30, 0x1, -R0 ;  /* 0x000000011e1ed824 */ /* 0x000fe200078e0a00 */
[----:B------:R-:W-:-:S03]  /*55c0*/  ISETP.GT.U32.AND P5, PT, R0, R38, PT ;  /* 0x000000260000720c */ /* 0x000fc60003fa4070 */
[--C-:B------:R-:W-:Y:S01]  /*55d0*/  @!P4 IMAD.IADD R39, R39, 0x1, -R0.reuse ;  /* 0x000000012727c824 */ /* 0x100fe200078e0a00 */
[----:B------:R-:W-:Y:S01]  /*55e0*/  ISETP.GT.U32.AND P4, PT, R0, R32, PT ;  /* 0x000000200000720c */ /* 0x000fe20003f84070 */
[--C-:B------:R-:W-:Y:S01]  /*55f0*/  @!P2 IMAD.IADD R34, R34, 0x1, -R0.reuse ;  /* 0x000000012222a824 */ /* 0x100fe200078e0a00 */
[----:B------:R-:W-:Y:S01]  /*5600*/  ISETP.GT.U32.AND P6, PT, R0, R30, PT ;  /* 0x0000001e0000720c */ /* 0x000fe20003fc4070 */
[--C-:B------:R-:W-:Y:S01]  /*5610*/  @!P0 IMAD.IADD R22, R22, 0x1, -R0.reuse ;  /* 0x0000000116168824 */ /* 0x100fe200078e0a00 */
[C---:B------:R-:W-:Y:S02]  /*5620*/  ISETP.GT.U32.AND P2, PT, R0.reuse, R2, PT ;  /* 0x000000020000720c */ /* 0x040fe40003f44070 */
[C---:B------:R-:W-:Y:S02]  /*5630*/  ISETP.GT.U32.AND P0, PT, R0.reuse, R8, PT ;  /* 0x000000080000720c */ /* 0x040fe40003f04070 */
[----:B------:R-:W-:Y:S01]  /*5640*/  ISETP.GT.U32.AND P3, PT, R0, R22, PT ;  /* 0x000000160000720c */ /* 0x000fe20003f64070 */
[----:B------:R-:W-:Y:S01]  /*5650*/  @!P5 IMAD.IADD R38, R38, 0x1, -R0 ;  /* 0x000000012626d824 */ /* 0x000fe200078e0a00 */
[----:B------:R-:W-:-:S03]  /*5660*/  ISETP.GT.U32.AND P5, PT, R0, R28, PT ;  /* 0x0000001c0000720c */ /* 0x000fc60003fa4070 */
[----:B------:R-:W-:Y:S02]  /*5670*/  @!P4 IADD3 R32, PT, PT, R32, -R0, RZ ;  /* 0x800000002020c210 */ /* 0x000fe40007ffe0ff */
[----:B------:R-:W-:Y:S01]  /*5680*/  ISETP.GT.U32.AND P4, PT, R0, R18, PT ;  /* 0x000000120000720c */ /* 0x000fe20003f84070 */
[--C-:B------:R-:W-:Y:S01]  /*5690*/  @!P6 IMAD.IADD R30, R30, 0x1, -R0.reuse ;  /* 0x000000011e1ee824 */ /* 0x100fe200078e0a00 */
[----:B------:R-:W-:Y:S01]  /*56a0*/  ISETP.GT.U32.AND P6, PT, R0, R16, PT ;  /* 0x000000100000720c */ /* 0x000fe20003fc4070 */
[--C-:B------:R-:W-:Y:S01]  /*56b0*/  @!P2 IMAD.IADD R2, R2, 0x1, -R0.reuse ;  /* 0x000000010202a824 */ /* 0x100fe200078e0a00 */
[----:B------:R-:W-:Y:S01]  /*56c0*/  ISETP.GT.U32.AND P2, PT, R0, R9, PT ;  /* 0x000000090000720c */ /* 0x000fe20003f44070 */
[--C-:B------:R-:W-:Y:S02]  /*56d0*/  @!P0 IMAD.IADD R8, R8, 0x1, -R0.reuse ;  /* 0x0000000108088824 */ /* 0x100fe400078e0a00 */
[--C-:B------:R-:W-:Y:S01]  /*56e0*/  @!P3 IMAD.IADD R22, R22, 0x1, -R0.reuse ;  /* 0x000000011616b824 */ /* 0x100fe200078e0a00 */
[----:B------:R-:W-:Y:S01]  /*56f0*/  ISETP.GT.U32.AND P0, PT, R0, R2, PT ;  /* 0x000000020000720c */ /* 0x000fe20003f04070 */
[----:B------:R-:W-:Y:S01]  /*5700*/  @!P5 IMAD.IADD R28, R28, 0x1, -R0 ;  /* 0x000000011c1cd824 */ /* 0x000fe200078e0a00 */
[----:B------:R-:W-:-:S02]  /*5710*/  ISETP.GT.U32.AND P5, PT, R0, R14, PT ;  /* 0x0000000e0000720c */ /* 0x000fc40003fa4070 */
[----:B------:R-:W-:Y:S01]  /*5720*/  ISETP.GT.U32.AND P3, PT, R0, R10, PT ;  /* 0x0000000a0000720c */ /* 0x000fe20003f64070 */
[--C-:B------:R-:W-:Y:S01]  /*5730*/  @!P4 IMAD.IADD R18, R18, 0x1, -R0.reuse ;  /* 0x000000011212c824 */ /* 0x100fe200078e0a00 */
[----:B------:R-:W-:Y:S01]  /*5740*/  ISETP.GT.U32.AND P4, PT, R0, R11, PT ;  /* 0x0000000b0000720c */ /* 0x000fe20003f84070 */
[--C-:B------:R-:W-:Y:S01]  /*5750*/  @!P6 IMAD.IADD R16, R16, 0x1, -R0.reuse ;  /* 0x000000011010e824 */ /* 0x100fe200078e0a00 */
[C---:B------:R-:W-:Y:S02]  /*5760*/  ISETP.GT.U32.AND P6, PT, R0.reuse, R13, PT ;  /* 0x0000000d0000720c */ /* 0x040fe40003fc4070 */
[----:B------:R-:W-:Y:S02]  /*5770*/  @!P2 IADD3 R9, PT, PT, R9, -R0, RZ ;  /* 0x800000000909a210 */ /* 0x000fe40007ffe0ff */
        /* <DEDUP_REMOVED lines=9> */
[----:B------:R-:W-:-:S03]  /*5810*/  @!P6 IMAD.IADD R13, R13, 0x1, -R0 ;  /* 0x000000010d0de824 */ /* 0x000fc600078e0a00 */
        /* <DEDUP_REMOVED lines=9> */
[----:B------:R-:W-:Y:S01]  /*58b0*/  @!P4 IMAD.IADD R16, R16, 0x1, -R0 ;  /* 0x000000011010c824 */ /* 0x000fe200078e0a00 */
[----:B------:R-:W-:-:S03]  /*58c0*/  ISETP.GT.U32.AND P4, PT, R0, R13, PT ;  /* 0x0000000d0000720c */ /* 0x000fc60003f84070 */
[--C-:B------:R-:W-:Y:S01]  /*58d0*/  @!P6 IMAD.IADD R11, R11, 0x1, -R0.reuse ;  /* 0x000000010b0be824 */ /* 0x100fe200078e0a00 */
[C---:B------:R-:W-:Y:S02]  /*58e0*/  ISETP.GT.U32.AND P6, PT, R0.reuse, R29, PT ;  /* 0x0000001d0000720c */ /* 0x040fe40003fc4070 */
[----:B------:R-:W-:Y:S01]  /*58f0*/  @!P2 IADD3 R9, PT, PT, R9, -R0, RZ ;  /* 0x800000000909a210 */ /* 0x000fe20007ffe0ff */
[--C-:B------:R-:W-:Y:S01]  /*5900*/  @!P0 IMAD.IADD R33, R33, 0x1, -R0.reuse ;  /* 0x0000000121218824 */ /* 0x100fe200078e0a00 */
[----:B------:R-:W-:Y:S01]  /*5910*/  ISETP.GT.U32.AND P2, PT, R0, R31, PT ;  /* 0x0000001f0000720c */ /* 0x000fe20003f44070 */
[----:B------:R-:W-:Y:S01]  /*5920*/  @!P5 IMAD.IADD R14, R14, 0x1, -R0 ;  /* 0x000000010e0ed824 */ /* 0x000fe200078e0a00 */
[----:B------:R-:W-:-:S03]  /*5930*/  ISETP.GT.U32.AND P5, PT, R0, R15, PT ;  /* 0x0000000f0000720c */ /* 0x000fc60003fa4070 */
[----:B------:R-:W-:Y:S01]  /*5940*/  @!P4 IMAD.IADD R13, R13, 0x1, -R0 ;  /* 0x000000010d0dc824 */ /* 0x000fe200078e0a00 */
[----:B------:R-:W-:-:S03]  /*5950*/  ISETP.GT.U32.AND P4, PT, R0, R27, PT ;  /* 0x0000001b0000720c */ /* 0x000fc60003f84070 */
[----:B------:R-:W-:Y:S01]  /*5960*/  @!P6 IMAD.IADD R29, R29, 0x1, -R0 ;  /* 0x000000011d1de824 */ /* 0x000fe200078e0a00 */
[----:B------:R-:W-:-:S03]  /*5970*/  ISETP.GT.U32.AND P6, PT, R0, R19, PT ;  /* 0x000000130000720c */ /* 0x000fc60003fc4070 */
[--C-:B------:R-:W-:Y:S01]  /*5980*/  @!P2 IMAD.IADD R31, R31, 0x1, -R0.reuse ;  /* 0x000000011f1fa824 */ /* 0x100fe200078e0a00 */
[C---:B------:R-:W-:Y:S01]  /*5990*/  ISETP.GT.U32.AND P2, PT, R0.reuse, R17, PT ;  /* 0x000000110000720c */ /* 0x040fe20003f44070 */
[----:B------:R-:W-:Y:S01]  /*59a0*/  @!P5 IMAD.IADD R15, R15, 0x1, -R0 ;  /* 0x000000010f0fd824 */ /* 0x000fe200078e0a00 */
[----:B------:R-:W-:-:S03]  /*59b0*/  ISETP.GT.U32.AND P5, PT, R0, R25, PT ;  /* 0x000000190000720c */ /* 0x000fc60003fa4070 */
[----:B------:R-:W-:Y:S01]  /*59c0*/  @!P4 IMAD.IADD R27, R27, 0x1, -R0 ;  /* 0x000000011b1bc824 */ /* 0x000fe200078e0a00 */
[C---:B------:R-:W-:Y:S02]  /*59d0*/  ISETP.GT.U32.AND P4, PT, R0.reuse, R33, PT ;  /* 0x000000210000720c */ /* 0x040fe40003f84070 */
[----:B------:R-:W-:-:S07]  /*59e0*/  ISETP.GT.U32.AND P0, PT, R0, R15, PT ;  /* 0x0000000f0000720c */ /* 0x000fce0003f04070 */
[--C-:B------:R-:W-:Y:S01]  /*59f0*/  @!P5 IMAD.IADD R25, R25, 0x1, -R0.reuse ;  /* 0x000000011919d824 */ /* 0x100fe200078e0a00 */
[C---:B------:R-:W-:Y:S01]  /*5a00*/  ISETP.GT.U32.AND P5, PT, R0.reuse, R31, PT ;  /* 0x0000001f0000720c */ /* 0x040fe20003fa4070 */
[--C-:B------:R-:W-:Y:S02]  /*5a10*/  @!P3 IMAD.IADD R5, R5, 0x1, -R0.reuse ;  /* 0x000000010505b824 */ /* 0x100fe400078e0a00 */
[--C-:B------:R-:W-:Y:S01]  /*5a20*/  @!P4 IMAD.IADD R33, R33, 0x1, -R0.reuse ;  /* 0x000000012121c824 */ /* 0x100fe200078e0a00 */
[C---:B------:R-:W-:Y:S02]  /*5a30*/  ISETP.GT.U32.AND P3, PT, R0.reuse, R25, PT ;  /* 0x000000190000720c */ /* 0x040fe40003f64070 */
[C---:B------:R-:W-:Y:S01]  /*5a40*/  ISETP.GT.U32.AND P4, PT, R0.reuse, R5, PT ;  /* 0x000000050000720c */ /* 0x040fe20003f84070 */
[--C-:B------:R-:W-:Y:S01]  /*5a50*/  @!P2 IMAD.IADD R17, R17, 0x1, -R0.reuse ;  /* 0x000000011111a824 */ /* 0x100fe200078e0a00 */
[----:B------:R-:W-:Y:S01]  /*5a60*/  @!P0 IADD3 R15, PT, PT, R15, -R0, RZ ;  /* 0x800000000f0f8210 */ /* 0x000fe20007ffe0ff */
[----:B------:R-:W-:Y:S01]  /*5a70*/  @!P6 IMAD.IADD R19, R19, 0x1, -R0 ;  /* 0x000000011313e824 */ /* 0x000fe200078e0a00 */
[----:B------:R-:W-:-:S03]  /*5a80*/  ISETP.GT.U32.AND P0, PT, R0, R29, PT ;  /* 0x0000001d0000720c */ /* 0x000fc60003f04070 */
[--C-:B------:R-:W-:Y:S01]  /*5a90*/  @!P5 IMAD.IADD R31, R31, 0x1, -R0.reuse ;  /* 0x000000011f1fd824 */ /* 0x100fe200078e0a00 */
[----:B------:R-:W-:Y:S02]  /*5aa0*/  ISETP.NE.AND P5, PT, R20, RZ, PT ;  /* 0x000000ff1400720c */ /* 0x000fe40003fa5270 */
[C---:B------:R-:W-:Y:S02]  /*5ab0*/  ISETP.GT.U32.AND P2, PT, R0.reuse, R27, PT ;  /* 0x0000001b0000720c */ /* 0x040fe40003f44070 */
[----:B------:R-:W-:Y:S01]  /*5ac0*/  ISETP.GT.U32.AND P6, PT, R0, R23, PT ;  /* 0x000000170000720c */ /* 0x000fe20003fc4070 */
[--C-:B------:R-:W-:Y:S01]  /*5ad0*/  @!P3 IMAD.IADD R25, R25, 0x1, -R0.reuse ;  /* 0x000000011919b824 */ /* 0x100fe200078e0a00 */
[----:B------:R-:W-:Y:S01]  /*5ae0*/  ISETP.GE.AND P3, PT, R132, RZ, PT ;  /* 0x000000ff8400720c */ /* 0x000fe20003f66270 */
[----:B------:R-:W-:Y:S02]  /*5af0*/  @!P1 IMAD.MOV R3, RZ, RZ, -R3 ;  /* 0x000000ffff039224 */ /* 0x000fe400078e0a03 */
[----:B------:R-:W-:-:S02]  /*5b00*/  @!P4 IMAD.IADD R5, R5, 0x1, -R0 ;  /* 0x000000010505c824 */ /* 0x000fc400078e0a00 */
[--C-:B------:R-:W-:Y:S02]  /*5b10*/  @!P0 IMAD.IADD R29, R29, 0x1, -R0.reuse ;  /* 0x000000011d1d8824 */ /* 0x100fe400078e0a00 */
[----:B------:R-:W-:Y:S02]  /*5b20*/  @!P5 LOP3.LUT R3, RZ, R20, RZ, 0x33, !PT ;  /* 0x00000014ff03d212 */ /* 0x000fe400078e33ff */
[--C-:B------:R-:W-:Y:S01]  /*5b30*/  @!P2 IMAD.IADD R27, R27, 0x1, -R0.reuse ;  /* 0x000000011b1ba824 */ /* 0x100fe200078e0a00 */
[----:B------:R-:W4:Y:S01]  /*5b40*/  LDL R20, [R1+0xab4] ;  /* 0x000ab40001147983 */ /* 0x000f220000100800 */
[----:B------:R-:W-:Y:S02]  /*5b50*/  @!P6 IMAD.IADD R23, R23, 0x1, -R0 ;  /* 0x000000011717e824 */ /* 0x000fe400078e0a00 */
[----:B-1----:R-:W-:Y:S02]  /*5b60*/  IMAD R0, R133, R7, RZ ;  /* 0x0000000785007224 */ /* 0x002fe400078e02ff */
[----:B------:R-:W4:Y:S01]  /*5b70*/  LDL R133, [R1+0xab0] ;  /* 0x000ab00001857983 */ /* 0x000f220000100800 */
[----:B------:R-:W-:Y:S01]  /*5b80*/  @!P3 IMAD.MOV R137, RZ, RZ, -R137 ;  /* 0x000000ffff89b224 */ /* 0x000fe200078e0a89 */
[----:B--2---:R-:W-:-:S02]  /*5b90*/  ISETP.GE.AND P4, PT, R247, RZ, PT ;  /* 0x000000fff700720c */ /* 0x004fc40003f86270 */
[----:B------:R-:W2:Y:S01]  /*5ba0*/  LDL R247, [R1+0xaa0] ;  /* 0x000aa00001f77983 */ /* 0x000ea20000100800 */
[----:B---3--:R-:W-:-:S03]  /*5bb0*/  ISETP.GE.AND P1, PT, R138, RZ, PT ;  /* 0x000000ff8a00720c */ /* 0x008fc60003f26270 */
[----:B------:R-:W3:Y:S01]  /*5bc0*/  LDL R138, [R1+0xb94] ;  /* 0x000b9400018a7983 */ /* 0x000ee20000100800 */
[----:B-----5:R-:W-:-:S06]  /*5bd0*/  ISETP.GE.AND P2, PT, R246, RZ, PT ;  /* 0x000000fff600720c */ /* 0x020fcc0003f46270 */
[----:B------:R-:W-:Y:S01]  /*5be0*/  @!P4 IMAD.MOV R136, RZ, RZ, -R136 ;  /* 0x000000ffff88c224 */ /* 0x000fe200078e0a88 */
[----:B----4-:R-:W-:Y:S02]  /*5bf0*/  ISETP.GE.AND P3, PT, R248, RZ, PT ;  /* 0x000000fff800720c */ /* 0x010fe40003f66270 */
[----:B------:R-:W-:Y:S01]  /*5c00*/  @!P1 IMAD.MOV R134, RZ, RZ, -R134 ;  /* 0x000000ffff869224 */ /* 0x000fe200078e0a86 */
[----:B------:R-:W-:-:S03]  /*5c10*/  ISETP.GE.AND P4, PT, R249, RZ, PT ;  /* 0x000000fff900720c */ /* 0x000fc60003f86270 */
[----:B------:R-:W-:Y:S01]  /*5c20*/  @!P2 IMAD.MOV R131, RZ, RZ, -R131 ;  /* 0x000000ffff83a224 */ /* 0x000fe200078e0a83 */
[----:B------:R-:W-:Y:S02]  /*5c30*/  ISETP.GE.AND P1, PT, R251, RZ, PT ;  /* 0x000000fffb00720c */ /* 0x000fe40003f26270 */
[----:B------:R-:W-:Y:S02]  /*5c40*/  ISETP.GE.AND P5, PT, R4, RZ, PT ;  /* 0x000000ff0400720c */ /* 0x000fe40003fa6270 */
[----:B------:R-:W4:Y:S04]  /*5c50*/  LDL R4, [R1+0xa9c] ;  /* 0x000a9c0001047983 */ /* 0x000f280000100800 */
[----:B------:R-:W5:Y:S04]  /*5c60*/  LDL.LU R246, [R1+0xbfc] ;  /* 0x000bfc0001f67983 */ /* 0x000f680000300800 */
[----:B------:R-:W5:Y:S03]  /*5c70*/  LDL.LU R248, [R1+0xbf8] ;  /* 0x000bf80001f87983 */ /* 0x000f660000300800 */
[----:B------:R-:W-:Y:S01]  /*5c80*/  @!P5 IADD3 R135, PT, PT, -R135, RZ, RZ ;  /* 0x000000ff8787d210 */ /* 0x000fe20007ffe1ff */
[----:B------:R-:W5:Y:S01]  /*5c90*/  LDL.LU R249, [R1+0xbf4] ;  /* 0x000bf40001f97983 */ /* 0x000f620000300800 */
[----:B------:R-:W-:-:S03]  /*5ca0*/  ISETP.GE.AND P5, PT, R250, RZ, PT ;  /* 0x000000fffa00720c */ /* 0x000fc60003fa6270 */
[----:B------:R-:W5:Y:S04]  /*5cb0*/  LDL.LU R250, [R1+0xbf0] ;  /* 0x000bf00001fa7983 */ /* 0x000f680000300800 */
[----:B------:R-:W5:Y:S01]  /*5cc0*/  LDL.LU R251, [R1+0xbec] ;  /* 0x000bec0001fb7983 */ /* 0x000f620000300800 */
[----:B------:R-:W-:-:S03]  /*5cd0*/  ISETP.GE.AND P2, PT, R252, RZ, PT ;  /* 0x000000fffc00720c */ /* 0x000fc60003f46270 */
[----:B------:R-:W5:Y:S01]  /*5ce0*/  LDL.LU R252, [R1+0xbe8] ;  /* 0x000be80001fc7983 */ /* 0x000f620000300800 */
[----:B------:R-:W-:Y:S02]  /*5cf0*/  @!P3 IMAD.MOV R130, RZ, RZ, -R130 ;  /* 0x000000ffff82b224 */ /* 0x000fe400078e0a82 */
[----:B------:R-:W-:Y:S02]  /*5d00*/  @!P4 IMAD.MOV R129, RZ, RZ, -R129 ;  /* 0x000000ffff81c224 */ /* 0x000fe400078e0a81 */
[----:B------:R-:W-:Y:S02]  /*5d10*/  @!P5 IMAD.MOV R128, RZ, RZ, -R128 ;  /* 0x000000ffff80d224 */ /* 0x000fe400078e0a80 */
[----:B------:R-:W-:-:S03]  /*5d20*/  @!P1 IMAD.MOV R127, RZ, RZ, -R127 ;  /* 0x000000ffff7f9224 */ /* 0x000fc600078e0a7f */
[----:B------:R-:W-:Y:S01]  /*5d30*/  @!P2 IMAD.MOV R126, RZ, RZ, -R126 ;  /* 0x000000ffff7ea224 */ /* 0x000fe200078e0a7e */
[----:B------:R-:W-:Y:S02]  /*5d40*/  ISETP.GE.AND P3, PT, R133, RZ, PT ;  /* 0x000000ff8500720c */ /* 0x000fe40003f66270 */
[----:B------:R-:W-:Y:S02]  /*5d50*/  ISETP.GE.AND P5, PT, R20, RZ, PT ;  /* 0x000000ff1400720c */ /* 0x000fe40003fa6270 */
[----:B--2---:R-:W-:-:S09]  /*5d60*/  ISETP.GE.AND P4, PT, R247, RZ, PT ;  /* 0x000000fff700720c */ /* 0x004fd20003f86270 */
[----:B------:R-:W-:Y:S01]  /*5d70*/  @!P3 IMAD.MOV R125, RZ, RZ, -R125 ;  /* 0x000000ffff7db224 */ /* 0x000fe200078e0a7d */
[----:B---3--:R-:W-:-:S03]  /*5d80*/  ISETP.GE.AND P2, PT, R138, RZ, PT ;  /* 0x000000ff8a00720c */ /* 0x008fc60003f46270 */
[----:B------:R-:W-:Y:S02]  /*5d90*/  @!P4 IMAD.MOV R124, RZ, RZ, -R124 ;  /* 0x000000ffff7cc224 */ /* 0x000fe400078e0a7c */
[----:B------:R-:W-:-:S08]  /*5da0*/  @!P5 IMAD.MOV R123, RZ, RZ, -R123 ;  /* 0x000000ffff7bd224 */ /* 0x000fd000078e0a7b */
[----:B------:R-:W-:Y:S01]  /*5db0*/  @!P2 IMAD.MOV R121, RZ, RZ, -R121 ;  /* 0x000000ffff79a224 */ /* 0x000fe200078e0a79 */
[----:B----4-:R-:W-:Y:S02]  /*5dc0*/  ISETP.GE.AND P1, PT, R4, RZ, PT ;  /* 0x000000ff0400720c */ /* 0x010fe40003f26270 */
[----:B-----5:R-:W-:-:S11]  /*5dd0*/  ISETP.GE.AND P4, PT, R251, RZ, PT ;  /* 0x000000fffb00720c */ /* 0x020fd60003f86270 */
[----:B------:R-:W-:Y:S01]  /*5de0*/  @!P1 IMAD.MOV R122, RZ, RZ, -R122 ;  /* 0x000000ffff7a9224 */ /* 0x000fe200078e0a7a */
[----:B------:R-:W-:Y:S02]  /*5df0*/  ISETP.GE.AND P5, PT, R250, RZ, PT ;  /* 0x000000fffa00720c */ /* 0x000fe40003fa6270 */
[----:B------:R-:W-:Y:S02]  /*5e00*/  ISETP.GE.AND P1, PT, R249, RZ, PT ;  /* 0x000000fff900720c */ /* 0x000fe40003f26270 */
[----:B------:R-:W-:Y:S01]  /*5e10*/  ISETP.GE.AND P2, PT, R248, RZ, PT ;  /* 0x000000fff800720c */ /* 0x000fe20003f46270 */
[----:B------:R-:W-:Y:S01]  /*5e20*/  @!P4 IMAD.MOV R119, RZ, RZ, -R119 ;  /* 0x000000ffff77c224 */ /* 0x000fe200078e0a77 */
[----:B------:R-:W-:Y:S02]  /*5e30*/  ISETP.GE.AND P4, PT, R245, RZ, PT ;  /* 0x000000fff500720c */ /* 0x000fe40003f86270 */
[----:B------:R-:W-:-:S13]  /*5e40*/  ISETP.GE.AND P3, PT, R252, RZ, PT ;  /* 0x000000fffc00720c */ /* 0x000fda0003f66270 */
[----:B------:R-:W-:Y:S02]  /*5e50*/  @!P3 IADD3 R120, PT, PT, -R120, RZ, RZ ;  /* 0x000000ff7878b210 */ /* 0x000fe40007ffe1ff */
[----:B------:R-:W-:Y:S01]  /*5e60*/  ISETP.GE.AND P3, PT, R246, RZ, PT ;  /* 0x000000fff600720c */ /* 0x000fe20003f66270 */
[----:B------:R-:W-:Y:S01]  /*5e70*/  @!P5 IMAD.MOV R118, RZ, RZ, -R118 ;  /* 0x000000ffff76d224 */ /* 0x000fe200078e0a76 */
[----:B------:R-:W-:Y:S01]  /*5e80*/  ISETP.GE.AND P5, PT, R244, RZ, PT ;  /* 0x000000fff400720c */ /* 0x000fe20003fa6270 */
[----:B------:R-:W-:Y:S01]  /*5e90*/  @!P1 IMAD.MOV R117, RZ, RZ, -R117 ;  /* 0x000000ffff759224 */ /* 0x000fe200078e0a75 */
[----:B------:R-:W-:Y:S01]  /*5ea0*/  ISETP.GE.AND P1, PT, R243, RZ, PT ;  /* 0x000000fff300720c */ /* 0x000fe20003f26270 */
[----:B------:R-:W-:Y:S01]  /*5eb0*/  @!P2 IMAD.MOV R116, RZ, RZ, -R116 ;  /* 0x000000ffff74a224 */ /* 0x000fe200078e0a74 */
[----:B------:R-:W-:Y:S01]  /*5ec0*/  ISETP.GE.AND P2, PT, R242, RZ, PT ;  /* 0x000000fff200720c */ /* 0x000fe20003f46270 */
[----:B------:R-:W-:Y:S01]  /*5ed0*/  @!P4 IMAD.MOV R114, RZ, RZ, -R114 ;  /* 0x000000ffff72c224 */ /* 0x000fe200078e0a72 */
[----:B------:R-:W-:-:S05]  /*5ee0*/  ISETP.GE.AND P4, PT, R240, RZ, PT ;  /* 0x000000fff000720c */ /* 0x000fca0003f86270 */
[----:B------:R-:W-:Y:S01]  /*5ef0*/  @!P3 IMAD.MOV R115, RZ, RZ, -R115 ;  /* 0x000000ffff73b224 */ /* 0x000fe200078e0a73 */
        /* <DEDUP_REMOVED lines=12> */
[----:B------:R-:W-:Y:S02]  /*5fc0*/  ISETP.GE.AND P5, PT, R234, RZ, PT ;  /* 0x000000ffea00720c */ /* 0x000fe40003fa6270 */
[----:B------:R-:W-:Y:S01]  /*5fd0*/  @!P1 IADD3 R107, PT, PT, -R107, RZ, RZ ;  /* 0x000000ff6b6b9210 */ /* 0x000fe20007ffe1ff */
[----:B------:R-:W-:Y:S01]  /*5fe0*/  @!P2 IMAD.MOV R106, RZ, RZ, -R106 ;  /* 0x000000ffff6aa224 */ /* 0x000fe200078e0a6a */
[----:B------:R-:W-:Y:S01]  /*5ff0*/  ISETP.GE.AND P1, PT, R233, RZ, PT ;  /* 0x000000ffe900720c */ /* 0x000fe20003f26270 */
[----:B------:R-:W-:Y:S01]  /*6000*/  @!P4 IMAD.MOV R104, RZ, RZ, -R104 ;  /* 0x000000ffff68c224 */ /* 0x000fe200078e0a68 */
[----:B------:R-:W-:Y:S02]  /*6010*/  ISETP.GE.AND P2, PT, R232, RZ, PT ;  /* 0x000000ffe800720c */ /* 0x000fe40003f46270 */
[----:B------:R-:W-:-:S03]  /*6020*/  ISETP.GE.AND P4, PT, R230, RZ, PT ;  /* 0x000000ffe600720c */ /* 0x000fc60003f86270 */
[----:B------:R-:W-:Y:S01]  /*6030*/  @!P3 IMAD.MOV R105, RZ, RZ, -R105 ;  /* 0x000000ffff69b224 */ /* 0x000fe200078e0a69 */
[----:B------:R-:W-:Y:S01]  /*6040*/  ISETP.GE.AND P3, PT, R231, RZ, PT ;  /* 0x000000ffe700720c */ /* 0x000fe20003f66270 */
[----:B------:R-:W-:Y:S01]  /*6050*/  @!P5 IMAD.MOV R103, RZ, RZ, -R103 ;  /* 0x000000ffff67d224 */ /* 0x000fe200078e0a67 */
[----:B------:R-:W-:-:S03]  /*6060*/  ISETP.GE.AND P5, PT, R229, RZ, PT ;  /* 0x000000ffe500720c */ /* 0x000fc60003fa6270 */
[----:B------:R-:W-:Y:S01]  /*6070*/  @!P1 IMAD.MOV R102, RZ, RZ, -R102 ;  /* 0x000000ffff669224 */ /* 0x000fe200078e0a66 */
[----:B------:R-:W-:Y:S01]  /*6080*/  ISETP.GE.AND P1, PT, R228, RZ, PT ;  /* 0x000000ffe400720c */ /* 0x000fe20003f26270 */
[----:B------:R-:W-:Y:S01]  /*6090*/  @!P2 IMAD.MOV R101, RZ, RZ, -R101 ;  /* 0x000000ffff65a224 */ /* 0x000fe200078e0a65 */
[----:B------:R-:W-:Y:S01]  /*60a0*/  ISETP.GE.AND P2, PT, R227, RZ, PT ;  /* 0x000000ffe300720c */ /* 0x000fe20003f46270 */
[----:B------:R-:W-:Y:S01]  /*60b0*/  @!P4 IMAD.MOV R99, RZ, RZ, -R99 ;  /* 0x000000ffff63c224 */ /* 0x000fe200078e0a63 */
        /* <DEDUP_REMOVED lines=8> */
[----:B------:R-:W-:Y:S02]  /*6140*/  ISETP.GE.AND P2, PT, R222, RZ, PT ;  /* 0x000000ffde00720c */ /* 0x000fe40003f46270 */
[----:B------:R-:W-:Y:S02]  /*6150*/  @!P4 IADD3 R94, PT, PT, -R94, RZ, RZ ;  /* 0x000000ff5e5ec210 */ /* 0x000fe40007ffe1ff */
        /* <DEDUP_REMOVED lines=26> */
[----:B------:R-:W-:Y:S02]  /*6300*/  ISETP.GE.AND P1, PT, R208, RZ, PT ;  /* 0x000000ffd000720c */ /* 0x000fe40003f26270 */
[----:B------:R-:W-:Y:S02]  /*6310*/  @!P2 IADD3 R81, PT, PT, -R81, RZ, RZ ;  /* 0x000000ff5151a210 */ /* 0x000fe40007ffe1ff */
[----:B------:R-:W-:Y:S01]  /*6320*/  ISETP.GE.AND P2, PT, R207, RZ, PT ;  /* 0x000000ffcf00720c */ /* 0x000fe20003f46270 */
[----:B------:R-:W-:Y:S01]  /*6330*/  @!P4 IMAD.MOV R79, RZ, RZ, -R79 ;  /* 0x000000ffff4fc224 */ /* 0x000fe200078e0a4f */
[----:B------:R-:W-:Y:S01]  /*6340*/  ISETP.GE.AND P4, PT, R205, RZ, PT ;  /* 0x000000ffcd00720c */ /* 0x000fe20003f86270 */
[----:B------:R-:W-:Y:S01]  /*6350*/  @!P3 IMAD.MOV R80, RZ, RZ, -R80 ;  /* 0x000000ffff50b224 */ /* 0x000fe200078e0a50 */
[----:B------:R-:W-:Y:S01]  /*6360*/  ISETP.GE.AND P3, PT, R206, RZ, PT ;  /* 0x000000ffce00720c */ /* 0x000fe20003f66270 */
[----:B------:R-:W-:Y:S01]  /*6370*/  @!P5 IMAD.MOV R78, RZ, RZ, -R78 ;  /* 0x000000ffff4ed224 */ /* 0x000fe200078e0a4e */
[----:B------:R-:W-:-:S03]  /*6380*/  ISETP.GE.AND P5, PT, R204, RZ, PT ;  /* 0x000000ffcc00720c */ /* 0x000fc60003fa6270 */
[----:B------:R-:W-:Y:S01]  /*6390*/  @!P1 IMAD.MOV R77, RZ, RZ, -R77 ;  /* 0x000000ffff4d9224 */ /* 0x000fe200078e0a4d */
[----:B------:R-:W-:-:S03]  /*63a0*/  ISETP.GE.AND P1, PT, R203, RZ, PT ;  /* 0x000000ffcb00720c */ /* 0x000fc60003f26270 */
[----:B------:R-:W-:Y:S01]  /*63b0*/  @!P2 IMAD.MOV R76, RZ, RZ, -R76 ;  /* 0x000000ffff4ca224 */ /* 0x000fe200078e0a4c */
        /* <DEDUP_REMOVED lines=14> */
[----:B------:R-:W-:Y:S02]  /*64a0*/  ISETP.GE.AND P3, PT, R196, RZ, PT ;  /* 0x000000ffc400720c */ /* 0x000fe40003f66270 */
[----:B------:R-:W-:Y:S02]  /*64b0*/  @!P5 IADD3 R68, PT, PT, -R68, RZ, RZ ;  /* 0x000000ff4444d210 */ /* 0x000fe40007ffe1ff */
        /* <DEDUP_REMOVED lines=79> */
[----:B------:R-:W-:-:S02]  /*69b0*/  IMAD.MOV.U32 R20, RZ, RZ, R2 ;  /* 0x000000ffff147224 */ /* 0x000fc400078e0002 */
        /* <DEDUP_REMOVED lines=21> */
[----:B------:R-:W-:Y:S02]  /*6b10*/  ISETP.GE.AND P5, PT, R144, RZ, PT ;  /* 0x000000ff9000720c */ /* 0x000fe40003fa6270 */
[----:B------:R-:W-:Y:S01]  /*6b20*/  @!P1 IADD3 R15, PT, PT, -R15, RZ, RZ ;  /* 0x000000ff0f0f9210 */ /* 0x000fe20007ffe1ff */
[----:B------:R-:W-:Y:S01]  /*6b30*/  @!P2 IMAD.MOV R17, RZ, RZ, -R17 ;  /* 0x000000ffff11a224 */ /* 0x000fe200078e0a11 */
[----:B------:R-:W-:Y:S02]  /*6b40*/  ISETP.GE.AND P1, PT, R143, RZ, PT ;  /* 0x000000ff8f00720c */ /* 0x000fe40003f26270 */
[----:B------:R-:W-:Y:S01]  /*6b50*/  ISETP.GE.AND P2, PT, R142, RZ, PT ;  /* 0x000000ff8e00720c */ /* 0x000fe20003f46270 */
[----:B------:R-:W-:Y:S01]  /*6b60*/  @!P4 IMAD.MOV R33, RZ, RZ, -R33 ;  /* 0x000000ffff21c224 */ /* 0x000fe200078e0a21 */
[----:B------:R-:W-:Y:S01]  /*6b70*/  ISETP.GE.AND P4, PT, R140, RZ, PT ;  /* 0x000000ff8c00720c */ /* 0x000fe20003f86270 */
[----:B------:R-:W-:Y:S01]  /*6b80*/  @!P3 IMAD.MOV R19, RZ, RZ, -R19 ;  /* 0x000000ffff13b224 */ /* 0x000fe200078e0a13 */
[----:B------:R-:W-:-:S02]  /*6b90*/  ISETP.GE.AND P3, PT, R141, RZ, PT ;  /* 0x000000ff8d00720c */ /* 0x000fc40003f66270 */
[----:B------:R-:W-:Y:S02]  /*6ba0*/  ISETP.GE.AND P6, PT, R139, RZ, PT ;  /* 0x000000ff8b00720c */ /* 0x000fe40003fc6270 */
[----:B------:R-:W-:Y:S02]  /*6bb0*/  ISETP.NE.AND P0, PT, R21, RZ, PT ;  /* 0x000000ff1500720c */ /* 0x000fe40003f05270 */
[----:B------:R-:W-:Y:S01]  /*6bc0*/  LOP3.LUT R21, RZ, R21, RZ, 0x33, !PT ;  /* 0x00000015ff157212 */ /* 0x000fe200078e33ff */
[----:B------:R-:W-:-:S03]  /*6bd0*/  @!P5 IMAD.MOV R31, RZ, RZ, -R31 ;  /* 0x000000ffff1fd224 */ /* 0x000fc600078e0a1f */
[----:B------:R-:W-:Y:S01]  /*6be0*/  SEL R137, R21, R137, !P0 ;  /* 0x0000008915897207 */ /* 0x000fe20004000000 */
[----:B------:R-:W-:Y:S02]  /*6bf0*/  @!P1 IMAD.MOV R29, RZ, RZ, -R29 ;  /* 0x000000ffff1d9224 */ /* 0x000fe400078e0a1d */
[----:B------:R-:W-:Y:S02]  /*6c00*/  @!P2 IMAD.MOV R27, RZ, RZ, -R27 ;  /* 0x000000ffff1ba224 */ /* 0x000fe400078e0a1b */
[----:B------:R-:W-:Y:S02]  /*6c10*/  @!P3 IMAD.MOV R25, RZ, RZ, -R25 ;  /* 0x000000ffff19b224 */ /* 0x000fe400078e0a19 */
[----:B------:R-:W-:Y:S02]  /*6c20*/  @!P4 IMAD.MOV R23, RZ, RZ, -R23 ;  /* 0x000000ffff17c224 */ /* 0x000fe400078e0a17 */
[----:B------:R-:W-:Y:S01]  /*6c30*/  @!P6 IMAD.MOV R5, RZ, RZ, -R5 ;  /* 0x000000ffff05e224 */ /* 0x000fe200078e0a05 */
[----:B------:R-:W-:Y:S01]  /*6c40*/  LEA R2, P5, R0, UR14, 0x2 ;  /* 0x0000000e00027c11 */ /* 0x000fe2000f8a10ff */
[----:B------:R-:W-:Y:S01]  /*6c50*/  IMAD R137, R137, UR6, RZ ;  /* 0x0000000689897c24 */ /* 0x000fe2000f8e02ff */
[----:B------:R-:W-:-:S02]  /*6c60*/  SEL R136, R21, R136, !P0 ;  /* 0x0000008815887207 */ /* 0x000fc40004000000 */
[C---:B------:R-:W-:Y:S02]  /*6c70*/  SEL R135, R21.reuse, R135, !P0 ;  /* 0x0000008715877207 */ /* 0x040fe40004000000 */
[C---:B------:R-:W-:Y:S02]  /*6c80*/  SEL R134, R21.reuse, R134, !P0 ;  /* 0x0000008615867207 */ /* 0x040fe40004000000 */
[C---:B------:R-:W-:Y:S02]  /*6c90*/  SEL R131, R21.reuse, R131, !P0 ;  /* 0x0000008315837207 */ /* 0x040fe40004000000 */
[C---:B------:R-:W-:Y:S02]  /*6ca0*/  SEL R130, R21.reuse, R130, !P0 ;  /* 0x0000008215827207 */ /* 0x040fe40004000000 */
[C---:B------:R-:W-:Y:S02]  /*6cb0*/  SEL R129, R21.reuse, R129, !P0 ;  /* 0x0000008115817207 */ /* 0x040fe40004000000 */
        /* <DEDUP_REMOVED lines=119> */
[----:B------:R-:W-:Y:S01]  /*7430*/  SEL R23, R21, R23, !P0 ;  /* 0x0000001715177207 */ /* 0x000fe20004000000 */
[----:B------:R-:W-:Y:S01]  /*7440*/  IMAD R3, R3, UR4, RZ ;  /* 0x0000000403037c24 */ /* 0x000fe2000f8e02ff */
[----:B------:R-:W-:-:S02]  /*7450*/  SEL R21, R21, R5, !P0 ;  /* 0x0000000515157207 */ /* 0x000fc40004000000 */
[----:B------:R-:W-:Y:S02]  /*7460*/  LEA.HI.X.SX32 R0, R0, UR15, 0x2, P5 ;  /* 0x0000000f00007c11 */ /* 0x000fe4000a8f16ff */
[----:B------:R-:W-:Y:S01]  /*7470*/  LEA R138, P0, R137, R2, 0x2 ;  /* 0x00000002898a7211 */ /* 0x000fe200078010ff */
[----:B------:R-:W-:Y:S01]  /*7480*/  IMAD R136, R136, UR6, RZ ;  /* 0x0000000688887c24 */ /* 0x000fe2000f8e02ff */
[----:B------:R-:W-:Y:S01]  /*7490*/  LEA R4, P1, R3, UR12, 0x2 ;  /* 0x0000000c03047c11 */ /* 0x000fe2000f8210ff */
[----:B------:R-:W-:Y:S01]  /*74a0*/  IMAD R135, R135, UR6, RZ ;  /* 0x0000000687877c24 */ /* 0x000fe2000f8e02ff */
[----:B------:R-:W-:Y:S01]  /*74b0*/  LEA.HI.X.SX32 R139, R137, R0, 0x2, P0 ;  /* 0x00000000898b7211 */ /* 0x000fe200000f16ff */
[----:B------:R-:W-:Y:S01]  /*74c0*/  IMAD R134, R134, UR6, RZ ;  /* 0x0000000686867c24 */ /* 0x000fe2000f8e02ff */
[-C--:B------:R-:W-:Y:S01]  /*74d0*/  LEA R142, P3, R136, R2.reuse, 0x2 ;  /* 0x00000002888e7211 */ /* 0x080fe200078610ff */
[----:B------:R-:W-:Y:S01]  /*74e0*/  IMAD R131, R131, UR6, RZ ;  /* 0x0000000683837c24 */ /* 0x000fe2000f8e02ff */
[----:B------:R-:W-:Y:S01]  /*74f0*/  LEA.HI.X.SX32 R5, R3, UR13, 0x2, P1 ;  /* 0x0000000d03057c11 */ /* 0x000fe200088f16ff */
[----:B------:R1:W-:Y:S01]  /*7500*/  STL.64 [R1+0x248], R138 ;  /* 0x0002488a01007387 */ /* 0x0003e20000100a00 */
[C---:B------:R-:W-:Y:S01]  /*7510*/  LEA R140, P2, R135.reuse, R2, 0x2 ;  /* 0x00000002878c7211 */ /* 0x040fe200078410ff */
[----:B------:R-:W-:Y:S01]  /*7520*/  IMAD R130, R130, UR6, RZ ;  /* 0x0000000682827c24 */ /* 0x000fe2000f8e02ff */
[-C--:B------:R-:W-:Y:S01]  /*7530*/  LEA.HI.X.SX32 R143, R136, R0.reuse, 0x2, P3 ;  /* 0x00000000888f7211 */ /* 0x080fe200018f16ff */
[----:B------:R-:W-:Y:S01]  /*7540*/  IMAD R128, R128, UR6, RZ ;  /* 0x0000000680807c24 */ /* 0x000fe2000f8e02ff */
[----:B------:R-:W-:Y:S01]  /*7550*/  LEA.HI.X.SX32 R141, R135, R0, 0x2, P2 ;  /* 0x00000000878d7211 */ /* 0x000fe200010f16ff */
[----:B------:R-:W-:Y:S01]  /*7560*/  IMAD R129, R129, UR6, RZ ;  /* 0x0000000681817c24 */ /* 0x000fe2000f8e02ff */
[-C--:B------:R-:W-:Y:S01]  /*7570*/  LEA R150, P0, R131, R2.reuse, 0x2 ;  /* 0x0000000283967211 */ /* 0x080fe200078010ff */
[----:B------:R-:W-:Y:S01]  /*7580*/  IMAD R127, R127, UR6, RZ ;  /* 0x000000067f7f7c24 */ /* 0x000fe2000f8e02ff */
[----:B------:R-:W2:Y:S01]  /*7590*/  LDC R3, c[0x0][0x3a0] ;  /* 0x0000e800ff037b82 */ /* 0x000ea20000000800 */
[-C--:B-1----:R-:W-:Y:S01]  /*75a0*/  LEA R138, P1, R134, R2.reuse, 0x2 ;  /* 0x00000002868a7211 */ /* 0x082fe200078210ff */
[----:B------:R-:W-:Y:S01]  /*75b0*/  IMAD R126, R126, UR6, RZ ;  /* 0x000000067e7e7c24 */ /* 0x000fe2000f8e02ff */
[----:B------:R-:W-:Y:S01]  /*75c0*/  LEA R148, P6, R130, R2, 0x2 ;  /* 0x0000000282947211 */ /* 0x000fe200078c10ff */
[----:B------:R-:W-:Y:S01]  /*75d0*/  IMAD R125, R125, UR6, RZ ;  /* 0x000000067d7d7c24 */ /* 0x000fe2000f8e02ff */
[----:B------:R-:W-:Y:S01]  /*75e0*/  LEA.HI.X.SX32 R139, R134, R0, 0x2, P1 ;  /* 0x00000000868b7211 */ /* 0x000fe200008f16ff */
[----:B------:R-:W-:Y:S01]  /*75f0*/  IMAD R124, R124, UR6, RZ ;  /* 0x000000067c7c7c24 */ /* 0x000fe2000f8e02ff */
[-C--:B------:R-:W-:Y:S01]  /*7600*/  LEA R144, P4, R128, R2.reuse, 0x2 ;  /* 0x0000000280907211 */ /* 0x080fe200078810ff */
[----:B------:R-:W-:Y:S01]  /*7610*/  IMAD R123, R123, UR6, RZ ;  /* 0x000000067b7b7c24 */ /* 0x000fe2000f8e02ff */
[----:B------:R-:W-:Y:S01]  /*7620*/  LEA R146, P5, R129, R2, 0x2 ;  /* 0x0000000281927211 */ /* 0x000fe200078a10ff */
[----:B------:R1:W-:Y:S01]  /*7630*/  STL.64 [R1+0x450], R142 ;  /* 0x0004508e01007387 */ /* 0x0003e20000100a00 */
[-C--:B------:R-:W-:Y:S01]  /*7640*/  LEA.HI.X.SX32 R151, R131, R0.reuse, 0x2, P0 ;  /* 0x0000000083977211 */ /* 0x080fe200000f16ff */
[----:B------:R-:W-:Y:S01]  /*7650*/  IMAD R122, R122, UR6, RZ ;  /* 0x000000067a7a7c24 */ /* 0x000fe2000f8e02ff */
[-C--:B------:R-:W-:Y:S01]  /*7660*/  LEA.HI.X.SX32 R149, R130, R0.reuse, 0x2, P6 ;  /* 0x0000000082957211 */ /* 0x080fe200030f16ff */
[----:B------:R3:W-:Y:S01]  /*7670*/  STL.64 [R1+0x240], R140 ;  /* 0x0002408c01007387 */ /* 0x0007e20000100a00 */
[----:B------:R-:W-:-:S03]  /*7680*/  LEA.HI.X.SX32 R145, R128, R0, 0x2, P4 ;  /* 0x0000000080917211 */ /* 0x000fc600020f16ff */
[----:B------:R4:W-:Y:S01]  /*7690*/  STL.64 [R1+0x238], R138 ;  /* 0x0002388a01007387 */ /* 0x0009e20000100a00 */
[-C--:B------:R-:W-:Y:S02]  /*76a0*/  LEA R136, P0, R124, R2.reuse, 0x2 ;  /* 0x000000027c887211 */ /* 0x080fe400078010ff */
[----:B-1----:R-:W-:Y:S01]  /*76b0*/  LEA R142, P3, R127, R2, 0x2 ;  /* 0x000000027f8e7211 */ /* 0x002fe200078610ff */
[----:B------:R-:W-:Y:S01]  /*76c0*/  IMAD R121, R121, UR6, RZ ;  /* 0x0000000679797c24 */ /* 0x000fe2000f8e02ff */
[----:B------:R-:W-:Y:S02]  /*76d0*/  LEA.HI.X.SX32 R147, R129, R0, 0x2, P5 ;  /* 0x0000000081937211 */ /* 0x000fe400028f16ff */
[-C--:B---3--:R-:W-:Y:S01]  /*76e0*/  LEA R140, P2, R126, R2.reuse, 0x2 ;  /* 0x000000027e8c7211 */ /* 0x088fe200078410ff */
[----:B------:R-:W-:Y:S01]  /*76f0*/  IMAD R120, R120, UR6, RZ ;  /* 0x0000000678787c24 */ /* 0x000fe2000f8e02ff */
[-C--:B------:R-:W-:Y:S02]  /*7700*/  LEA R134, P6, R123, R2.reuse, 0x2 ;  /* 0x000000027b867211 */ /* 0x080fe400078c10ff */
[----:B----4-:R-:W-:Y:S01]  /*7710*/  LEA R138, P1, R125, R2, 0x2 ;  /* 0x000000027d8a7211 */ /* 0x010fe200078210ff */
[----:B------:R-:W-:Y:S01]  /*7720*/  STL.64 [R1+0x230], R150 ;  /* 0x0002309601007387 */ /* 0x000fe20000100a00 */
[-C--:B------:R-:W-:Y:S01]  /*7730*/  LEA.HI.X.SX32 R143, R127, R0.reuse, 0x2, P3 ;  /* 0x000000007f8f7211 */ /* 0x080fe200018f16ff */
[----:B------:R-:W-:Y:S01]  /*7740*/  IMAD R119, R119, UR6, RZ ;  /* 0x0000000677777c24 */ /* 0x000fe2000f8e02ff */
[----:B------:R-:W-:Y:S01]  /*7750*/  LEA.HI.X.SX32 R141, R126, R0, 0x2, P2 ;  /* 0x000000007e8d7211 */ /* 0x000fe200010f16ff */
[----:B------:R-:W-:Y:S01]  /*7760*/  STL.64 [R1+0x228], R148 ;  /* 0x0002289401007387 */ /* 0x000fe20000100a00 */
[----:B------:R-:W-:Y:S01]  /*7770*/  LEA R130, P5, R122, R2, 0x2 ;  /* 0x000000027a827211 */ /* 0x000fe200078a10ff */
[----:B------:R-:W-:Y:S01]  /*7780*/  IMAD R118, R118, UR6, RZ ;  /* 0x0000000676767c24 */ /* 0x000fe2000f8e02ff */
[-C--:B------:R-:W-:Y:S01]  /*7790*/  LEA.HI.X.SX32 R139, R125, R0.reuse, 0x2, P1 ;  /* 0x000000007d8b7211 */ /* 0x080fe200008f16ff */
[----:B------:R1:W-:Y:S01]  /*77a0*/  STL.64 [R1+0x338], R144 ;  /* 0x0003389001007387 */ /* 0x0003e20000100a00 */
[-C--:B------:R-:W-:Y:S01]  /*77b0*/  LEA.HI.X.SX32 R137, R124, R0.reuse, 0x2, P0 ;  /* 0x000000007c897211 */ /* 0x080fe200000f16ff */
[----:B------:R-:W-:Y:S01]  /*77c0*/  IMAD R117, R117, UR6, RZ ;  /* 0x0000000675757c24 */ /* 0x000fe2000f8e02ff */
[-C--:B------:R-:W-:Y:S01]  /*77d0*/  LEA.HI.X.SX32 R135, R123, R0.reuse, 0x2, P6 ;  /* 0x000000007b877211 */ /* 0x080fe200030f16ff */
[----:B------:R-:W-:Y:S01]  /*77e0*/  STL.64 [R1+0x2b8], R146 ;  /* 0x0002b89201007387 */ /* 0x000fe20000100a00 */
[----:B------:R-:W-:Y:S01]  /*77f0*/  IMAD R116, R116, UR6, RZ ;  /* 0x0000000674747c24 */ /* 0x000fe2000f8e02ff */
[----:B------:R-:W-:Y:S01]  /*7800*/  LEA.HI.X.SX32 R131, R122, R0, 0x2, P5 ;  /* 0x000000007a837211 */ /* 0x000fe200028f16ff */
[----:B------:R-:W-:Y:S01]  /*7810*/  IMAD R114, R114, UR6, RZ ;  /* 0x0000000672727c24 */ /* 0x000fe2000f8e02ff */
[----:B------:R3:W-:Y:S01]  /*7820*/  STL.64 [R1+0x3b8], R142 ;  /* 0x0003b88e01007387 */ /* 0x0007e20000100a00 */
[----:B------:R-:W-:Y:S01]  /*7830*/  IMAD R115, R115, UR6, RZ ;  /* 0x0000000673737c24 */ /* 0x000fe2000f8e02ff */
[----:B-1----:R-:W-:-:S02]  /*7840*/  LEA R144, P4, R121, R2, 0x2 ;  /* 0x0000000279907211 */ /* 0x002fc400078810ff */
[----:B------:R1:W-:Y:S01]  /*7850*/  STL.64 [R1+0x220], R140 ;  /* 0x0002208c01007387 */ /* 0x0003e20000100a00 */
[----:B------:R-:W-:-:S03]  /*7860*/  IMAD R113, R113, UR6, RZ ;  /* 0x0000000671717c24 */ /* 0x000fc6000f8e02ff */
[----:B------:R4:W-:Y:S01]  /*7870*/  STL.64 [R1+0x218], R138 ;  /* 0x0002188a01007387 */ /* 0x0009e20000100a00 */
[----:B---3--:R-:W-:-:S03]  /*7880*/  LEA R142, P3, R120, R2, 0x2 ;  /* 0x00000002788e7211 */ /* 0x008fc600078610ff */
[----:B------:R3:W-:Y:S01]  /*7890*/  STL.64 [R1+0x210], R136 ;  /* 0x0002108801007387 */ /* 0x0007e20000100a00 */
[----:B------:R-:W-:Y:S01]  /*78a0*/  IMAD R112, R112, UR6, RZ ;  /* 0x0000000670707c24 */ /* 0x000fe2000f8e02ff */
[----:B------:R-:W-:Y:S02]  /*78b0*/  LEA.HI.X.SX32 R145, R121, R0, 0x2, P4 ;  /* 0x0000000079917211 */ /* 0x000fe400020f16ff */
[-C--:B-1----:R-:W-:Y:S01]  /*78c0*/  LEA R140, P2, R119, R2.reuse, 0x2 ;  /* 0x00000002778c7211 */ /* 0x082fe200078410ff */
[----:B------:R1:W-:Y:S01]  /*78d0*/  STL.64 [R1+0x208], R134 ;  /* 0x0002088601007387 */ /* 0x0003e20000100a00 */
[----:B------:R-:W-:Y:S01]  /*78e0*/  IMAD R111, R111, UR6, RZ ;  /* 0x000000066f6f7c24 */ /* 0x000fe2000f8e02ff */
[----:B----4-:R-:W-:Y:S01]  /*78f0*/  LEA R138, P1, R118, R2, 0x2 ;  /* 0x00000002768a7211 */ /* 0x010fe200078210ff */
[----:B------:R-:W-:Y:S01]  /*7900*/  IMAD R110, R110, UR6, RZ ;  /* 0x000000066e6e7c24 */ /* 0x000fe2000f8e02ff */
[----:B------:R-:W-:Y:S02]  /*7910*/  LEA.HI.X.SX32 R143, R120, R0, 0x2, P3 ;  /* 0x00000000788f7211 */ /* 0x000fe400018f16ff */
[-C--:B---3--:R-:W-:Y:S01]  /*7920*/  LEA R136, P0, R117, R2.reuse, 0x2 ;  /* 0x0000000275887211 */ /* 0x088fe200078010ff */
[----:B------:R3:W-:Y:S01]  /*7930*/  STL.64 [R1+0x200], R130 ;  /* 0x0002008201007387 */ /* 0x0007e20000100a00 */
[----:B------:R-:W-:Y:S01]  /*7940*/  LEA R128, P4, R114, R2, 0x2 ;  /* 0x0000000272807211 */ /* 0x000fe200078810ff */
[----:B------:R-:W-:Y:S01]  /*7950*/  IMAD R109, R109, UR6, RZ ;  /* 0x000000066d6d7c24 */ /* 0x000fe2000f8e02ff */
[----:B------:R-:W-:-:S02]  /*7960*/  LEA.HI.X.SX32 R141, R119, R0, 0x2, P2 ;  /* 0x00000000778d7211 */ /* 0x000fc400010f16ff */
[----:B-1----:R-:W-:Y:S02]  /*7970*/  LEA R134, P6, R116, R2, 0x2 ;  /* 0x0000000274867211 */ /* 0x002fe400078c10ff */
[----:B------:R-:W-:Y:S01]  /*7980*/  LEA.HI.X.SX32 R139, R118, R0, 0x2, P1 ;  /* 0x00000000768b7211 */ /* 0x000fe200008f16ff */
[----:B------:R-:W-:Y:S01]  /*7990*/  IMAD R108, R108, UR6, RZ ;  /* 0x000000066c6c7c24 */ /* 0x000fe2000f8e02ff */
[----:B------:R-:W-:Y:S01]  /*79a0*/  LEA R126, P3, R113, R2, 0x2 ;  /* 0x00000002717e7211 */ /* 0x000fe200078610ff */
[----:B------:R-:W-:Y:S01]  /*79b0*/  STL.64 [R1+0x2c0], R144 ;  /* 0x0002c09001007387 */ /* 0x000fe20000100a00 */
[----:B------:R-:W-:Y:S02]  /*79c0*/  LEA.HI.X.SX32 R137, R117, R0, 0x2, P0 ;  /* 0x0000000075897211 */ /* 0x000fe400000f16ff */
[-C--:B---3--:R-:W-:Y:S01]  /*79d0*/  LEA R130, P5, R115, R2.reuse, 0x2 ;  /* 0x0000000273827211 */ /* 0x088fe200078a10ff */
[----:B------:R-:W-:Y:S01]  /*79e0*/  STL.64 [R1+0x340], R142 ;  /* 0x0003408e01007387 */ /* 0x000fe20000100a00 */
[----:B------:R-:W-:-:S02]  /*79f0*/  LEA R124, P2, R112, R2, 0x2 ;  /* 0x00000002707c7211 */ /* 0x000fc400078410ff */
[----:B------:R-:W-:Y:S01]  /*7a00*/  LEA.HI.X.SX32 R135, R116, R0, 0x2, P6 ;  /* 0x0000000074877211 */ /* 0x000fe200030f16ff */
[----:B------:R-:W-:Y:S01]  /*7a10*/  STL.64 [R1+0x3c0], R140 ;  /* 0x0003c08c01007387 */ /* 0x000fe20000100a00 */
[----:B------:R-:W-:Y:S02]  /*7a20*/  LEA R122, P1, R111, R2, 0x2 ;  /* 0x000000026f7a7211 */ /* 0x000fe400078210ff */
[----:B------:R-:W-:Y:S01]  /*7a30*/  LEA.HI.X.SX32 R129, R114, R0, 0x2, P4 ;  /* 0x0000000072817211 */ /* 0x000fe200020f16ff */
[----:B------:R-:W-:Y:S01]  /*7a40*/  IMAD R107, R107, UR6, RZ ;  /* 0x000000066b6b7c24 */ /* 0x000fe2000f8e02ff */
[----:B------:R-:W-:Y:S01]  /*7a50*/  LEA R120, P0, R110, R2, 0x2 ;  /* 0x000000026e787211 */ /* 0x000fe200078010ff */
[----:B------:R-:W-:Y:S01]  /*7a60*/  STL.64 [R1+0x1f8], R138 ;  /* 0x0001f88a01007387 */ /* 0x000fe20000100a00 */
[----:B------:R-:W-:Y:S01]  /*7a70*/  LEA.HI.X.SX32 R131, R115, R0, 0x2, P5 ;  /* 0x0000000073837211 */ /* 0x000fe200028f16ff */
[----:B------:R-:W-:Y:S01]  /*7a80*/  IMAD R106, R106, UR6, RZ ;  /* 0x000000066a6a7c24 */ /* 0x000fe2000f8e02ff */
[----:B------:R-:W-:Y:S01]  /*7a90*/  LEA R118, P6, R109, R2, 0x2 ;  /* 0x000000026d767211 */ /* 0x000fe200078c10ff */
        /* <DEDUP_REMOVED lines=261> */
[----:B-1----:R-:W-:Y:S01]  /*8af0*/  LEA R62, P6, R46, R2, 0x2 ;  /* 0x000000022e3e7211 */ /* 0x002fe200078c10ff */
[----:B------:R-:W-:Y:S01]  /*8b00*/  IMAD R38, R38, UR6, RZ ;  /* 0x0000000626267c24 */ /* 0x000fe2000f8e02ff */
[----:B------:R-:W-:Y:S01]  /*8b10*/  LEA.HI.X.SX32 R67, R48, R0, 0x2, P1 ;  /* 0x0000000030437211 */ /* 0x000fe200008f16ff */
[----:B------:R-:W-:Y:S01]  /*8b20*/  STL.64 [R1+0xd8], R72 ;  /* 0x0000d84801007387 */ /* 0x000fe20000100a00 */
[----:B------:R-:W-:Y:S02]  /*8b30*/  LEA R56, P3, R43, R2, 0x2 ;  /* 0x000000022b387211 */ /* 0x000fe400078610ff */
        /* <DEDUP_REMOVED lines=35> */
[----:B------:R-:W-:Y:S01]  /*8d70*/  IMAD R24, R24, UR6, RZ ;  /* 0x0000000618187c24 */ /* 0x000fe2000f8e02ff */
[----:B---3--:R-:W-:Y:S02]  /*8d80*/  LEA R56, P3, R36, R2, 0x2 ;  /* 0x0000000224387211 */ /* 0x008fe400078610ff */
[----:B------:R3:W-:Y:S01]  /*8d90*/  STL.64 [R1+0x390], R50 ;  /* 0x0003903201007387 */ /* 0x0007e20000100a00 */
[----:B------:R-:W-:Y:S01]  /*8da0*/  IMAD R22, R22, UR6, RZ ;  /* 0x0000000616167c24 */ /* 0x000fe2000f8e02ff */
[----:B------:R-:W-:Y:S02]  /*8db0*/  LEA.HI.X.SX32 R59, R37, R0, 0x2, P4 ;  /* 0x00000000253b7211 */ /* 0x000fe400020f16ff */
[-C--:B-1----:R-:W-:Y:S01]  /*8dc0*/  LEA R54, P2, R35, R2.reuse, 0x2 ;  /* 0x0000000223367211 */ /* 0x082fe200078410ff */
[----:B------:R1:W-:Y:S01]  /*8dd0*/  STL.64 [R1+0x410], R48 ;  /* 0x0004103001007387 */ /* 0x0003e20000100a00 */
[----:B------:R-:W-:Y:S01]  /*8de0*/  IMAD R20, R20, UR6, RZ ;  /* 0x0000000614147c24 */ /* 0x000fe2000f8e02ff */
[----:B----4-:R-:W-:-:S02]  /*8df0*/  LEA R52, P1, R34, R2, 0x2 ;  /* 0x0000000222347211 */ /* 0x010fc400078210ff */
[----:B------:R4:W-:Y:S01]  /*8e00*/  STL.64 [R1+0xb0], R46 ;  /* 0x0000b02e01007387 */ /* 0x0009e20000100a00 */
[----:B------:R-:W-:Y:S02]  /*8e10*/  LEA.HI.X.SX32 R57, R36, R0, 0x2, P3 ;  /* 0x0000000024397211 */ /* 0x000fe400018f16ff */
[----:B---3--:R-:W-:Y:S01]  /*8e20*/  LEA R50, P0, R32, R2, 0x2 ;  /* 0x0000000220327211 */ /* 0x008fe200078010ff */
[----:B------:R-:W-:Y:S01]  /*8e30*/  IMAD R18, R18, UR6, RZ ;  /* 0x0000000612127c24 */ /* 0x000fe2000f8e02ff */
[----:B------:R-:W-:Y:S01]  /*8e40*/  LEA.HI.X.SX32 R55, R35, R0, 0x2, P2 ;  /* 0x0000000023377211 */ /* 0x000fe200010f16ff */
[----:B------:R-:W-:Y:S01]  /*8e50*/  IMAD R16, R16, UR6, RZ ;  /* 0x0000000610107c24 */ /* 0x000fe2000f8e02ff */
[-C--:B------:R-:W-:Y:S02]  /*8e60*/  LEA R44, P4, R26, R2.reuse, 0x2 ;  /* 0x000000021a2c7211 */ /* 0x080fe400078810ff */
[-C--:B-1----:R-:W-:Y:S02]  /*8e70*/  LEA R48, P6, R30, R2.reuse, 0x2 ;  /* 0x000000021e307211 */ /* 0x082fe400078c10ff */
[----:B----4-:R-:W-:-:S02]  /*8e80*/  LEA R46, P5, R28, R2, 0x2 ;  /* 0x000000021c2e7211 */ /* 0x010fc400078a10ff */
        /* <DEDUP_REMOVED lines=30> */
[----:B-1----:R-:W-:-:S03]  /*9070*/  LEA R46, P5, R14, R2, 0x2 ;  /* 0x000000020e2e7211 */ /* 0x002fc600078a10ff */
[----:B------:R1:W-:Y:S01]  /*9080*/  STL.64 [R1+0x88], R42 ;  /* 0x0000882a01007387 */ /* 0x0003e20000100a00 */
[----:B------:R-:W-:-:S03]  /*9090*/  IMAD R15, R15, UR6, RZ ;  /* 0x000000060f0f7c24 */ /* 0x000fc6000f8e02ff */
[----:B------:R4:W-:Y:S01]  /*90a0*/  STL.64 [R1+0x80], R40 ;  /* 0x0000802801007387 */ /* 0x0009e20000100a00 */
[----:B---3--:R-:W-:-:S03]  /*90b0*/  LEA R44, P4, R12, R2, 0x2 ;  /* 0x000000020c2c7211 */ /* 0x008fc600078810ff */
[----:B------:R3:W-:Y:S01]  /*90c0*/  STL.64 [R1+0x78], R38 ;  /* 0x0000782601007387 */ /* 0x0007e20000100a00 */
[----:B------:R-:W-:Y:S02]  /*90d0*/  LEA.HI.X.SX32 R47, R14, R0, 0x2, P5 ;  /* 0x000000000e2f7211 */ /* 0x000fe400028f16ff */
[----:B-1----:R-:W-:Y:S01]  /*90e0*/  LEA R42, P3, R10, R2, 0x2 ;  /* 0x000000020a2a7211 */ /* 0x002fe200078610ff */
[----:B------:R1:W-:Y:S01]  /*90f0*/  STL.64 [R1+0x2a0], R36 ;  /* 0x0002a02401007387 */ /* 0x0003e20000100a00 */
[----:B------:R-:W-:Y:S02]  /*9100*/  LEA.HI.X.SX32 R45, R12, R0, 0x2, P4 ;  /* 0x000000000c2d7211 */ /* 0x000fe400020f16ff */
[-C--:B----4-:R-:W-:Y:S01]  /*9110*/  LEA R40, P2, R8, R2.reuse, 0x2 ;  /* 0x0000000208287211 */ /* 0x090fe200078410ff */
[----:B------:R4:W-:Y:S01]  /*9120*/  STL.64 [R1+0x320], R34 ;  /* 0x0003202201007387 */ /* 0x0009e20000100a00 */
[----:B------:R-:W-:Y:S01]  /*9130*/  IMAD R17, R17, UR6, RZ ;  /* 0x0000000611117c24 */ /* 0x000fe2000f8e02ff */
[----:B---3--:R-:W-:Y:S01]  /*9140*/  LEA R38, P1, R9, R2, 0x2 ;  /* 0x0000000209267211 */ /* 0x008fe200078210ff */
[----:B------:R-:W-:Y:S01]  /*9150*/  IMAD R19, R19, UR6, RZ ;  /* 0x0000000613137c24 */ /* 0x000fe2000f8e02ff */
[----:B------:R-:W-:-:S02]  /*9160*/  LEA.HI.X.SX32 R43, R10, R0, 0x2, P3 ;  /* 0x000000000a2b7211 */ /* 0x000fc400018f16ff */
[----:B-1----:R-:W-:Y:S01]  /*9170*/  LEA R36, P0, R11, R2, 0x2 ;  /* 0x000000020b247211 */ /* 0x002fe200078010ff */
[----:B------:R-:W-:Y:S01]  /*9180*/  IMAD R33, R33, UR6, RZ ;  /* 0x0000000621217c24 */ /* 0x000fe2000f8e02ff */
[----:B------:R-:W-:Y:S02]  /*9190*/  LEA.HI.X.SX32 R41, R8, R0, 0x2, P2 ;  /* 0x0000000008297211 */ /* 0x000fe400010f16ff */
[----:B----4-:R-:W-:Y:S01]  /*91a0*/  LEA R34, P6, R13, R2, 0x2 ;  /* 0x000000020d227211 */ /* 0x010fe200078c10ff */
[----:B------:R-:W-:Y:S01]  /*91b0*/  IMAD R31, R31, UR6, RZ ;  /* 0x000000061f1f7c24 */ /* 0x000fe2000f8e02ff */
[-C--:B------:R-:W-:Y:S01]  /*91c0*/  LEA.HI.X.SX32 R39, R9, R0.reuse, 0x2, P1 ;  /* 0x0000000009277211 */ /* 0x080fe200008f16ff */
[----:B------:R1:W-:Y:S01]  /*91d0*/  STL.64 [R1+0x3a0], R46 ;  /* 0x0003a02e01007387 */ /* 0x0003e20000100a00 */
[-C--:B------:R-:W-:Y:S01]  /*91e0*/  LEA.HI.X.SX32 R37, R11, R0.reuse, 0x2, P0 ;  /* 0x000000000b257211 */ /* 0x080fe200000f16ff */
[----:B------:R-:W-:Y:S01]  /*91f0*/  IMAD R29, R29, UR6, RZ ;  /* 0x000000061d1d7c24 */ /* 0x000fe2000f8e02ff */
[----:B------:R-:W-:Y:S01]  /*9200*/  LEA.HI.X.SX32 R35, R13, R0, 0x2, P6 ;  /* 0x000000000d237211 */ /* 0x000fe200030f16ff */
[----:B------:R3:W-:Y:S01]  /*9210*/  STL.64 [R1+0x420], R44 ;  /* 0x0004202c01007387 */ /* 0x0007e20000100a00 */
[----:B------:R-:W-:-:S02]  /*9220*/  IMAD R27, R27, UR6, RZ ;  /* 0x000000061b1b7c24 */ /* 0x000fc4000f8e02ff */
[----:B------:R-:W-:Y:S01]  /*9230*/  IMAD R21, R21, UR6, RZ ;  /* 0x0000000615157c24 */ /* 0x000fe2000f8e02ff */
[----:B------:R4:W-:Y:S01]  /*9240*/  STL.64 [R1+0x70], R42 ;  /* 0x0000702a01007387 */ /* 0x0009e20000100a00 */
[----:B------:R-:W-:Y:S01]  /*9250*/  IMAD R25, R25, UR6, RZ ;  /* 0x0000000619197c24 */ /* 0x000fe2000f8e02ff */
[-C--:B-1----:R-:W-:Y:S02]  /*9260*/  LEA R46, P5, R15, R2.reuse, 0x2 ;  /* 0x000000020f2e7211 */ /* 0x082fe400078a10ff */
[----:B------:R1:W-:Y:S01]  /*9270*/  STL.64 [R1+0x68], R40 ;  /* 0x0000682801007387 */ /* 0x0003e20000100a00 */
[----:B------:R-:W-:Y:S01]  /*9280*/  IMAD R23, R23, UR6, RZ ;  /* 0x0000000617177c24 */ /* 0x000fe2000f8e02ff */
[----:B---3--:R-:W-:Y:S02]  /*9290*/  LEA R44, P4, R17, R2, 0x2 ;  /* 0x00000002112c7211 */ /* 0x008fe400078810ff */
[----:B------:R3:W-:Y:S01]  /*92a0*/  STL.64 [R1+0x60], R38 ;  /* 0x0000602601007387 */ /* 0x0007e20000100a00 */
[----:B------:R-:W-:-:S02]  /*92b0*/  LEA.HI.X.SX32 R47, R15, R0, 0x2, P5 ;  /* 0x000000000f2f7211 */ /* 0x000fc400028f16ff */
[----:B----4-:R-:W-:Y:S01]  /*92c0*/  LEA R42, P3, R19, R2, 0x2 ;  /* 0x00000002132a7211 */ /* 0x010fe200078610ff */
[----:B------:R4:W-:Y:S01]  /*92d0*/  STL.64 [R1+0x58], R36 ;  /* 0x0000582401007387 */ /* 0x0009e20000100a00 */
[----:B------:R-:W-:Y:S02]  /*92e0*/  LEA.HI.X.SX32 R45, R17, R0, 0x2, P4 ;  /* 0x00000000112d7211 */ /* 0x000fe400020f16ff */
[----:B-1----:R-:W-:Y:S01]  /*92f0*/  LEA R40, P2, R33, R2, 0x2 ;  /* 0x0000000221287211 */ /* 0x002fe200078410ff */
[----:B------:R1:W-:Y:S01]  /*9300*/  STL.64 [R1+0x2a8], R34 ;  /* 0x0002a82201007387 */ /* 0x0003e20000100a00 */
[----:B------:R-:W-:Y:S02]  /*9310*/  LEA.HI.X.SX32 R43, R19, R0, 0x2, P3 ;  /* 0x00000000132b7211 */ /* 0x000fe400018f16ff */
[-C--:B---3--:R-:W-:Y:S02]  /*9320*/  LEA R38, P1, R31, R2.reuse, 0x2 ;  /* 0x000000021f267211 */ /* 0x088fe400078210ff */
[----:B------:R-:W-:-:S02]  /*9330*/  LEA R8, P3, R21, R2, 0x2 ;  /* 0x0000000215087211 */ /* 0x000fc400078610ff */
[----:B----4-:R-:W-:Y:S02]  /*9340*/  LEA R36, P0, R29, R2, 0x2 ;  /* 0x000000021d247211 */ /* 0x010fe400078010ff */
[----:B------:R-:W-:Y:S02]  /*9350*/  LEA.HI.X.SX32 R41, R33, R0, 0x2, P2 ;  /* 0x0000000021297211 */ /* 0x000fe400010f16ff */
[-C--:B-1----:R-:W-:Y:S01]  /*9360*/  LEA R34, P6, R27, R2.reuse, 0x2 ;  /* 0x000000021b227211 */ /* 0x082fe200078c10ff */
[----:B------:R-:W-:Y:S01]  /*9370*/  STL.64 [R1+0x328], R46 ;  /* 0x0003282e01007387 */ /* 0x000fe20000100a00 */
[-C--:B------:R-:W-:Y:S02]  /*9380*/  LEA R12, P5, R25, R2.reuse, 0x2 ;  /* 0x00000002190c7211 */ /* 0x080fe400078a10ff */
[----:B------:R-:W-:Y:S02]  /*9390*/  LEA R10, P4, R23, R2, 0x2 ;  /* 0x00000002170a7211 */ /* 0x000fe400078810ff */
[-C--:B------:R-:W-:Y:S01]  /*93a0*/  LEA.HI.X.SX32 R39, R31, R0.reuse, 0x2, P1 ;  /* 0x000000001f277211 */ /* 0x080fe200008f16ff */
[----:B------:R-:W-:Y:S01]  /*93b0*/  STL.64 [R1+0x3a8], R44 ;  /* 0x0003a82c01007387 */ /* 0x000fe20000100a00 */
[----:B------:R-:W-:-:S02]  /*93c0*/  LEA.HI.X.SX32 R37, R29, R0, 0x2, P0 ;  /* 0x000000001d257211 */ /* 0x000fc400000f16ff */
[-C--:B------:R-:W-:Y:S01]  /*93d0*/  LEA.HI.X.SX32 R35, R27, R0.reuse, 0x2, P6 ;  /* 0x000000001b237211 */ /* 0x080fe200030f16ff */
[----:B------:R-:W-:Y:S01]  /*93e0*/  STL.64 [R1+0x430], R42 ;  /* 0x0004302a01007387 */ /* 0x000fe20000100a00 */
[-C--:B------:R-:W-:Y:S02]  /*93f0*/  LEA.HI.X.SX32 R9, R21, R0.reuse, 0x2, P3 ;  /* 0x0000000015097211 */ /* 0x080fe400018f16ff */
[-C--:B------:R-:W-:Y:S01]  /*9400*/  LEA.HI.X.SX32 R13, R25, R0.reuse, 0x2, P5 ;  /* 0x00000000190d7211 */ /* 0x080fe200028f16ff */
[----:B------:R-:W-:Y:S01]  /*9410*/  STL.64 [R1+0x50], R40 ;  /* 0x0000502801007387 */ /* 0x000fe20000100a00 */
[----:B------:R-:W-:Y:S02]  /*9420*/  LEA.HI.X.SX32 R11, R23, R0, 0x2, P4 ;  /* 0x00000000170b7211 */ /* 0x000fe400020f16ff */
[C---:B--2---:R-:W-:Y:S01]  /*9430*/  IADD3 R0, PT, PT, R3.reuse, -0x4, RZ ;  /* 0xfffffffc03007810 */ /* 0x044fe20007ffe0ff */
[----:B------:R-:W-:Y:S01]  /*9440*/  STL.64 [R1+0x48], R38 ;  /* 0x0000482601007387 */ /* 0x000fe20000100a00 */
[----:B------:R-:W-:-:S03]  /*9450*/  VIADD R2, R3, 0xfffffffd ;  /* 0xfffffffd03027836 */ /* 0x000fc60000000000 */
[----:B------:R-:W-:Y:S01]  /*9460*/  STL.64 [R1+0x40], R36 ;  /* 0x0000402401007387 */ /* 0x000fe20000100a00 */
[----:B------:R-:W-:-:S03]  /*9470*/  ISETP.GE.U32.AND P5, PT, R0, 0x7fffff7d, PT ;  /* 0x7fffff7d0000780c */ /* 0x000fc60003fa6070 */
[----:B------:R-:W-:Y:S01]  /*9480*/  STL.64 [R1+0x38], R34 ;  /* 0x0000382201007387 */ /* 0x000fe20000100a00 */
[----:B------:R-:W-:-:S03]  /*9490*/  IMAD.SHL.U32 R0, R6, 0x2, RZ ;  /* 0x0000000206007824 */ /* 0x000fc600078e00ff */
[----:B------:R1:W-:Y:S01]  /*94a0*/  STL.64 [R1+0x3b0], R8 ;  /* 0x0003b00801007387 */ /* 0x0003e20000100a00 */
[----:B------:R-:W-:-:S03]  /*94b0*/  LEA R166, P0, R6, R4, 0x3 ;  /* 0x0000000406a67211 */ /* 0x000fc600078018ff */
[----:B------:R-:W-:Y:S04]  /*94c0*/  STL.64 [R1+0x2b0], R12 ;  /* 0x0002b00c01007387 */ /* 0x000fe80000100a00 */
[----:B------:R2:W-:Y:S01]  /*94d0*/  STL.64 [R1+0x330], R10 ;  /* 0x0003300a01007387 */ /* 0x0005e20000100a00 */
[----:B------:R-:W-:Y:S01]  /*94e0*/  ISETP.GE.U32.AND P2, PT, R2, 0x7fffff7e, PT ;  /* 0x7fffff7e0200780c */ /* 0x000fe20003f46070 */
[----:B------:R-:W-:Y:S01]  /*94f0*/  IMAD R2, R6, 0x3, RZ ;  /* 0x0000000306027824 */ /* 0x000fe200078e02ff */
[----:B------:R-:W-:Y:S01]  /*9500*/  LEA.HI.X.SX32 R167, R0, R5, 0x2, P0 ;  /* 0x0000000500a77211 */ /* 0x000fe200000f16ff */
[----:B-1----:R-:W-:Y:S02]  /*9510*/  VIADD R8, R3, 0xfffffffe ;  /* 0xfffffffe03087836 */ /* 0x002fe40000000000 */
[----:B------:R-:W-:-:S02]  /*9520*/  IMAD R25, R6, 0x14, RZ ;  /* 0x0000001406197824 */ /* 0x000fc400078e02ff */
[----:B--2---:R-:W-:Y:S01]  /*9530*/  IMAD R11, R6, 0xc, RZ ;  /* 0x0000000c060b7824 */ /* 0x004fe200078e02ff */
[----:B------:R-:W-:Y:S01]  /*9540*/  ISETP.GE.U32.AND P4, PT, R8, 0x7fffff7f, PT ;  /* 0x7fffff7f0800780c */ /* 0x000fe20003f86070 */
[----:B------:R-:W-:-:S03]  /*9550*/  VIADD R9, R3, 0xffffffff ;  /* 0xffffffff03097836 */ /* 0x000fc60000000000 */
[-C--:B------:R-:W-:Y:S01]  /*9560*/  IADD3 R168, P1, PT, R11, R4.reuse, RZ ;  /* 0x000000040ba87210 */ /* 0x080fe20007f3e0ff */
[C---:B------:R-:W-:Y:S01]  /*9570*/  IMAD R8, R6.reuse, 0x5, RZ ;  /* 0x0000000506087824 */ /* 0x040fe200078e02ff */
[----:B------:R1:W-:Y:S01]  /*9580*/  STL.64 [R1+0x28], R166 ;  /* 0x000028a601007387 */ /* 0x0003e20000100a00 */
[----:B------:R-:W-:Y:S01]  /*9590*/  IMAD R33, R6, 0x18, RZ ;  /* 0x0000001806217824 */ /* 0x000fe200078e02ff */
[----:B------:R-:W-:Y:S01]  /*95a0*/  LEA.HI.X.SX32 R169, R2, R5, 0x2, P1 ;  /* 0x0000000502a97211 */ /* 0x000fe200008f16ff */
[C---:B------:R-:W-:Y:S01]  /*95b0*/  IMAD R41, R6.reuse, 0x1c, RZ ;  /* 0x0000001c06297824 */ /* 0x040fe200078e02ff */
[----:B------:R-:W-:Y:S01]  /*95c0*/  ISETP.GE.U32.AND P3, PT, R9, 0x7fffff80, PT ;  /* 0x7fffff800900780c */ /* 0x000fe20003f66070 */
[C---:B------:R-:W-:Y:S01]  /*95d0*/  IMAD R9, R6.reuse, 0x6, RZ ;  /* 0x0000000606097824 */ /* 0x040fe200078e02ff */
[-C--:B------:R-:W-:Y:S01]  /*95e0*/  IADD3 R172, P1, PT, R33, R4.reuse, RZ ;  /* 0x0000000421ac7210 */ /* 0x080fe20007f3e0ff */
[C---:B------:R-:W-:Y:S01]  /*95f0*/  IMAD R10, R6.reuse, 0x7, RZ ;  /* 0x00000007060a7824 */ /* 0x040fe200078e02ff */
[----:B------:R2:W-:Y:S01]  /*9600*/  STL.64 [R1+0x20], R168 ;  /* 0x000020a801007387 */ /* 0x0005e20000100a00 */
[----:B-1----:R-:W-:Y:S01]  /*9610*/  IADD3 R166, P0, PT, R25, R4, RZ ;  /* 0x0000000419a67210 */ /* 0x002fe20007f1e0ff */
[----:B------:R-:W-:-:S03]  /*9620*/  IMAD R57, R6, 0x24, RZ ;  /* 0x0000002406397824 */ /* 0x000fc600078e02ff */
[-C--:B------:R-:W-:Y:S01]  /*9630*/  LEA.HI.X.SX32 R167, R8, R5.reuse, 0x2, P0 ;  /* 0x0000000508a77211 */ /* 0x080fe200000f16ff */
[C---:B------:R-:W-:Y:S01]  /*9640*/  IMAD.SHL.U32 R12, R6.reuse, 0x8, RZ ;  /* 0x00000008060c7824 */ /* 0x040fe200078e00ff */
[-C--:B--2---:R-:W-:Y:S01]  /*9650*/  IADD3 R168, P0, PT, R41, R4.reuse, RZ ;  /* 0x0000000429a87210 */ /* 0x084fe20007f1e0ff */
[C---:B------:R-:W-:Y:S01]  /*9660*/  IMAD R13, R6.reuse, 0x9, RZ ;  /* 0x00000009060d7824 */ /* 0x040fe200078e02ff */
[-C--:B------:R-:W-:Y:S01]  /*9670*/  LEA.HI.X.SX32 R173, R9, R5.reuse, 0x2, P1 ;  /* 0x0000000509ad7211 */ /* 0x080fe200008f16ff */
[C---:B------:R-:W-:Y:S01]  /*9680*/  IMAD R65, R6.reuse, 0x28, RZ ;  /* 0x0000002806417824 */ /* 0x040fe200078e02ff */
[CC--:B------:R-:W-:Y:S01]  /*9690*/  LEA R250, P1, R6.reuse, R4.reuse, 0x5 ;  /* 0x0000000406fa7211 */ /* 0x0c0fe200078228ff */
[----:B------:R-:W-:Y:S01]  /*96a0*/  IMAD R73, R6, 0x2c, RZ ;  /* 0x0000002c06497824 */ /* 0x000fe200078e02ff */
[-C--:B------:R-:W-:Y:S02]  /*96b0*/  LEA.HI.X.SX32 R169, R10, R5.reuse, 0x2, P0 ;  /* 0x000000050aa97211 */ /* 0x080fe400000f16ff */
[-C--:B------:R-:W-:Y:S01]  /*96c0*/  IADD3 R248, P0, PT, R57, R4.reuse, RZ ;  /* 0x0000000439f87210 */ /* 0x080fe20007f1e0ff */
[----:B------:R-:W-:Y:S01]  /*96d0*/  IMAD R14, R6, 0xa, RZ ;  /* 0x0000000a060e7824 */ /* 0x000fe200078e02ff */
[-C--:B------:R-:W-:Y:S01]  /*96e0*/  LEA.HI.X.SX32 R251, R12, R5.reuse, 0x2, P1 ;  /* 0x000000050cfb7211 */ /* 0x080fe200008f16ff */
[C---:B------:R-:W-:Y:S01]  /*96f0*/  IMAD R15, R6.reuse, 0xb, RZ ;  /* 0x0000000b060f7824 */ /* 0x040fe200078e02ff */
[-C--:B------:R-:W-:Y:S01]  /*9700*/  IADD3 R244, P1, PT, R65, R4.reuse, RZ ;  /* 0x0000000441f47210 */ /* 0x080fe20007f3e0ff */
[C---:B------:R-:W-:Y:S01]  /*9710*/  IMAD R81, R6.reuse, 0x30, RZ ;  /* 0x0000003006517824 */ /* 0x040fe200078e02ff */
[-C--:B------:R-:W-:Y:S01]  /*9720*/  LEA.HI.X.SX32 R249, R13, R5.reuse, 0x2, P0 ;  /* 0x000000050df97211 */ /* 0x080fe200000f16ff */
[C---:B------:R-:W-:Y:S01]  /*9730*/  IMAD R89, R6.reuse, 0x34, RZ ;  /* 0x0000003406597824 */ /* 0x040fe200078e02ff */
[-C--:B------:R-:W-:Y:S01]  /*9740*/  IADD3 R242, P0, PT, R73, R4.reuse, RZ ;  /* 0x0000000449f27210 */ /* 0x080fe20007f1e0ff */
[----:B------:R-:W-:Y:S01]  /*9750*/  IMAD R16, R6, 0xd, RZ ;  /* 0x0000000d06107824 */ /* 0x000fe200078e02ff */
[-C--:B------:R-:W-:Y:S01]  /*9760*/  LEA.HI.X.SX32 R245, R14, R5.reuse, 0x2, P1 ;  /* 0x000000050ef57211 */ /* 0x080fe200008f16ff */
[C---:B------:R-:W-:Y:S01]  /*9770*/  IMAD R97, R6.reuse, 0x38, RZ ;  /* 0x0000003806617824 */ /* 0x040fe200078e02ff */
[----:B------:R-:W-:Y:S01]  /*9780*/  IADD3 R8, P1, PT, R81, R4, RZ ;  /* 0x0000000451087210 */ /* 0x000fe20007f3e0ff */
[----:B------:R-:W-:Y:S01]  /*9790*/  IMAD R105, R6, 0x3c, RZ ;  /* 0x0000003c06697824 */ /* 0x000fe200078e02ff */
[----:B------:R-:W-:-:S02]  /*97a0*/  LEA.HI.X.SX32 R243, R15, R5, 0x2, P0 ;  /* 0x000000050ff37211 */ /* 0x000fc400000f16ff */
[-C--:B------:R-:W-:Y:S01]  /*97b0*/  IADD3 R10, P0, PT, R89, R4.reuse, RZ ;  /* 0x00000004590a7210 */ /* 0x080fe20007f1e0ff */
[C---:B------:R-:W-:Y:S01]  /*97c0*/  IMAD R17, R6.reuse, 0xe, RZ ;  /* 0x0000000e06117824 */ /* 0x040fe200078e02ff */
[-C--:B------:R-:W-:Y:S01]  /*97d0*/  LEA.HI.X.SX32 R9, R11, R5.reuse, 0x2, P1 ;  /* 0x000000050b097211 */ /* 0x080fe200008f16ff */
[C---:B------:R-:W-:Y:S01]  /*97e0*/  IMAD R18, R6.reuse, 0xf, RZ ;  /* 0x0000000f06127824 */ /* 0x040fe200078e02ff */
[-C--:B------:R-:W-:Y:S01]  /*97f0*/  IADD3 R12, P1, PT, R97, R4.reuse, RZ ;  /* 0x00000004610c7210 */ /* 0x080fe20007f3e0ff */
[----:B------:R-:W-:Y:S01]  /*9800*/  IMAD R121, R6, 0x44, RZ ;  /* 0x0000004406797824 */ /* 0x000fe200078e02ff */
[-C--:B------:R-:W-:Y:S02]  /*9810*/  LEA.HI.X.SX32 R11, R16, R5.reuse, 0x2, P0 ;  /* 0x00000005100b7211 */ /* 0x080fe400000f16ff */
[-C--:B------:R-:W-:Y:S01]  /*9820*/  IADD3 R14, P0, PT, R105, R4.reuse, RZ ;  /* 0x00000004690e7210 */ /* 0x080fe20007f1e0ff */
[C---:B------:R-:W-:Y:S01]  /*9830*/  IMAD.SHL.U32 R19, R6.reuse, 0x10, RZ ;  /* 0x0000001006137824 */ /* 0x040fe200078e00ff */
[-C--:B------:R-:W-:Y:S01]  /*9840*/  LEA.HI.X.SX32 R13, R17, R5.reuse, 0x2, P1 ;  /* 0x00000005110d7211 */ /* 0x080fe200008f16ff */
[C---:B------:R-:W-:Y:S01]  /*9850*/  IMAD R21, R6.reuse, 0x11, RZ ;  /* 0x0000001106157824 */ /* 0x040fe200078e02ff */
[CC--:B------:R-:W-:Y:S01]  /*9860*/  LEA R16, P1, R6.reuse, R4.reuse, 0x6 ;  /* 0x0000000406107211 */ /* 0x0c0fe200078230ff */
[----:B------:R-:W-:Y:S01]  /*9870*/  IMAD R129, R6, 0x48, RZ ;  /* 0x0000004806817824 */ /* 0x000fe200078e02ff */
[-C--:B------:R-:W-:Y:S01]  /*9880*/  LEA.HI.X.SX32 R15, R18, R5.reuse, 0x2, P0 ;  /* 0x00000005120f7211 */ /* 0x080fe200000f16ff */
[C---:B------:R-:W-:Y:S01]  /*9890*/  IMAD R138, R6.reuse, 0x4c, RZ ;  /* 0x0000004c068a7824 */ /* 0x040fe200078e02ff */
[-C--:B------:R-:W-:Y:S01]  /*98a0*/  IADD3 R18, P0, PT, R121, R4.reuse, RZ ;  /* 0x0000000479127210 */ /* 0x080fe20007f1e0ff */
[C---:B------:R-:W-:Y:S01]  /*98b0*/  IMAD R23, R6.reuse, 0x12, RZ ;  /* 0x0000001206177824 */ /* 0x040fe200078e02ff */
        /* <DEDUP_REMOVED lines=8> */
[----:B------:R-:W-:Y:S01]  /*9940*/  IMAD R27, R6, 0x15, RZ ;  /* 0x00000015061b7824 */ /* 0x000fe200078e02ff */
[-C--:B------:R-:W-:Y:S01]  /*9950*/  LEA.HI.X.SX32 R23, R26, R5.reuse, 0x2, P0 ;  /* 0x000000051a177211 */ /* 0x080fe200000f16ff */
[C---:B------:R-:W-:Y:S01]  /*9960*/  IMAD R179, R6.reuse, 0x5c, RZ ;  /* 0x0000005c06b37824 */ /* 0x040fe200078e02ff */
[-C--:B------:R-:W-:Y:S01]  /*9970*/  IADD3 R26, P0, PT, R141, R4.reuse, RZ ;  /* 0x000000048d1a7210 */ /* 0x080fe20007f1e0ff */
[C---:B------:R-:W-:Y:S01]  /*9980*/  IMAD R171, R6.reuse, 0x58, RZ ;  /* 0x0000005806ab7824 */ /* 0x040fe200078e02ff */
[-C--:B------:R-:W-:Y:S01]  /*9990*/  IADD3 R24, P1, PT, R139, R4.reuse, RZ ;  /* 0x000000048b187210 */ /* 0x080fe20007f3e0ff */
[C---:B------:R-:W-:Y:S01]  /*99a0*/  IMAD R31, R6.reuse, 0x17, RZ ;  /* 0x00000017061f7824 */ /* 0x040fe200078e02ff */
[-C--:B------:R-:W-:Y:S01]  /*99b0*/  LEA.HI.X.SX32 R27, R27, R5.reuse, 0x2, P0 ;  /* 0x000000051b1b7211 */ /* 0x080fe200000f16ff */
        /* <DEDUP_REMOVED lines=31> */
[-C--:B------:R-:W-:Y:S01]  /*9bb0*/  IADD3 R46, P0, PT, R246, R4.reuse, RZ ;  /* 0x00000004f62e7210 */ /* 0x080fe20007f1e0ff */
[C---:B------:R-:W-:Y:S01]  /*9bc0*/  IMAD R45, R6.reuse, 0x1e, RZ ;  /* 0x0000001e062d7824 */ /* 0x040fe200078e02ff */
[-C--:B------:R-:W-:Y:S02]  /*9bd0*/  LEA.HI.X.SX32 R41, R41, R5.reuse, 0x2, P1 ;  /* 0x0000000529297211 */ /* 0x080fe400008f16ff */
[-C--:B------:R-:W-:Y:S01]  /*9be0*/  IADD3 R44, P1, PT, R235, R4.reuse, RZ ;  /* 0x00000004eb2c7210 */ /* 0x080fe20007f3e0ff */
[C---:B------:R-:W-:Y:S01]  /*9bf0*/  IMAD R51, R6.reuse, 0x21, RZ ;  /* 0x0000002106337824 */ /* 0x040fe200078e02ff */
[-C--:B------:R-:W-:Y:S01]  /*9c00*/  LEA.HI.X.SX32 R47, R47, R5.reuse, 0x2, P0 ;  /* 0x000000052f2f7211 */ /* 0x080fe200000f16ff */
[----:B------:R-:W-:Y:S01]  /*9c10*/  IMAD R54, R6, 0x8c, RZ ;  /* 0x0000008c06367824 */ /* 0x000fe200078e02ff */
[-C--:B------:R-:W-:Y:S01]  /*9c20*/  IADD3 R50, P0, PT, R50, R4.reuse, RZ ;  /* 0x0000000432327210 */ /* 0x080fe20007f1e0ff */
[C---:B------:R-:W-:Y:S01]  /*9c30*/  IMAD.SHL.U32 R49, R6.reuse, 0x20, RZ ;  /* 0x0000002006317824 */ /* 0x040fe200078e00ff */
[-C--:B------:R-:W-:Y:S01]  /*9c40*/  LEA.HI.X.SX32 R45, R45, R5.reuse, 0x2, P1 ;  /* 0x000000052d2d7211 */ /* 0x080fe200008f16ff */
[C---:B------:R-:W-:Y:S01]  /*9c50*/  IMAD R52, R6.reuse, 0x88, RZ ;  /* 0x0000008806347824 */ /* 0x040fe200078e02ff */
[CC--:B------:R-:W-:Y:S01]  /*9c60*/  LEA R48, P1, R6.reuse, R4.reuse, 0x7 ;  /* 0x0000000406307211 */ /* 0x0c0fe200078238ff */
[C---:B------:R-:W-:Y:S01]  /*9c70*/  IMAD R55, R6.reuse, 0x23, RZ ;  /* 0x0000002306377824 */ /* 0x040fe200078e02ff */
[-C--:B------:R-:W-:Y:S01]  /*9c80*/  LEA.HI.X.SX32 R51, R51, R5.reuse, 0x2, P0 ;  /* 0x0000000533337211 */ /* 0x080fe200000f16ff */
[----:B------:R-:W-:Y:S01]  /*9c90*/  IMAD R58, R6, 0x94, RZ ;  /* 0x00000094063a7824 */ /* 0x000fe200078e02ff */
[-C--:B------:R-:W-:Y:S01]  /*9ca0*/  IADD3 R54, P0, PT, R54, R4.reuse, RZ ;  /* 0x0000000436367210 */ /* 0x080fe20007f1e0ff */
[C---:B------:R-:W-:Y:S01]  /*9cb0*/  IMAD R53, R6.reuse, 0x22, RZ ;  /* 0x0000002206357824 */ /* 0x040fe200078e02ff */
[-C--:B------:R-:W-:Y:S01]  /*9cc0*/  LEA.HI.X.SX32 R49, R49, R5.reuse, 0x2, P1 ;  /* 0x0000000531317211 */ /* 0x080fe200008f16ff */
[----:B------:R-:W-:Y:S01]  /*9cd0*/  IMAD R56, R6, 0x90, RZ ;  /* 0x0000009006387824 */ /* 0x000fe200078e02ff */
[-C--:B------:R-:W-:Y:S01]  /*9ce0*/  IADD3 R52, P1, PT, R52, R4.reuse, RZ ;  /* 0x0000000434347210 */ /* 0x080fe20007f3e0ff */
[C---:B------:R-:W-:Y:S01]  /*9cf0*/  IMAD R59, R6.reuse, 0x25, RZ ;  /* 0x00000025063b7824 */ /* 0x040fe200078e02ff */
[-C--:B------:R-:W-:Y:S01]  /*9d00*/  LEA.HI.X.SX32 R55, R55, R5.reuse, 0x2, P0 ;  /* 0x0000000537377211 */ /* 0x080fe200000f16ff */
[----:B------:R-:W-:Y:S01]  /*9d10*/  IMAD R62, R6, 0x9c, RZ ;  /* 0x0000009c063e7824 */ /* 0x000fe200078e02ff */
        /* <DEDUP_REMOVED lines=98> */
[----:B------:R-:W-:Y:S01]  /*a340*/  IMAD R109, R6, 0x3e, RZ ;  /* 0x0000003e066d7824 */ /* 0x000fe200078e02ff */
        /* <DEDUP_REMOVED lines=55> */
[----:B------:R-:W-:Y:S01]  /*a6c0*/  IMAD R153, R6, 0x4f, RZ ;  /* 0x0000004f06997824 */ /* 0x000fe200078e02ff */
[-C--:B------:R-:W-:Y:S01]  /*a6d0*/  LEA.HI.X.SX32 R149, R142, R5.reuse, 0x2, P0 ;  /* 0x000000058e957211 */ /* 0x080fe200000f16ff */
[----:B------:R-:W-:Y:S01]  /*a6e0*/  IMAD R156, R6, 0x144, RZ ;  /* 0x00000144069c7824 */ /* 0x000fe200078e02ff */
[-C--:B------:R-:W-:Y:S01]  /*a6f0*/  IADD3 R152, P0, PT, R152, R4.reuse, RZ ;  /* 0x0000000498987210 */ /* 0x080fe20007f1e0ff */
[----:B------:R-:W-:Y:S01]  /*a700*/  IMAD R151, R6, 0x4e, RZ ;  /* 0x0000004e06977824 */ /* 0x000fe200078e02ff */
        /* <DEDUP_REMOVED lines=17> */
[----:B------:R1:W-:Y:S01]  /*a820*/  STL.64 [R1+0x10], R166 ;  /* 0x000010a601007387 */ /* 0x0003e20000100a00 */
[-C--:B------:R-:W-:Y:S01]  /*a830*/  IADD3 R158, P1, PT, R158, R4.reuse, RZ ;  /* 0x000000049e9e7210 */ /* 0x080fe20007f3e0ff */
[----:B------:R-:W-:Y:S01]  /*a840*/  IMAD R165, R6, 0x55, RZ ;  /* 0x0000005506a57824 */ /* 0x000fe200078e02ff */
[----:B------:R-:W-:Y:S01]  /*a850*/  LEA.HI.X.SX32 R161, R161, R5, 0x2, P0 ;  /* 0x00000005a1a17211 */ /* 0x000fe200000f16ff */
[----:B------:R-:W-:Y:S01]  /*a860*/  STL.64 [R1+0x8], R172 ;  /* 0x000008ac01007387 */ /* 0x000fe20000100a00 */
[----:B------:R-:W-:-:S03]  /*a870*/  IADD3 R164, P0, PT, R164, R4, RZ ;  /* 0x00000004a4a47210 */ /* 0x000fc60007f1e0ff */
[----:B------:R2:W-:Y:S01]  /*a880*/  STL.64 [R1], R168 ;  /* 0x000000a801007387 */ /* 0x0005e20000100a00 */
[-C--:B------:R-:W-:Y:S02]  /*a890*/  LEA.HI.X.SX32 R159, R159, R5.reuse, 0x2, P1 ;  /* 0x000000059f9f7211 */ /* 0x080fe400008f16ff */
[-C--:B------:R-:W-:Y:S01]  /*a8a0*/  IADD3 R162, P1, PT, R162, R4.reuse, RZ ;  /* 0x00000004a2a27210 */ /* 0x080fe20007f3e0ff */
[C---:B-1----:R-:W-:Y:S01]  /*a8b0*/  IMAD R166, R6.reuse, 0x158, RZ ;  /* 0x0000015806a67824 */ /* 0x042fe200078e02ff */
[-C--:B------:R-:W-:Y:S01]  /*a8c0*/  LEA.HI.X.SX32 R165, R165, R5.reuse, 0x2, P0 ;  /* 0x00000005a5a57211 */ /* 0x080fe200000f16ff */
[C---:B------:R-:W-:Y:S02]  /*a8d0*/  IMAD R167, R6.reuse, 0x56, RZ ;  /* 0x0000005606a77824 */ /* 0x040fe400078e02ff */
[C---:B--2---:R-:W-:Y:S02]  /*a8e0*/  IMAD R168, R6.reuse, 0x15c, RZ ;  /* 0x0000015c06a87824 */ /* 0x044fe400078e02ff */
[C---:B------:R-:W-:Y:S01]  /*a8f0*/  IMAD R169, R6.reuse, 0x57, RZ ;  /* 0x0000005706a97824 */ /* 0x040fe200078e02ff */
[-C--:B------:R-:W-:Y:S01]  /*a900*/  LEA.HI.X.SX32 R163, R141, R5.reuse, 0x2, P1 ;  /* 0x000000058da37211 */ /* 0x080fe200008f16ff */
[----:B------:R-:W-:Y:S01]  /*a910*/  IMAD R172, R6, 0x164, RZ ;  /* 0x0000016406ac7824 */ /* 0x000fe200078e02ff */
[-C--:B------:R-:W-:Y:S01]  /*a920*/  IADD3 R168, P0, PT, R168, R4.reuse, RZ ;  /* 0x00000004a8a87210 */ /* 0x080fe20007f1e0ff */
        /* <DEDUP_REMOVED lines=61> */
[-C--:B------:R-:W-:Y:S01]  /*ad00*/  IADD3 R198, P1, PT, R198, R4.reuse, RZ ;  /* 0x00000004c6c67210 */ /* 0x080fe20007f3e0ff */
[----:B------:R-:W-:Y:S01]  /*ad10*/  IMAD R136, R6, 0x69, RZ ;  /* 0x0000006906887824 */ /* 0x000fe200078e02ff */
        /* <DEDUP_REMOVED lines=43> */
[-C--:B------:R-:W-:Y:S02]  /*afd0*/  IADD3 R222, P1, PT, R222, R4.reuse, RZ ;  /* 0x00000004dede7210 */ /* 0x080fe40007f3e0ff */
[-C--:B------:R-:W-:Y:S01]  /*afe0*/  LEA.HI.X.SX32 R225, R0, R5.reuse, 0x2, P0 ;  /* 0x0000000500e17211 */ /* 0x080fe200000f16ff */
[----:B------:R-:W-:Y:S01]  /*aff0*/  IMAD R0, R6, 0x75, RZ ;  /* 0x0000007506007824 */ /* 0x000fe200078e02ff */
[----:B------:R-:W-:Y:S01]  /*b000*/  LEA.HI.X.SX32 R223, R2, R5, 0x2, P1 ;  /* 0x0000000502df7211 */ /* 0x000fe200008f16ff */
[----:B------:R-:W-:Y:S01]  /*b010*/  IMAD R230, R6, 0x1d8, RZ ;  /* 0x000001d806e67824 */ /* 0x000fe200078e02ff */
[-C--:B------:R-:W-:Y:S01]  /*b020*/  IADD3 R228, P0, PT, R228, R4.reuse, RZ ;  /* 0x00000004e4e47210 */ /* 0x080fe20007f1e0ff */
[----:B------:R-:W-:Y:S01]  /*b030*/  IMAD R232, R6, 0x1dc, RZ ;  /* 0x000001dc06e87824 */ /* 0x000fe200078e02ff */
[----:B------:R-:W-:-:S02]  /*b040*/  IADD3 R226, P1, PT, R226, R4, RZ ;  /* 0x00000004e2e27210 */ /* 0x000fc40007f3e0ff */
[-C--:B------:R-:W-:Y:S01]  /*b050*/  LEA.HI.X.SX32 R229, R0, R5.reuse, 0x2, P0 ;  /* 0x0000000500e57211 */ /* 0x080fe200000f16ff */
[C---:B------:R-:W-:Y:S01]  /*b060*/  IMAD R0, R6.reuse, 0x76, RZ ;  /* 0x0000007606007824 */ /* 0x040fe200078e02ff */
[-C--:B------:R-:W-:Y:S01]  /*b070*/  LEA.HI.X.SX32 R227, R227, R5.reuse, 0x2, P1 ;  /* 0x00000005e3e37211 */ /* 0x080fe200008f16ff */
[----:B------:R-:W-:Y:S01]  /*b080*/  IMAD R2, R6, 0x77, RZ ;  /* 0x0000007706027824 */ /* 0x000fe200078e02ff */
[-C--:B------:R-:W-:Y:S01]  /*b090*/  IADD3 R230, P1, PT, R230, R4.reuse, RZ ;  /* 0x00000004e6e67210 */ /* 0x080fe20007f3e0ff */
[----:B------:R-:W-:Y:S01]  /*b0a0*/  IMAD R234, R6, 0x1e0, RZ ;  /* 0x000001e006ea7824 */ /* 0x000fe200078e02ff */
[-C--:B------:R-:W-:Y:S01]  /*b0b0*/  IADD3 R232, P0, PT, R232, R4.reuse, RZ ;  /* 0x00000004e8e87210 */ /* 0x080fe20007f1e0ff */
[----:B------:R-:W-:Y:S01]  /*b0c0*/  IMAD R236, R6, 0x1e4, RZ ;  /* 0x000001e406ec7824 */ /* 0x000fe200078e02ff */
[-C--:B------:R-:W-:Y:S01]  /*b0d0*/  LEA.HI.X.SX32 R231, R0, R5.reuse, 0x2, P1 ;  /* 0x0000000500e77211 */ /* 0x080fe200008f16ff */
[----:B------:R-:W-:Y:S01]  /*b0e0*/  IMAD R0, R6, 0x79, RZ ;  /* 0x0000007906007824 */ /* 0x000fe200078e02ff */
[----:B------:R-:W-:Y:S01]  /*b0f0*/  LEA.HI.X.SX32 R233, R2, R5, 0x2, P0 ;  /* 0x0000000502e97211 */ /* 0x000fe200000f16ff */
[----:B------:R-:W-:Y:S01]  /*b100*/  IMAD R238, R6, 0x1e8, RZ ;  /* 0x000001e806ee7824 */ /* 0x000fe200078e02ff */
[----:B------:R-:W-:-:S02]  /*b110*/  IADD3 R234, P1, PT, R234, R4, RZ ;  /* 0x00000004eaea7210 */ /* 0x000fc40007f3e0ff */
[-C--:B------:R-:W-:Y:S01]  /*b120*/  IADD3 R236, P0, PT, R236, R4.reuse, RZ ;  /* 0x00000004ecec7210 */ /* 0x080fe20007f1e0ff */
[----:B------:R-:W-:Y:S01]  /*b130*/  IMAD R2, R6, 0x7a, RZ ;  /* 0x0000007a06027824 */ /* 0x000fe200078e02ff */
[-C--:B------:R-:W-:Y:S02]  /*b140*/  LEA.HI.X.SX32 R235, R235, R5.reuse, 0x2, P1 ;  /* 0x00000005ebeb7211 */ /* 0x080fe400008f16ff */
[----:B------:R-:W-:Y:S01]  /*b150*/  LEA.HI.X.SX32 R237, R0, R5, 0x2, P0 ;  /* 0x0000000500ed7211 */ /* 0x000fe200000f16ff */
[----:B------:R-:W-:Y:S01]  /*b160*/  IMAD R0, R6, 0x1f0, RZ ;  /* 0x000001f006007824 */ /* 0x000fe200078e02ff */
[----:B------:R-:W-:Y:S01]  /*b170*/  IADD3 R238, P1, PT, R238, R4, RZ ;  /* 0x00000004eeee7210 */ /* 0x000fe20007f3e0ff */
[----:B------:R-:W-:-:S03]  /*b180*/  IMAD R240, R6, 0x1ec, RZ ;  /* 0x000001ec06f07824 */ /* 0x000fc600078e02ff */
        /* <DEDUP_REMOVED lines=8> */
[-C--:B------:R-:W-:Y:S02]  /*b210*/  LEA.HI.X.SX32 R241, R137, R5.reuse, 0x2, P0 ;  /* 0x0000000589f17211 */ /* 0x080fe400000f16ff */
[-C--:B------:R-:W-:Y:S01]  /*b220*/  IADD3 R142, P1, PT, R0, R4.reuse, RZ ;  /* 0x00000004008e7210 */ /* 0x080fe20007f3e0ff */
[----:B------:R-:W-:Y:S01]  /*b230*/  IMAD R0, R6, 0x1fc, RZ ;  /* 0x000001fc06007824 */ /* 0x000fe200078e02ff */
[-C--:B------:R-:W-:Y:S01]  /*b240*/  IADD3 R138, P0, PT, R136, R4.reuse, RZ ;  /* 0x00000004888a7210 */ /* 0x080fe20007f1e0ff */
[----:B------:R-:W1:Y:S03]  /*b250*/  S2R R133, SR_TID.X ;  /* 0x0000000000857919 */ /* 0x000e660000002100 */
[----:B------:R-:W-:Y:S01]  /*b260*/  LEA.HI.X.SX32 R139, R2, R5, 0x2, P0 ;  /* 0x00000005028b7211 */ /* 0x000fe200000f16ff */
[----:B------:R2:W-:Y:S01]  /*b270*/  STL.64 [R1+0x428], R140 ;  /* 0x0004288c01007387 */ /* 0x0005e20000100a00 */
[C---:B------:R-:W-:Y:S01]  /*b280*/  IMAD R2, R6.reuse, 0x7e, RZ ;  /* 0x0000007e06027824 */ /* 0x040fe200078e02ff */
[----:B------:R-:W-:-:S04]  /*b290*/  LEA R136, P6, R6, R4, 0x4 ;  /* 0x0000000406887211 */ /* 0x000fc800078c20ff */
[-C--:B------:R-:W-:Y:S02]  /*b2a0*/  LEA.HI.X.SX32 R143, R2, R5.reuse, 0x2, P1 ;  /* 0x00000005028f7211 */ /* 0x080fe400008f16ff */
[----:B--2---:R-:W-:Y:S01]  /*b2b0*/  IADD3 R140, P0, PT, R0, R4, RZ ;  /* 0x00000004008c7210 */ /* 0x004fe20007f1e0ff */
[----:B------:R-:W-:Y:S01]  /*b2c0*/  IMAD R0, R6, 0x7f, RZ ;  /* 0x0000007f06007824 */ /* 0x000fe200078e02ff */
[----:B------:R2:W-:Y:S04]  /*b2d0*/  STL.64 [R1+0x438], R138 ;  /* 0x0004388a01007387 */ /* 0x0005e80000100a00 */
[----:B------:R-:W-:Y:S01]  /*b2e0*/  LEA.HI.X.SX32 R141, R0, R5, 0x2, P0 ;  /* 0x00000005008d7211 */ /* 0x000fe200000f16ff */
[----:B------:R2:W-:Y:S04]  /*b2f0*/  STL.64 [R1+0x440], R142 ;  /* 0x0004408e01007387 */ /* 0x0005e80000100a00 */
[----:B------:R2:W-:Y:S01]  /*b300*/  STL.64 [R1+0x448], R140 ;  /* 0x0004488c01007387 */ /* 0x0005e20000100a00 */
[----:B------:R-:W3:Y:S03]  /*b310*/  S2R R247, SR_TID.X ;  /* 0x0000000000f77919 */ /* 0x000ee60000002100 */
[----:B------:R2:W-:Y:S01]  /*b320*/  STL [R1+0x18], R136 ;  /* 0x0000188801007387 */ /* 0x0005e20000100800 */
[----:B-1----:R-:W-:Y:S01]  /*b330*/  LOP3.LUT R133, R133, 0x7f, RZ, 0xc0, !PT ;  /* 0x0000007f85857812 */ /* 0x002fe200078ec0ff */
[----:B------:R-:W-:Y:S01]  /*b340*/  USHF.L.U32 UR4, UR8, 0x15, URZ ;  /* 0x0000001508047899 */ /* 0x000fe200080006ff */
[----:B------:R-:W-:-:S02]  /*b350*/  IMAD.SHL.U32 R0, R6, 0x4, RZ ;  /* 0x0000000406007824 */ /* 0x000fc400078e00ff */
[----:B------:R-:W-:Y:S01]  /*b360*/  ISETP.NE.U32.AND P1, PT, R133, RZ, PT ;  /* 0x000000ff8500720c */ /* 0x000fe20003f25070 */
[----:B------:R-:W-:Y:S01]  /*b370*/  ULOP3.LUT UR11, UR4, 0x600000, URZ, 0xc0, !UPT ;  /* 0x00600000040b7892 */ /* 0x000fe2000f8ec0ff */
[----:B------:R-:W-:Y:S01]  /*b380*/  UMOV UR6, 0x1 ;  /* 0x0000000100067882 */ /* 0x000fe20000000000 */
[----:B------:R-:W-:Y:S10]  /*b390*/  BRA.U UP0, `(.L_x_5) ;  /* 0x0000000100187547 */ /* 0x000ff4000b800000 */
[----:B------:R-:W-:Y:S01]  /*b3a0*/  ELECT P0, URZ, PT ;  /* 0x0000000000ff782f */ /* 0x000fe20003800000 */
[----:B------:R-:W-:Y:S01]  /*b3b0*/  IMAD.MOV.U32 R2, RZ, RZ, 0x1 ;  /* 0x00000001ff027424 */ /* 0x000fe200078e00ff */
[----:B------:R-:W-:Y:S01]  /*b3c0*/  UMOV UR4, 0x40 ;  /* 0x0000004000047882 */ /* 0x000fe20000000000 */
[----:B------:R-:W-:Y:S01]  /*b3d0*/  UVIRTCOUNT.DEALLOC.SMPOOL 0x80 ;  /* 0x000000800000784c */ /* 0x000fe20000000000 */
[----:B------:R-:W-:-:S09]  /*b3e0*/  ULEA UR4, UR5, UR4, 0x18 ;  /* 0x0000000405047291 */ /* 0x000fd2000f8ec0ff */
[----:B------:R1:W-:Y:S03]  /*b3f0*/  @P0 STS.U8 [UR4], R2 ;  /* 0x00000002ff000988 */ /* 0x0003e60008000004 */
.L_x_5:
[----:B------:R-:W-:Y:S01]  /*b400*/  UIADD3 UR11, UPT, UPT, UR10, UR11, URZ ;  /* 0x0000000b0a0b7290 */ /* 0x000fe2000fffe0ff */
[----:B------:R4:W-:Y:S01]  /*b410*/  STL.64 [R1+0xce0], R240 ;  /* 0x000ce0f001007387 */ /* 0x0009e20000100a00 */
[----:B------:R-:W-:Y:S01]  /*b420*/  VOTEU.ALL UP1, P1 ;  /* 0x0000000000ff7886 */ /* 0x000fe20000820000 */
[----:B------:R-:W-:Y:S01]  /*b430*/  UIADD3 UR4, UPT, UPT, UR9, 0x50000, URZ ;  /* 0x0005000009047890 */ /* 0x000fe2000fffe0ff */
[----:B------:R-:W1:Y:S01]  /*b440*/  LDCU.64 UR22, c[0x0][0x358] ;  /* 0x00006b00ff1677ac */ /* 0x000e620008000a00 */
[----:B------:R2:W-:Y:S04]  /*b450*/  STL.64 [R1+0xcd8], R142 ;  /* 0x000cd88e01007387 */ /* 0x0005e80000100a00 */
[----:B------:R-:W-:Y:S01]  /*b460*/  STTM.x128 tmem[UR11], RZ ;  /* 0x000000ff000079ed */ /* 0x000fe200083c000b */
[----:B------:R-:W3:Y:S01]  /*b470*/  FENCE.VIEW.ASYNC.T ;  /* 0x00000000000073c6 */ /* 0x000ee20000000200 */
[----:B------:R-:W-:-:S04]  /*b480*/  @!UP1 UIADD3 UR12, UPT, UPT, -UR6, 0x100000, URZ ;  /* 0x00100000060c9890 */ /* 0x000fc8000fffe1ff */
[----:B------:R-:W-:Y:S02]  /*b490*/  @!UP1 USHF.L.U32 UR13, UR12, 0xb, URZ ;  /* 0x0000000b0c0d9899 */ /* 0x000fe400080006ff */
[----:B------:R-:W-:Y:S01]  /*b4a0*/  @!UP1 USHF.L.U32 UR12, UR12, 0x1, URZ ;  /* 0x000000010c0c9899 */ /* 0x000fe200080006ff */
[----:B----4-:R-:W-:Y:S01]  /*b4b0*/  IMAD.MOV.U32 R241, RZ, RZ, R137 ;  /* 0x000000fffff17224 */ /* 0x010fe200078e0089 */
[----:B------:R-:W-:-:S04]  /*b4c0*/  @!UP1 UIADD3 UR6, UPT, UPT, -UR6, 0x100000, URZ ;  /* 0x0010000006069890 */ /* 0x000fc8000fffe1ff */
[----:B------:R-:W-:Y:S02]  /*b4d0*/  @!UP1 USHF.L.U32 UR7, UR6, 0xb, URZ ;  /* 0x0000000b06079899 */ /* 0x000fe400080006ff */
[----:B------:R-:W-:Y:S01]  /*b4e0*/  @!UP1 USHF.L.U32 UR6, UR6, 0x1, URZ ;  /* 0x0000000106069899 */ /* 0x000fe200080006ff */
[----:B---3--:R-:W-:Y:S01]  /*b4f0*/  VOTEU.ALL UP1, P1 ;  /* 0x0000000000ff7886 */ /* 0x008fe20000820000 */
[----:B------:R-:W-:Y:S01]  /*b500*/  BAR.SYNC.DEFER_BLOCKING 0x0 ;  /* 0x0000000000007b1d */ /* 0x000fe20000010000 */
[C---:B------:R-:W-:Y:S01]  /*b510*/  LEA.HI.X.SX32 R241, R0.reuse, R5, 0x2, P6 ;  /* 0x0000000500f17211 */ /* 0x040fe200030f16ff */
[----:B------:R-:W-:Y:S01]  /*b520*/  IMAD.MOV.U32 R240, RZ, RZ, R136 ;  /* 0x000000fffff07224 */ /* 0x000fe200078e0088 */
[----:B------:R-:W-:-:S03]  /*b530*/  IADD3 R240, P0, PT, R0, R4, RZ ;  /* 0x0000000400f07210 */ /* 0x000fc60007f1e0ff */
[----:B------:R3:W-:Y:S04]  /*b540*/  STL.64 [R1+0xcd0], R140 ;  /* 0x000cd08c01007387 */ /* 0x0007e80000100a00 */
[----:B--2---:R-:W2:Y:S01]  /*b550*/  LDL.64 R142, [R1+0x28] ;  /* 0x00002800018e7983 */ /* 0x004ea20000100a00 */
[----:B------:R-:W-:-:S03]  /*b560*/  VOTEU.ALL UP2, P1 ;  /* 0x0000000000ff7886 */ /* 0x000fc60000840000 */
[----:B------:R-:W4:Y:S01]  /*b570*/  LDL.64 R138, [R1+0x8] ;  /* 0x00000800018a7983 */ /* 0x000f220000100a00 */
[----:B------:R-:W-:-:S03]  /*b580*/  LEA R246, R133, UR9, 0x9 ;  /* 0x0000000985f67c11 */ /* 0x000fc6000f8e48ff */
[----:B------:R-:W4:Y:S04]  /*b590*/  LDL.64 R136, [R1] ;  /* 0x0000000001887983 */ /* 0x000f280000100a00 */
[----:B------:R-:W1:Y:S02]  /*b5a0*/  FENCE.VIEW.ASYNC.S ;  /* 0x00000000000073c6 */ /* 0x000e640000000000 */
[----:B-1----:R1:W1:Y:S02]  /*b5b0*/  @!UP1 SYNCS.EXCH.64 URZ, [UR4], UR12 ;  /* 0x0000000c04ff95b2 */ /* 0x0022640008000100 */
[----:B-1----:R-:W-:Y:S06]  /*b5c0*/  BAR.SYNC.DEFER_BLOCKING 0x0 ;  /* 0x0000000000007b1d */ /* 0x002fec0000010000 */
[----:B---3--:R-:W3:Y:S04]  /*b5d0*/  LDL.64 R140, [R1+0x20] ;  /* 0x00002000018c7983 */ /* 0x008ee80000100a00 */
[----:B------:R1:W-:Y:S04]  /*b5e0*/  STL [R1+0x1c], R241 ;  /* 0x00001cf101007387 */ /* 0x0003e80000100800 */
[----:B------:R1:W-:Y:S02]  /*b5f0*/  STL.64 [R1+0xbe8], R6 ;  /* 0x000be80601007387 */ /* 0x0003e40000100a00 */
[----:B-1----:R-:W-:Y:S01]  /*b600*/  LEA.HI.X.SX32 R241, R6, R5, 0x2, P0 ;  /* 0x0000000506f17211 */ /* 0x002fe200000f16ff */
[----:B------:R1:W1:Y:S02]  /*b610*/  @!UP2 SYNCS.EXCH.64 URZ, [UR9+0x50008], UR6 ;  /* 0x0500080609ffa5b2 */ /* 0x0002640008000100 */
[----:B------:R-:W-:Y:S01]  /*b620*/  @!PT LDS RZ, [RZ] ;  /* 0x00000000fffff984 */ /* 0x000fe20000000800 */
[----:B------:R-:W-:Y:S01]  /*b630*/  @!PT LDS RZ, [RZ] ;  /* 0x00000000fffff984 */ /* 0x000fe20000000800 */
[----:B------:R-:W-:Y:S01]  /*b640*/  @!PT LDS RZ, [RZ] ;  /* 0x00000000fffff984 */ /* 0x000fe20000000800 */
[----:B-1----:R-:W-:Y:S04]  /*b650*/  LDGSTS.E [R246+0x30000], desc[UR22][R4.64], !P3 ;  /* 0x3000000004f67fae */ /* 0x002fe8000d9a1016 */
[----:B------:R-:W4:Y:S04]  /*b660*/  LDL.64 R6, [R1+0x10] ;  /* 0x0000100001067983 */ /* 0x000f280000100a00 */
[----:B------:R-:W-:Y:S04]  /*b670*/  STL.64 [R1+0x30], R240 ;  /* 0x000030f001007387 */ /* 0x000fe80000100a00 */
[----:B------:R1:W-:Y:S01]  /*b680*/  STL.64 [R1+0xbf0], R4 ;  /* 0x000bf00401007387 */ /* 0x0003e20000100a00 */
[----:B------:R-:W-:-:S03]  /*b690*/  VIADD R0, R3, 0xfffffffb ;  /* 0xfffffffb03007836 */ /* 0x000fc60000000000 */
[----:B------:R-:W-:Y:S04]  /*b6a0*/  LDGSTS.E [R246+0x30004], desc[UR22][R240.64], !P4 ;  /* 0x30004000f0f67fae */ /* 0x000fe8000e1a1016 */
[----:B-1----:R-:W4:Y:S01]  /*b6b0*/  LDL.64 R4, [R1+0x18] ;  /* 0x0000180001047983 */ /* 0x002f220000100a00 */
[----:B------:R-:W-:Y:S01]  /*b6c0*/  ISETP.GE.U32.AND P0, PT, R0, 0x7fffff7c, PT ;  /* 0x7fffff7c0000780c */ /* 0x000fe20003f06070 */
[C---:B------:R-:W-:Y:S02]  /*b6d0*/  VIADD R0, R3.reuse, 0xfffffffa ;  /* 0xfffffffa03007836 */ /* 0x040fe40000000000 */
[----:B------:R-:W4:Y:S03]  /*b6e0*/  LDL.LU.64 R240, [R1+0xce0] ;  /* 0x000ce00001f07983 */ /* 0x000f260000300a00 */
[----:B------:R-:W-:Y:S01]  /*b6f0*/  ISETP.GE.U32.AND P6, PT, R0, 0x7fffff7b, PT ;  /* 0x7fffff7b0000780c */ /* 0x000fe20003fc6070 */
[----:B------:R-:W-:-:S05]  /*b700*/  VIADD R0, R3, 0xfffffff9 ;  /* 0xfffffff903007836 */ /* 0x000fca0000000000 */
[----:B------:R-:W-:Y:S02]  /*b710*/  ISETP.GE.U32.AND P3, PT, R0, 0x7fffff7a, PT ;  /* 0x7fffff7a0000780c */ /* 0x000fe40003f66070 */
[----:B------:R-:W-:-:S04]  /*b720*/  IADD3 R0, PT, PT, R3, -0x8, RZ ;  /* 0xfffffff803007810 */ /* 0x000fc80007ffe0ff */
[----:B------:R-:W-:Y:S01]  /*b730*/  ISETP.GE.U32.AND P4, PT, R0, 0x7fffff79, PT ;  /* 0x7fffff790000780c */ /* 0x000fe20003f86070 */
[C---:B------:R-:W-:Y:S01]  /*b740*/  VIADD R0, R3.reuse, 0xfffffff7 ;  /* 0xfffffff703007836 */ /* 0x040fe20000000000 */
[----:B--2---:R-:W-:Y:S04]  /*b750*/  LDGSTS.E [R246+0x30008], desc[UR22][R142.64], !P2 ;  /* 0x300080008ef67fae */ /* 0x004fe8000d1a1016 */
[----:B------:R-:W-:Y:S01]  /*b760*/  ISETP.GE.U32.AND P2, PT, R0, 0x7fffff78, PT ;  /* 0x7fffff780000780c */ /* 0x000fe20003f46070 */
[C---:B------:R-:W-:Y:S01]  /*b770*/  VIADD R0, R3.reuse, 0xfffffff6 ;  /* 0xfffffff603007836 */ /* 0x040fe20000000000 */
[----:B------:R-:W2:Y:S04]  /*b780*/  LDL.LU.64 R142, [R1+0xcd8] ;  /* 0x000cd800018e7983 */ /* 0x000ea80000300a00 */
[----:B---3--:R-:W-:Y:S01]  /*b790*/  LDGSTS.E [R246+0x3000c], desc[UR22][R140.64], !P5 ;  /* 0x3000c0008cf67fae */ /* 0x008fe2000e9a1016 */
[----:B------:R-:W-:Y:S01]  /*b7a0*/  ISETP.GE.U32.AND P5, PT, R0, 0x7fffff77, PT ;  /* 0x7fffff770000780c */ /* 0x000fe20003fa6070 */
[----:B------:R-:W-:-:S02]  /*b7b0*/  VIADD R0, R3, 0xfffffff5 ;  /* 0xfffffff503007836 */ /* 0x000fc40000000000 */
[----:B------:R-:W3:Y:S04]  /*b7c0*/  LDL.LU.64 R140, [R1+0xcd0] ;  /* 0x000cd000018c7983 */ /* 0x000ee80000300a00 */
[----:B----4-:R-:W-:Y:S01]  /*b7d0*/  LDGSTS.E [R246+0x30010], desc[UR22][R4.64], !P0 ;  /* 0x3001000004f67fae */ /* 0x010fe2000c1a1016 */
[----:B------:R-:W-:Y:S01]  /*b7e0*/  ISETP.GE.U32.AND P0, PT, R0, 0x7fffff76, PT ;  /* 0x7fffff760000780c */ /* 0x000fe20003f06070 */
[C---:B------:R-:W-:Y:S02]  /*b7f0*/  VIADD R0, R3.reuse, 0xfffffff4 ;  /* 0xfffffff403007836 */ /* 0x040fe40000000000 */
[----:B------:R-:W-:Y:S03]  /*b800*/  LDGSTS.E [R246+0x30014], desc[UR22][R6.64], !P6 ;  /* 0x3001400006f67fae */ /* 0x000fe6000f1a1016 */
[----:B------:R-:W-:Y:S01]  /*b810*/  ISETP.GE.U32.AND P6, PT, R0, 0x7fffff75, PT ;  /* 0x7fffff750000780c */ /* 0x000fe20003fc6070 */
[C---:B------:R-:W-:Y:S01]  /*b820*/  VIADD R0, R3.reuse, 0xfffffff3 ;  /* 0xfffffff303007836 */ /* 0x040fe20000000000 */
[----:B------:R1:W-:Y:S04]  /*b830*/  LDGSTS.E [R246+0x30018], desc[UR22][R138.64], !P3 ;  /* 0x300180008af67fae */ /* 0x0003e8000d9a1016 */
[----:B------:R-:W-:Y:S01]  /*b840*/  ISETP.GE.U32.AND P3, PT, R0, 0x7fffff74, PT ;  /* 0x7fffff740000780c */ /* 0x000fe20003f66070 */
[C---:B------:R-:W-:Y:S01]  /*b850*/  VIADD R0, R3.reuse, 0xfffffff2 ;  /* 0xfffffff203007836 */ /* 0x040fe20000000000 */
[----:B------:R4:W-:Y:S04]  /*b860*/  LDGSTS.E [R246+0x3001c], desc[UR22][R136.64], !P4 ;  /* 0x3001c00088f67fae */ /* 0x0009e8000e1a1016 */
[----:B------:R-:W-:Y:S01]  /*b870*/  ISETP.GE.U32.AND P4, PT, R0, 0x7fffff73, PT ;  /* 0x7fffff730000780c */ /* 0x000fe20003f86070 */
[C---:B------:R-:W-:Y:S01]  /*b880*/  VIADD R0, R3.reuse, 0xfffffff1 ;  /* 0xfffffff103007836 */ /* 0x040fe20000000000 */
[----:B------:R-:W-:Y:S01]  /*b890*/  LDGSTS.E [R246+0x30020], desc[UR22][R250.64], !P2 ;  /* 0x30020000faf67fae */ /* 0x000fe2000d1a1016 */
[C---:B------:R-:W-:Y:S01]  /*b8a0*/  VIADD R252, R3.reuse, 0x7f ;  /* 0x0000007f03fc7836 */ /* 0x040fe20000000000 */
[----:B-1----:R-:W1:Y:S02]  /*b8b0*/  LDC R138, c[0x0][0x3a0] ;  /* 0x0000e800ff8a7b82 */ /* 0x002e640000000800 */
[----:B------:R-:W-:Y:S01]  /*b8c0*/  ISETP.GE.U32.AND P2, PT, R0, 0x7fffff72, PT ;  /* 0x7fffff720000780c */ /* 0x000fe20003f46070 */
[C---:B------:R-:W-:Y:S01]  /*b8d0*/  VIADD R0, R3.reuse, 0xfffffff0 ;  /* 0xfffffff003007836 */ /* 0x040fe20000000000 */
[----:B------:R-:W-:Y:S04]  /*b8e0*/  LDGSTS.E [R246+0x30024], desc[UR22][R248.64], !P5 ;  /* 0x30024000f8f67fae */ /* 0x000fe8000e9a1016 */
[----:B------:R-:W-:Y:S01]  /*b8f0*/  ISETP.GE.U32.AND P5, PT, R0, 0x7fffff71, PT ;  /* 0x7fffff710000780c */ /* 0x000fe20003fa6070 */
[C---:B------:R-:W-:Y:S01]  /*b900*/  VIADD R0, R3.reuse, 0xffffffef ;  /* 0xffffffef03007836 */ /* 0x040fe20000000000 */
[----:B------:R-:W-:Y:S01]  /*b910*/  LDGSTS.E [R246+0x30028], desc[UR22][R244.64], !P0 ;  /* 0x30028000f4f67fae */ /* 0x000fe2000c1a1016 */
[----:B----4-:R-:W4:Y:S03]  /*b920*/  LDC R136, c[0x0][0x3a0] ;  /* 0x0000e800ff887b82 */ /* 0x010f260000000800 */
[----:B------:R-:W-:Y:S01]  /*b930*/  ISETP.GE.U32.AND P0, PT, R0, 0x7fffff70, PT ;  /* 0x7fffff700000780c */ /* 0x000fe20003f06070 */
[C---:B------:R-:W-:Y:S01]  /*b940*/  VIADD R0, R3.reuse, 0xffffffee ;  /* 0xffffffee03007836 */ /* 0x040fe20000000000 */
[----:B------:R-:W-:Y:S03]  /*b950*/  LDGSTS.E [R246+0x3002c], desc[UR22][R242.64], !P6 ;  /* 0x3002c000f2f67fae */ /* 0x000fe6000f1a1016 */
[----:B------:R-:W1:Y:S01]  /*b960*/  LDC R137, c[0x0][0x3a0] ;  /* 0x0000e800ff897b82 */ /* 0x000e620000000800 */
[----:B------:R-:W-:Y:S01]  /*b970*/  ISETP.GE.U32.AND P6, PT, R0, 0x7fffff6f, PT ;  /* 0x7fffff6f0000780c */ /* 0x000fe20003fc6070 */
[C---:B------:R-:W-:Y:S01]  /*b980*/  VIADD R0, R3.reuse, 0xffffffed ;  /* 0xffffffed03007836 */ /* 0x040fe20000000000 */
[----:B------:R-:W-:Y:S04]  /*b990*/  LDGSTS.E [R246+0x30030], desc[UR22][R8.64], !P3 ;  /* 0x3003000008f67fae */ /* 0x000fe8000d9a1016 */
[----:B------:R-:W-:Y:S01]  /*b9a0*/  ISETP.GE.U32.AND P3, PT, R0, 0x7fffff6e, PT ;  /* 0x7fffff6e0000780c */ /* 0x000fe20003f66070 */
[C---:B------:R-:W-:Y:S01]  /*b9b0*/  VIADD R0, R3.reuse, 0xffffffec ;  /* 0xffffffec03007836 */ /* 0x040fe20000000000 */
[----:B------:R-:W-:Y:S04]  /*b9c0*/  LDGSTS.E [R246+0x30034], desc[UR22][R10.64], !P4 ;  /* 0x300340000af67fae */ /* 0x000fe8000e1a1016 */
[----:B------:R-:W-:Y:S01]  /*b9d0*/  ISETP.GE.U32.AND P4, PT, R0, 0x7fffff6d, PT ;  /* 0x7fffff6d0000780c */ /* 0x000fe20003f86070 */
[----:B------:R-:W-:Y:S01]  /*b9e0*/  LDGSTS.E [R246+0x30038], desc[UR22][R12.64], !P2 ;  /* 0x300380000cf67fae */ /* 0x000fe2000d1a1016 */
[----:B------:R-:W-:-:S03]  /*b9f0*/  IADD3 R0, PT, PT, R3, -0x15, RZ ;  /* 0xffffffeb03007810 */ /* 0x000fc60007ffe0ff */
[----:B------:R-:W-:Y:S01]  /*ba00*/  LDGSTS.E [R246+0x3003c], desc[UR22][R14.64], !P5 ;  /* 0x3003c0000ef67fae */ /* 0x000fe2000e9a1016 */
[----:B------:R-:W-:Y:S01]  /*ba10*/  ISETP.GE.U32.AND P2, PT, R0, 0x7fffff6c, PT ;  /* 0x7fffff6c0000780c */ /* 0x000fe20003f46070 */
[C---:B------:R-:W-:Y:S02]  /*ba20*/  VIADD R0, R3.reuse, 0xffffffea ;  /* 0xffffffea03007836 */ /* 0x040fe40000000000 */
[----:B------:R-:W-:Y:S03]  /*ba30*/  LDGSTS.E [R246+0x30040], desc[UR22][R16.64], !P0 ;  /* 0x3004000010f67fae */ /* 0x000fe6000c1a1016 */
[----:B------:R-:W-:Y:S01]  /*ba40*/  ISETP.GE.U32.AND P5, PT, R0, 0x7fffff6b, PT ;  /* 0x7fffff6b0000780c */ /* 0x000fe20003fa6070 */
[C---:B------:R-:W-:Y:S01]  /*ba50*/  VIADD R0, R3.reuse, 0xffffffe9 ;  /* 0xffffffe903007836 */ /* 0x040fe20000000000 */
[----:B------:R-:W-:Y:S04]  /*ba60*/  LDGSTS.E [R246+0x30044], desc[UR22][R18.64], !P6 ;  /* 0x3004400012f67fae */ /* 0x000fe8000f1a1016 */
        /* <DEDUP_REMOVED lines=113> */
[----:B------:R-:W2:Y:S01]  /*c180*/  LDL.64 R4, [R1+0x428] ;  /* 0x0004280001047983 */ /* 0x000ea20000100a00 */
        /* <DEDUP_REMOVED lines=78> */
[----:B------:R-:W-:-:S04]  /*c670*/  IADD3 R0, PT, PT, R3, -0x56, RZ ;  /* 0xffffffaa03007810 */ /* 0x000fc80007ffe0ff */
        /* <DEDUP_REMOVED lines=95> */
[----:B------:R-:W-:Y:S04]  /*cc70*/  STL.64 [R1+0xbf8], R250 ;  /* 0x000bf8fa01007387 */ /* 0x000fe80000100a00 */
        /* <DEDUP_REMOVED lines=8> */
[----:B------:R-:W-:Y:S04]  /*cd00*/  STL.64 [R1+0xc08], R244 ;  /* 0x000c08f401007387 */ /* 0x000fe80000100a00 */
[----:B------:R-:W-:Y:S01]  /*cd10*/  ISETP.GE.U32.AND P3, PT, R0, 0x7fffff08, PT ;  /* 0x7fffff080000780c */ /* 0x000fe20003f66070 */
[C---:B------:R-:W-:Y:S01]  /*cd20*/  VIADD R0, R3.reuse, 0xffffff86 ;  /* 0xffffff8603007836 */ /* 0x040fe20000000000 */
[----:B------:R1:W-:Y:S04]  /*cd30*/  STL.64 [R1+0xc10], R242 ;  /* 0x000c10f201007387 */ /* 0x0003e80000100a00 */
[----:B------:R-:W-:Y:S04]  /*cd40*/  STL.64 [R1+0xc18], R8 ;  /* 0x000c180801007387 */ /* 0x000fe80000100a00 */
[----:B------:R-:W-:Y:S04]  /*cd50*/  STL.64 [R1+0xc20], R10 ;  /* 0x000c200a01007387 */ /* 0x000fe80000100a00 */
[----:B------:R-:W-:Y:S04]  /*cd60*/  STL.64 [R1+0xc28], R12 ;  /* 0x000c280c01007387 */ /* 0x000fe80000100a00 */
[----:B------:R-:W-:Y:S01]  /*cd70*/  LDGSTS.E [R246+0x301cc], desc[UR22][R224.64], !P4 ;  /* 0x301cc000e0f67fae */ /* 0x000fe2000e1a1016 */
[----:B------:R-:W-:Y:S01]  /*cd80*/  ISETP.GE.U32.AND P4, PT, R0, 0x7fffff07, PT ;  /* 0x7fffff070000780c */ /* 0x000fe20003f86070 */
[----:B------:R-:W-:-:S02]  /*cd90*/  VIADD R0, R3, 0xffffff85 ;  /* 0xffffff8503007836 */ /* 0x000fc40000000000 */
[----:B------:R-:W-:Y:S04]  /*cda0*/  STL.64 [R1+0xc30], R14 ;  /* 0x000c300e01007387 */ /* 0x000fe80000100a00 */
[----:B------:R-:W-:Y:S04]  /*cdb0*/  STL.64 [R1+0xc38], R16 ;  /* 0x000c381001007387 */ /* 0x000fe80000100a00 */
[----:B------:R-:W-:Y:S04]  /*cdc0*/  STL.64 [R1+0xc40], R18 ;  /* 0x000c401201007387 */ /* 0x000fe80000100a00 */
        /* <DEDUP_REMOVED lines=13> */
[----:B------:R-:W-:-:S02]  /*cea0*/  ISETP.GE.U32.AND P5, PT, R0, 0x7fffff05, PT ;  /* 0x7fffff050000780c */ /* 0x000fc40003fa6070 */
[----:B------:R-:W-:Y:S01]  /*ceb0*/  IADD3 R0, PT, PT, R3, -0x7d, RZ ;  /* 0xffffff8303007810 */ /* 0x000fe20007ffe0ff */
[----:B------:R-:W-:Y:S04]  /*cec0*/  STL.64 [R1+0xc90], R38 ;  /* 0x000c902601007387 */ /* 0x000fe80000100a00 */
[----:B------:R-:W-:Y:S04]  /*ced0*/  STL.64 [R1+0xc98], R40 ;  /* 0x000c982801007387 */ /* 0x000fe80000100a00 */
[----:B------:R-:W-:Y:S04]  /*cee0*/  STL.64 [R1+0xca0], R42 ;  /* 0x000ca02a01007387 */ /* 0x000fe80000100a00 */
[----:B------:R-:W-:Y:S04]  /*cef0*/  STL.64 [R1+0xca8], R44 ;  /* 0x000ca82c01007387 */ /* 0x000fe80000100a00 */
[----:B------:R-:W-:Y:S04]  /*cf00*/  STL.64 [R1+0xcb0], R46 ;  /* 0x000cb02e01007387 */ /* 0x000fe80000100a00 */
[----:B------:R-:W-:Y:S01]  /*cf10*/  LDGSTS.E [R246+0x301d8], desc[UR22][R230.64], !P0 ;  /* 0x301d8000e6f67fae */ /* 0x000fe2000c1a1016 */
[----:B------:R-:W-:-:S03]  /*cf20*/  ISETP.GE.U32.AND P0, PT, R0, 0x7fffff04, PT ;  /* 0x7fffff040000780c */ /* 0x000fc60003f06070 */
[----:B------:R-:W-:Y:S04]  /*cf30*/  STL.64 [R1+0xcb8], R48 ;  /* 0x000cb83001007387 */ /* 0x000fe80000100a00 */
[----:B------:R-:W-:Y:S04]  /*cf40*/  STL.64 [R1+0xcc0], R50 ;  /* 0x000cc03201007387 */ /* 0x000fe80000100a00 */
[----:B------:R2:W-:Y:S04]  /*cf50*/  STL.64 [R1+0xcc8], R52 ;  /* 0x000cc83401007387 */ /* 0x0005e80000100a00 */
[----:B-1----:R-:W4:Y:S04]  /*cf60*/  LDL.64 R242, [R1+0x248] ;  /* 0x0002480001f27983 */ /* 0x002f280000100a00 */
[----:B------:R-:W4:Y:S04]  /*cf70*/  LDL.64 R244, [R1+0x220] ;  /* 0x0002200001f47983 */ /* 0x000f280000100a00 */
[----:B------:R-:W4:Y:S04]  /*cf80*/  LDL.64 R248, [R1+0x1f8] ;  /* 0x0001f80001f87983 */ /* 0x000f280000100a00 */
[----:B------:R-:W4:Y:S01]  /*cf90*/  LDL.64 R250, [R1+0x1d0] ;  /* 0x0001d00001fa7983 */ /* 0x000f220000100a00 */
[----:B------:R-:W-:-:S03]  /*cfa0*/  VIADD R0, R3, 0xffffff82 ;  /* 0xffffff8203007836 */ /* 0x000fc60000000000 */
[----:B------:R-:W-:Y:S04]  /*cfb0*/  LDGSTS.E [R246+0x301dc], desc[UR22][R232.64], !P6 ;  /* 0x301dc000e8f67fae */ /* 0x000fe8000f1a1016 */
[----:B------:R-:W-:Y:S04]  /*cfc0*/  LDGSTS.E [R246+0x301e0], desc[UR22][R234.64], !P3 ;  /* 0x301e0000eaf67fae */ /* 0x000fe8000d9a1016 */
[----:B------:R-:W-:Y:S04]  /*cfd0*/  LDGSTS.E [R246+0x301e4], desc[UR22][R236.64], !P4 ;  /* 0x301e4000ecf67fae */ /* 0x000fe8000e1a1016 */
[----:B------:R-:W-:Y:S04]  /*cfe0*/  LDGSTS.E [R246+0x301e8], desc[UR22][R238.64], !P2 ;  /* 0x301e8000eef67fae */ /* 0x000fe8000d1a1016 */
[----:B------:R-:W-:Y:S01]  /*cff0*/  LDGSTS.E [R246+0x301ec], desc[UR22][R240.64], !P5 ;  /* 0x301ec000f0f67fae */ /* 0x000fe2000e9a1016 */
[----:B------:R-:W-:-:S03]  /*d000*/  ISETP.GE.U32.AND P6, PT, R0, 0x7fffff03, PT ;  /* 0x7fffff030000780c */ /* 0x000fc60003fc6070 */
[----:B--2---:R-:W-:Y:S04]  /*d010*/  LDGSTS.E [R246+0x301f0], desc[UR22][R4.64], !P0 ;  /* 0x301f000004f67fae */ /* 0x004fe8000c1a1016 */
[----:B------:R-:W2:Y:S04]  /*d020*/  LDL.64 R52, [R1+0x170] ;  /* 0x0001700001347983 */ /* 0x000ea80000100a00 */
[----:B------:R-:W2:Y:S04]  /*d030*/  LDL.64 R50, [R1+0x150] ;  /* 0x0001500001327983 */ /* 0x000ea80000100a00 */
[----:B------:R-:W2:Y:S04]  /*d040*/  LDL.64 R4, [R1+0x1b0] ;  /* 0x0001b00001047983 */ /* 0x000ea80000100a00 */
[----:B------:R-:W-:Y:S04]  /*d050*/  LDGSTS.E [R246+0x301f4], desc[UR22][R6.64], !P6 ;  /* 0x301f400006f67fae */ /* 0x000fe8000f1a1016 */
[----:B------:R-:W2:Y:S04]  /*d060*/  LDL.64 R48, [R1+0x130] ;  /* 0x0001300001307983 */ /* 0x000ea80000100a00 */
[----:B------:R-:W2:Y:S04]  /*d070*/  LDL.64 R46, [R1+0x110] ;  /* 0x00011000012e7983 */ /* 0x000ea80000100a00 */
[----:B------:R-:W2:Y:S01]  /*d080*/  LDL.64 R6, [R1+0x190] ;  /* 0x0001900001067983 */ /* 0x000ea20000100a00 */
[----:B------:R-:W-:Y:S01]  /*d090*/  VIADD R0, R3, 0xffffff81 ;  /* 0xffffff8103007836 */ /* 0x000fe20000000000 */
[----:B------:R-:W-:Y:S01]  /*d0a0*/  ISETP.GE.AND P4, PT, R133, R3, PT ;  /* 0x000000038500720c */ /* 0x000fe20003f86270 */
[----:B------:R-:W-:Y:S01]  /*d0b0*/  VIADD R3, R3, 0xffffff80 ;  /* 0xffffff8003037836 */ /* 0x000fe20000000000 */
[----:B------:R-:W-:Y:S01]  /*d0c0*/  ISETP.GT.AND P2, PT, R252, 0x7f, PT ;  /* 0x0000007ffc00780c */ /* 0x000fe20003f44270 */
[----:B------:R-:W2:Y:S01]  /*d0d0*/  LDL.64 R44, [R1+0xf0] ;  /* 0x0000f000012c7983 */ /* 0x000ea20000100a00 */
[----:B------:R-:W-:-:S02]  /*d0e0*/  ISETP.GE.U32.AND P3, PT, R0, 0x7fffff02, PT ;  /* 0x7fffff020000780c */ /* 0x000fc40003f66070 */
[----:B------:R-:W-:Y:S01]  /*d0f0*/  SEL R0, RZ, 0x4, !P2 ;  /* 0x00000004ff007807 */ /* 0x000fe20005000000 */
[----:B------:R-:W2:Y:S01]  /*d100*/  LDL.64 R42, [R1+0xd0] ;  /* 0x0000d000012a7983 */ /* 0x000ea20000100a00 */
[----:B------:R-:W-:Y:S02]  /*d110*/  ISETP.GE.AND P5, PT, R133, R3, PT ;  /* 0x000000038500720c */ /* 0x000fe40003fa6270 */
[----:B------:R-:W-:Y:S01]  /*d120*/  SEL R2, R0, RZ, !P4 ;  /* 0x000000ff00027207 */ /* 0x000fe20006000000 */
[----:B------:R-:W2:Y:S01]  /*d130*/  LDL.64 R40, [R1+0xb0] ;  /* 0x0000b00001287983 */ /* 0x000ea20000100a00 */
[----:B------:R-:W-:Y:S01]  /*d140*/  ISETP.GE.U32.AND P4, PT, R3, 0x7fffff01, PT ;  /* 0x7fffff010300780c */ /* 0x000fe20003f86070 */
[----:B------:R-:W-:Y:S01]  /*d150*/  IMAD R3, R247, 0x80, R247 ;  /* 0x00000080f7037824 */ /* 0x000fe200078e02f7 */
[----:B------:R-:W-:Y:S01]  /*d160*/  SEL R0, RZ, 0x4, P5 ;  /* 0x00000004ff007807 */ /* 0x000fe20002800000 */
[----:B------:R-:W2:Y:S01]  /*d170*/  LDL.64 R38, [R1+0x90] ;  /* 0x0000900001267983 */ /* 0x000ea20000100a00 */
[----:B------:R-:W-:Y:S01]  /*d180*/  ISETP.GT.AND P5, PT, R252, 0xff, PT ;  /* 0x000000fffc00780c */ /* 0x000fe20003fa4270 */
[----:B------:R-:W-:-:S02]  /*d190*/  IMAD.SHL.U32 R3, R3, 0x4, RZ ;  /* 0x0000000403037824 */ /* 0x000fc400078e00ff */
[----:B------:R1:W-:Y:S01]  /*d1a0*/  LDGSTS.E [R246+0x301f8], desc[UR22][R142.64], !P3 ;  /* 0x301f80008ef67fae */ /* 0x0003e2000d9a1016 */
[----:B------:R-:W-:Y:S02]  /*d1b0*/  SEL R0, R0, RZ, P5 ;  /* 0x000000ff00007207 */ /* 0x000fe40002800000 */
[----:B------:R-:W-:Y:S01]  /*d1c0*/  ISETP.NE.U32.AND P5, PT, R2, RZ, PT ;  /* 0x000000ff0200720c */ /* 0x000fe20003fa5070 */
[----:B------:R-:W2:Y:S01]  /*d1d0*/  LDL.64 R36, [R1+0x70] ;  /* 0x0000700001247983 */ /* 0x000ea20000100a00 */
[----:B------:R-:W-:Y:S01]  /*d1e0*/  LOP3.LUT R3, R3, 0xc07c, RZ, 0xc0, !PT ;  /* 0x0000c07c03037812 */ /* 0x000fe200078ec0ff */
[----:B------:R-:W2:Y:S02]  /*d1f0*/  LDC R2, c[0x0][0x3a0] ;  /* 0x0000e800ff027b82 */ /* 0x000ea40000000800 */
[----:B---3--:R3:W-:Y:S02]  /*d200*/  LDGSTS.E [R246+0x301fc], desc[UR22][R140.64], !P4 ;  /* 0x301fc0008cf67fae */ /* 0x0087e4000e1a1016 */
[----:B-1----:R-:W-:-:S02]  /*d210*/  VIADD R143, R3, UR9 ;  /* 0x00000009038f7c36 */ /* 0x002fc40008000000 */
[----:B------:R-:W3:Y:S04]  /*d220*/  LDL.64 R34, [R1+0x50] ;  /* 0x0000500001227983 */ /* 0x000ee80000100a00 */
[----:B------:R-:W0:Y:S04]  /*d230*/  LDGDEPBAR ;  /* 0x00000000000079af */ /* 0x000e280000000000 */
[----:B------:R-:W3:Y:S04]  /*d240*/  LDL.64 R32, [R1+0x240] ;  /* 0x0002400001207983 */ /* 0x000ee80000100a00 */
        /* <DEDUP_REMOVED lines=12> */
[----:B----4-:R-:W-:Y:S04]  /*d310*/  LDGSTS.E [R143], desc[UR22][R242.64], P5 ;  /* 0x00000000f28f7fae */ /* 0x010fe8000a9a1016 */
[----:B------:R-:W-:Y:S04]  /*d320*/  LDGSTS.E [R143+0x400], desc[UR22][R244.64], P5 ;  /* 0x00400000f48f7fae */ /* 0x000fe8000a9a1016 */
[----:B------:R-:W-:Y:S04]  /*d330*/  LDGSTS.E [R143+0x800], desc[UR22][R248.64], P5 ;  /* 0x00800000f88f7fae */ /* 0x000fe8000a9a1016 */
[----:B------:R-:W-:Y:S04]  /*d340*/  LDGSTS.E [R143+0xc00], desc[UR22][R250.64], P5 ;  /* 0x00c00000fa8f7fae */ /* 0x000fe8000a9a1016 */
[----:B------:R-:W4:Y:S04]  /*d350*/  LDL.64 R242, [R1+0x48] ;  /* 0x0000480001f27983 */ /* 0x000f280000100a00 */
[----:B------:R-:W4:Y:S04]  /*d360*/  LDL.64 R244, [R1+0x238] ;  /* 0x0002380001f47983 */ /* 0x000f280000100a00 */
[----:B------:R-:W4:Y:S04]  /*d370*/  LDL.64 R250, [R1+0x188] ;  /* 0x0001880001fa7983 */ /* 0x000f280000100a00 */
[----:B------:R-:W4:Y:S04]  /*d380*/  LDL.64 R248, [R1+0x210] ;  /* 0x0002100001f87983 */ /* 0x000f280000100a00 */
[----:B--2---:R-:W-:Y:S04]  /*d390*/  LDGSTS.E [R143+0x1000], desc[UR22][R4.64], P5 ;  /* 0x01000000048f7fae */ /* 0x004fe8000a9a1016 */
[----:B------:R-:W2:Y:S04]  /*d3a0*/  LDL.64 R4, [R1+0x88] ;  /* 0x0000880001047983 */ /* 0x000ea80000100a00 */
[----:B------:R-:W-:Y:S01]  /*d3b0*/  LDGSTS.E [R143+0x1400], desc[UR22][R6.64], P5 ;  /* 0x01400000068f7fae */ /* 0x000fe2000a9a1016 */
[----:B------:R-:W-:-:S03]  /*d3c0*/  ISETP.NE.U32.AND P0, PT, R0, RZ, PT ;  /* 0x000000ff0000720c */ /* 0x000fc60003f05070 */
[----:B------:R-:W2:Y:S01]  /*d3d0*/  LDL.64 R6, [R1+0x1e8] ;  /* 0x0001e80001067983 */ /* 0x000ea20000100a00 */
[----:B------:R-:W-:Y:S01]  /*d3e0*/  VIADD R0, R136, 0xffffff7f ;  /* 0xffffff7f88007836 */ /* 0x000fe20000000000 */
[----:B------:R-:W-:Y:S02]  /*d3f0*/  LOP3.LUT R136, R3, 0x10, RZ, 0x3c, !PT ;  /* 0x0000001003887812 */ /* 0x000fe400078e3cff */
[----:B------:R-:W-:Y:S04]  /*d400*/  LDGSTS.E [R143+0x1800], desc[UR22][R52.64], P5 ;  /* 0x01800000348f7fae */ /* 0x000fe8000a9a1016 */
[----:B------:R-:W-:Y:S01]  /*d410*/  LDGSTS.E [R143+0x1c00], desc[UR22][R50.64], P5 ;  /* 0x01c00000328f7fae */ /* 0x000fe2000a9a1016 */
[----:B------:R-:W-:-:S03]  /*d420*/  VIADD R136, R136, UR9 ;  /* 0x0000000988887c36 */ /* 0x000fc60008000000 */
[----:B------:R-:W-:Y:S04]  /*d430*/  LDGSTS.E [R143+0x2000], desc[UR22][R48.64], P5 ;  /* 0x02000000308f7fae */ /* 0x000fe8000a9a1016 */
[----:B------:R-:W-:Y:S04]  /*d440*/  LDGSTS.E [R143+0x2400], desc[UR22][R46.64], P5 ;  /* 0x024000002e8f7fae */ /* 0x000fe8000a9a1016 */
[----:B------:R-:W-:Y:S04]  /*d450*/  LDGSTS.E [R143+0x2800], desc[UR22][R44.64], P5 ;  /* 0x028000002c8f7fae */ /* 0x000fe8000a9a1016 */
[----:B------:R-:W-:Y:S04]  /*d460*/  LDGSTS.E [R143+0x2c00], desc[UR22][R42.64], P5 ;  /* 0x02c000002a8f7fae */ /* 0x000fe8000a9a1016 */
[----:B------:R-:W-:Y:S04]  /*d470*/  LDGSTS.E [R143+0x3000], desc[UR22][R40.64], P5 ;  /* 0x03000000288f7fae */ /* 0x000fe8000a9a1016 */
[----:B------:R-:W-:Y:S04]  /*d480*/  LDGSTS.E [R143+0x3400], desc[UR22][R38.64], P5 ;  /* 0x03400000268f7fae */ /* 0x000fe8000a9a1016 */
[----:B------:R-:W-:Y:S04]  /*d490*/  LDGSTS.E [R143+0x3800], desc[UR22][R36.64], P5 ;  /* 0x03800000248f7fae */ /* 0x000fe8000a9a1016 */
[----:B---3--:R-:W-:Y:S04]  /*d4a0*/  LDGSTS.E [R143+0x3c00], desc[UR22][R34.64], P5 ;  /* 0x03c00000228f7fae */ /* 0x008fe8000a9a1016 */
[----:B------:R-:W-:Y:S04]  /*d4b0*/  LDGSTS.E [R136+0x80], desc[UR22][R32.64], P5 ;  /* 0x0008000020887fae */ /* 0x000fe8000a9a1016 */
[----:B------:R-:W-:Y:S04]  /*d4c0*/  LDGSTS.E [R136+0x480], desc[UR22][R30.64], P5 ;  /* 0x004800001e887fae */ /* 0x000fe8000a9a1016 */
[----:B------:R-:W-:Y:S04]  /*d4d0*/  LDGSTS.E [R136+0x880], desc[UR22][R28.64], P5 ;  /* 0x008800001c887fae */ /* 0x000fe8000a9a1016 */
[----:B------:R-:W-:Y:S04]  /*d4e0*/  LDGSTS.E [R136+0xc80], desc[UR22][R26.64], P5 ;  /* 0x00c800001a887fae */ /* 0x000fe8000a9a1016 */
[----:B------:R-:W-:Y:S01]  /*d4f0*/  LDGSTS.E [R136+0x1080], desc[UR22][R24.64], P5 ;  /* 0x0108000018887fae */ /* 0x000fe2000a9a1016 */
[----:B------:R-:W-:Y:S01]  /*d500*/  ISETP.GE.U32.AND P6, PT, R0, 0x7fffff00, PT ;  /* 0x7fffff000000780c */ /* 0x000fe20003fc6070 */
[----:B------:R-:W-:-:S02]  /*d510*/  VIADD R0, R137, 0xffffff7e ;  /* 0xffffff7e89007836 */ /* 0x000fc40000000000 */
[----:B------:R-:W3:Y:S01]  /*d520*/  LDL.64 R52, [R1+0x180] ;  /* 0x0001800001347983 */ /* 0x000ee20000100a00 */
[----:B------:R-:W-:-:S03]  /*d530*/  LOP3.LUT R137, R3, 0x20, RZ, 0x3c, !PT ;  /* 0x0000002003897812 */ /* 0x000fc600078e3cff */
[----:B------:R-:W3:Y:S04]  /*d540*/  LDL.64 R50, [R1+0x160] ;  /* 0x0001600001327983 */ /* 0x000ee80000100a00 */
[----:B------:R-:W3:Y:S04]  /*d550*/  LDL.64 R48, [R1+0x140] ;  /* 0x0001400001307983 */ /* 0x000ee80000100a00 */
[----:B------:R-:W3:Y:S01]  /*d560*/  LDL.64 R46, [R1+0x120] ;  /* 0x00012000012e7983 */ /* 0x000ee20000100a00 */
[----:B------:R-:W-:-:S03]  /*d570*/  VIADD R137, R137, UR9 ;  /* 0x0000000989897c36 */ /* 0x000fc60008000000 */
        /* <DEDUP_REMOVED lines=11> */
[----:B----4-:R-:W-:Y:S04]  /*d630*/  LDGSTS.E [R136+0x1480], desc[UR22][R250.64], P5 ;  /* 0x01480000fa887fae */ /* 0x010fe8000a9a1016 */
[----:B------:R-:W-:Y:S04]  /*d640*/  LDGSTS.E [R136+0x1880], desc[UR22][R22.64], P5 ;  /* 0x0188000016887fae */ /* 0x000fe8000a9a1016 */
[----:B------:R-:W-:Y:S04]  /*d650*/  LDGSTS.E [R136+0x1c80], desc[UR22][R20.64], P5 ;  /* 0x01c8000014887fae */ /* 0x000fe8000a9a1016 */
[----:B------:R-:W4:Y:S04]  /*d660*/  LDL.64 R250, [R1+0x1c0] ;  /* 0x0001c00001fa7983 */ /* 0x000f280000100a00 */
[----:B------:R-:W-:Y:S04]  /*d670*/  LDGSTS.E [R136+0x2080], desc[UR22][R18.64], P5 ;  /* 0x0208000012887fae */ /* 0x000fe8000a9a1016 */
[----:B------:R-:W-:Y:S04]  /*d680*/  LDGSTS.E [R136+0x2480], desc[UR22][R16.64], P5 ;  /* 0x0248000010887fae */ /* 0x000fe8000a9a1016 */
[----:B------:R-:W-:Y:S04]  /*d690*/  LDGSTS.E [R136+0x2880], desc[UR22][R14.64], P5 ;  /* 0x028800000e887fae */ /* 0x000fe8000a9a1016 */
[----:B------:R-:W-:Y:S04]  /*d6a0*/  LDGSTS.E [R136+0x2c80], desc[UR22][R12.64], P5 ;  /* 0x02c800000c887fae */ /* 0x000fe8000a9a1016 */
[----:B------:R-:W-:Y:S04]  /*d6b0*/  LDGSTS.E [R136+0x3080], desc[UR22][R10.64], P5 ;  /* 0x030800000a887fae */ /* 0x000fe8000a9a1016 */
[----:B--2---:R-:W-:Y:S04]  /*d6c0*/  LDGSTS.E [R136+0x3480], desc[UR22][R4.64], P5 ;  /* 0x0348000004887fae */ /* 0x004fe8000a9a1016 */
[----:B------:R-:W-:Y:S04]  /*d6d0*/  LDGSTS.E [R136+0x3880], desc[UR22][R8.64], P5 ;  /* 0x0388000008887fae */ /* 0x000fe8000a9a1016 */
[----:B------:R-:W-:Y:S04]  /*d6e0*/  LDGSTS.E [R136+0x3c80], desc[UR22][R242.64], P5 ;  /* 0x03c80000f2887fae */ /* 0x000fe8000a9a1016 */
[----:B------:R-:W2:Y:S04]  /*d6f0*/  LDL.64 R4, [R1+0x1a0] ;  /* 0x0001a00001047983 */ /* 0x000ea80000100a00 */
[----:B------:R-:W-:Y:S04]  /*d700*/  LDGSTS.E [R137+0x100], desc[UR22][R244.64], P5 ;  /* 0x00100000f4897fae */ /* 0x000fe8000a9a1016 */
[----:B------:R-:W-:Y:S04]  /*d710*/  LDGSTS.E [R137+0x500], desc[UR22][R248.64], P5 ;  /* 0x00500000f8897fae */ /* 0x000fe8000a9a1016 */
[----:B------:R-:W-:Y:S04]  /*d720*/  LDGSTS.E [R137+0x900], desc[UR22][R6.64], P5 ;  /* 0x0090000006897fae */ /* 0x000fe8000a9a1016 */
[----:B------:R-:W3:Y:S04]  /*d730*/  LDL.64 R22, [R1+0x178] ;  /* 0x0001780001167983 */ /* 0x000ee80000100a00 */
[----:B------:R-:W3:Y:S04]  /*d740*/  LDL.64 R20, [R1+0x158] ;  /* 0x0001580001147983 */ /* 0x000ee80000100a00 */
[----:B------:R-:W3:Y:S04]  /*d750*/  LDL.64 R6, [R1+0x198] ;  /* 0x0001980001067983 */ /* 0x000ee80000100a00 */
[----:B------:R-:W3:Y:S04]  /*d760*/  LDL.64 R18, [R1+0x138] ;  /* 0x0001380001127983 */ /* 0x000ee80000100a00 */
[----:B------:R-:W3:Y:S04]  /*d770*/  LDL.64 R16, [R1+0x118] ;  /* 0x0001180001107983 */ /* 0x000ee80000100a00 */
[----:B------:R-:W3:Y:S04]  /*d780*/  LDL.64 R14, [R1+0xf8] ;  /* 0x0000f800010e7983 */ /* 0x000ee80000100a00 */
[----:B------:R-:W3:Y:S04]  /*d790*/  LDL.64 R12, [R1+0xd8] ;  /* 0x0000d800010c7983 */ /* 0x000ee80000100a00 */
[----:B------:R-:W3:Y:S01]  /*d7a0*/  LDL.64 R10, [R1+0xb8] ;  /* 0x0000b800010a7983 */ /* 0x000ee20000100a00 */
[----:B------:R-:W-:Y:S01]  /*d7b0*/  ISETP.GE.U32.AND P3, PT, R0, 0x7ffffeff, PT ;  /* 0x7ffffeff0000780c */ /* 0x000fe20003f66070 */
[----:B------:R-:W-:Y:S01]  /*d7c0*/  VIADD R0, R138, 0xffffff7d ;  /* 0xffffff7d8a007836 */ /* 0x000fe20000000000 */
[C---:B------:R-:W-:Y:S01]  /*d7d0*/  LOP3.LUT R138, R3.reuse, 0x30, RZ, 0x3c, !PT ;  /* 0x00000030038a7812 */ /* 0x040fe200078e3cff */
[----:B------:R-:W3:Y:S03]  /*d7e0*/  LDL.64 R8, [R1+0x78] ;  /* 0x0000780001087983 */ /* 0x000ee60000100a00 */
[----:B------:R-:W-:Y:S01]  /*d7f0*/  IADD3 R138, PT, PT, R138, UR9, RZ ;  /* 0x000000098a8a7c10 */ /* 0x000fe2000fffe0ff */
[----:B------:R-:W3:Y:S04]  /*d800*/  LDL.64 R242, [R1+0x58] ;  /* 0x0000580001f27983 */ /* 0x000ee80000100a00 */
[----:B------:R-:W3:Y:S04]  /*d810*/  LDL.64 R244, [R1+0x38] ;  /* 0x0000380001f47983 */ /* 0x000ee80000100a00 */
[----:B------:R-:W3:Y:S04]  /*d820*/  LDL.64 R248, [R1+0x228] ;  /* 0x0002280001f87983 */ /* 0x000ee80000100a00 */
[----:B----4-:R-:W-:Y:S04]  /*d830*/  LDGSTS.E [R137+0xd00], desc[UR22][R250.64], P5 ;  /* 0x00d00000fa897fae */ /* 0x010fe8000a9a1016 */
[----:B------:R-:W4:Y:S04]  /*d840*/  LDL.64 R250, [R1+0x98] ;  /* 0x0000980001fa7983 */ /* 0x000f280000100a00 */
[----:B--2---:R-:W-:Y:S04]  /*d850*/  LDGSTS.E [R137+0x1100], desc[UR22][R4.64], P5 ;  /* 0x0110000004897fae */ /* 0x004fe8000a9a1016 */
[----:B---3--:R-:W-:Y:S04]  /*d860*/  LDGSTS.E [R137+0x1500], desc[UR22][R52.64], P5 ;  /* 0x0150000034897fae */ /* 0x008fe8000a9a1016 */
[----:B------:R-:W-:Y:S04]  /*d870*/  LDGSTS.E [R137+0x1900], desc[UR22][R50.64], P5 ;  /* 0x0190000032897fae */ /* 0x000fe8000a9a1016 */
[----:B------:R-:W-:Y:S04]  /*d880*/  LDGSTS.E [R137+0x1d00], desc[UR22][R48.64], P5 ;  /* 0x01d0000030897fae */ /* 0x000fe8000a9a1016 */
[----:B------:R-:W-:Y:S04]  /*d890*/  LDGSTS.E [R137+0x2100], desc[UR22][R46.64], P5 ;  /* 0x021000002e897fae */ /* 0x000fe8000a9a1016 */
[----:B------:R-:W-:Y:S04]  /*d8a0*/  LDGSTS.E [R137+0x2500], desc[UR22][R44.64], P5 ;  /* 0x025000002c897fae */ /* 0x000fe8000a9a1016 */
[----:B------:R-:W-:Y:S04]  /*d8b0*/  LDGSTS.E [R137+0x2900], desc[UR22][R42.64], P5 ;  /* 0x029000002a897fae */ /* 0x000fe8000a9a1016 */
[----:B------:R-:W-:Y:S04]  /*d8c0*/  LDGSTS.E [R137+0x2d00], desc[UR22][R40.64], P5 ;  /* 0x02d0000028897fae */ /* 0x000fe8000a9a1016 */
[----:B------:R-:W-:Y:S04]  /*d8d0*/  LDGSTS.E [R137+0x3100], desc[UR22][R38.64], P5 ;  /* 0x0310000026897fae */ /* 0x000fe8000a9a1016 */
[----:B------:R-:W2:Y:S04]  /*d8e0*/  LDL.64 R4, [R1+0x200] ;  /* 0x0002000001047983 */ /* 0x000ea80000100a00 */
[----:B------:R-:W-:Y:S04]  /*d8f0*/  LDGSTS.E [R137+0x3500], desc[UR22][R36.64], P5 ;  /* 0x0350000024897fae */ /* 0x000fe8000a9a1016 */
        /* <DEDUP_REMOVED lines=9> */
[----:B------:R-:W3:Y:S04]  /*d990*/  LDL.64 R6, [R1+0x1d8] ;  /* 0x0001d80001067983 */ /* 0x000ee80000100a00 */
[----:B------:R-:W-:Y:S04]  /*d9a0*/  LDGSTS.E [R138+0x1d80], desc[UR22][R18.64], P5 ;  /* 0x01d80000128a7fae */ /* 0x000fe8000a9a1016 */
[----:B------:R-:W-:Y:S04]  /*d9b0*/  LDGSTS.E [R138+0x2180], desc[UR22][R16.64], P5 ;  /* 0x02180000108a7fae */ /* 0x000fe8000a9a1016 */
[----:B------:R-:W-:Y:S04]  /*d9c0*/  LDGSTS.E [R138+0x2580], desc[UR22][R14.64], P5 ;  /* 0x025800000e8a7fae */ /* 0x000fe8000a9a1016 */
[----:B------:R-:W-:Y:S04]  /*d9d0*/  LDGSTS.E [R138+0x2980], desc[UR22][R12.64], P5 ;  /* 0x029800000c8a7fae */ /* 0x000fe8000a9a1016 */
[----:B------:R-:W-:Y:S01]  /*d9e0*/  LDGSTS.E [R138+0x2d80], desc[UR22][R10.64], P5 ;  /* 0x02d800000a8a7fae */ /* 0x000fe2000a9a1016 */
[----:B------:R-:W-:-:S03]  /*d9f0*/  LOP3.LUT R139, R3, 0x40, RZ, 0x3c, !PT ;  /* 0x00000040038b7812 */ /* 0x000fc600078e3cff */
[----:B------:R-:W3:Y:S04]  /*da00*/  LDL.64 R52, [R1+0x258] ;  /* 0x0002580001347983 */ /* 0x000ee80000100a00 */
[----:B------:R-:W3:Y:S04]  /*da10*/  LDL.64 R50, [R1+0x260] ;  /* 0x0002600001327983 */ /* 0x000ee80000100a00 */
        /* <DEDUP_REMOVED lines=26> */
[----:B------:R-:W-:Y:S01]  /*dbc0*/  LDGSTS.E [R139+0x200], desc[UR22][R248.64], P5 ;  /* 0x00200000f88b7fae */ /* 0x000fe2000a9a1016 */
[----:B------:R-:W-:-:S03]  /*dbd0*/  LOP3.LUT R140, R3, 0x50, RZ, 0x3c, !PT ;  /* 0x00000050038c7812 */ /* 0x000fc600078e3cff */
[----:B------:R-:W4:Y:S04]  /*dbe0*/  LDL.64 R8, [R1+0x318] ;  /* 0x0003180001087983 */ /* 0x000f280000100a00 */
[----:B------:R-:W4:Y:S04]  /*dbf0*/  LDL.64 R242, [R1+0x320] ;  /* 0x0003200001f27983 */ /* 0x000f280000100a00 */
[----:B------:R-:W4:Y:S04]  /*dc00*/  LDL.64 R244, [R1+0x328] ;  /* 0x0003280001f47983 */ /* 0x000f280000100a00 */
[----:B------:R-:W4:Y:S04]  /*dc10*/  LDL.64 R248, [R1+0x330] ;  /* 0x0003300001f87983 */ /* 0x000f280000100a00 */
[----:B--2---:R-:W-:Y:S04]  /*dc20*/  LDGSTS.E [R139+0x600], desc[UR22][R4.64], P5 ;  /* 0x00600000048b7fae */ /* 0x004fe8000a9a1016 */
[----:B------:R-:W2:Y:S04]  /*dc30*/  LDL.64 R4, [R1+0x2d0] ;  /* 0x0002d00001047983 */ /* 0x000ea80000100a00 */
[----:B---3--:R-:W-:Y:S04]  /*dc40*/  LDGSTS.E [R139+0xa00], desc[UR22][R6.64], P5 ;  /* 0x00a00000068b7fae */ /* 0x008fe8000a9a1016 */
[----:B------:R-:W3:Y:S01]  /*dc50*/  LDL.64 R6, [R1+0x310] ;  /* 0x0003100001067983 */ /* 0x000ee20000100a00 */
[----:B------:R-:W-:-:S03]  /*dc60*/  VIADD R140, R140, UR9 ;  /* 0x000000098c8c7c36 */ /* 0x000fc60008000000 */
[----:B----4-:R-:W-:Y:S04]  /*dc70*/  LDGSTS.E [R139+0xe00], desc[UR22][R250.64], P5 ;  /* 0x00e00000fa8b7fae */ /* 0x010fe8000a9a1016 */
        /* <DEDUP_REMOVED lines=24> */
[----:B------:R-:W4:Y:S04]  /*de00*/  LDL.64 R4, [R1+0x340] ;  /* 0x0003400001047983 */ /* 0x000f280000100a00 */
[----:B---3--:R-:W-:Y:S04]  /*de10*/  LDGSTS.E [R140+0x2e80], desc[UR22][R6.64], P5 ;  /* 0x02e80000068c7fae */ /* 0x008fe8000a9a1016 */
        /* <DEDUP_REMOVED lines=24> */
[----:B------:R-:W-:Y:S04]  /*dfa0*/  LDGSTS.E [R140+0x3280], desc[UR22][R8.64], P5 ;  /* 0x03280000088c7fae */ /* 0x000fe8000a9a1016 */
[----:B------:R-:W3:Y:S04]  /*dfb0*/  LDL.64 R10, [R1+0x3f8] ;  /* 0x0003f800010a7983 */ /* 0x000ee80000100a00 */
[----:B------:R-:W-:Y:S04]  /*dfc0*/  LDGSTS.E [R140+0x3680], desc[UR22][R242.64], P5 ;  /* 0x03680000f28c7fae */ /* 0x000fe8000a9a1016 */
[----:B------:R-:W3:Y:S04]  /*dfd0*/  LDL.64 R8, [R1+0x400] ;  /* 0x0004000001087983 */ /* 0x000ee80000100a00 */
[----:B------:R-:W-:Y:S04]  /*dfe0*/  LDGSTS.E [R140+0x3a80], desc[UR22][R244.64], P5 ;  /* 0x03a80000f48c7fae */ /* 0x000fe8000a9a1016 */
[----:B------:R-:W3:Y:S04]  /*dff0*/  LDL.64 R242, [R1+0x408] ;  /* 0x0004080001f27983 */ /* 0x000ee80000100a00 */
[----:B------:R-:W-:Y:S04]  /*e000*/  LDGSTS.E [R140+0x3e80], desc[UR22][R248.64], P5 ;  /* 0x03e80000f88c7fae */ /* 0x000fe8000a9a1016 */
[----:B------:R-:W3:Y:S04]  /*e010*/  LDL.64 R244, [R1+0x410] ;  /* 0x0004100001f47983 */ /* 0x000ee80000100a00 */
[----:B------:R-:W3:Y:S04]  /*e020*/  LDL.64 R248, [R1+0x418] ;  /* 0x0004180001f87983 */ /* 0x000ee80000100a00 */
[----:B--2---:R-:W-:Y:S04]  /*e030*/  LDGSTS.E [R141+0x300], desc[UR22][R250.64], P5 ;  /* 0x00300000fa8d7fae */ /* 0x004fe8000a9a1016 */
[----:B----4-:R-:W-:Y:S04]  /*e040*/  LDGSTS.E [R141+0x700], desc[UR22][R4.64], P5 ;  /* 0x00700000048d7fae */ /* 0x010fe8000a9a1016 */
[----:B------:R-:W2:Y:S04]  /*e050*/  LDL.64 R250, [R1+0x420] ;  /* 0x0004200001fa7983 */ /* 0x000ea80000100a00 */
[----:B------:R-:W4:Y:S04]  /*e060*/  LDL.64 R4, [R1+0x430] ;  /* 0x0004300001047983 */ /* 0x000f280000100a00 */
[----:B---3--:R-:W-:Y:S01]  /*e070*/  LDGSTS.E [R141+0xb00], desc[UR22][R6.64], P5 ;  /* 0x00b00000068d7fae */ /* 0x008fe2000a9a1016 */
[----:B------:R-:W-:-:S03]  /*e080*/  LOP3.LUT R142, R3, 0x70, RZ, 0x3c, !PT ;  /* 0x00000070038e7812 */ /* 0x000fc600078e3cff */
[----:B------:R-:W-:Y:S04]  /*e090*/  LDGSTS.E [R141+0xf00], desc[UR22][R52.64], P5 ;  /* 0x00f00000348d7fae */ /* 0x000fe8000a9a1016 */
[----:B------:R-:W-:Y:S04]  /*e0a0*/  LDGSTS.E [R141+0x1300], desc[UR22][R50.64], P5 ;  /* 0x01300000328d7fae */ /* 0x000fe8000a9a1016 */
[----:B------:R-:W3:Y:S04]  /*e0b0*/  LDL.64 R6, [R1+0x450] ;  /* 0x0004500001067983 */ /* 0x000ee80000100a00 */
[----:B------:R-:W3:Y:S04]  /*e0c0*/  LDL.LU.64 R52, [R1+0xcc8] ;  /* 0x000cc80001347983 */ /* 0x000ee80000300a00 */
[----:B------:R-:W3:Y:S04]  /*e0d0*/  LDL.LU.64 R50, [R1+0xcc0] ;  /* 0x000cc00001327983 */ /* 0x000ee80000300a00 */
[----:B------:R-:W-:Y:S04]  /*e0e0*/  LDGSTS.E [R141+0x1700], desc[UR22][R48.64], P5 ;  /* 0x01700000308d7fae */ /* 0x000fe8000a9a1016 */
[----:B------:R-:W-:Y:S04]  /*e0f0*/  LDGSTS.E [R141+0x1b00], desc[UR22][R46.64], P5 ;  /* 0x01b000002e8d7fae */ /* 0x000fe8000a9a1016 */
[----:B------:R-:W-:Y:S04]  /*e100*/  LDGSTS.E [R141+0x1f00], desc[UR22][R44.64], P5 ;  /* 0x01f000002c8d7fae */ /* 0x000fe8000a9a1016 */
[----:B------:R-:W3:Y:S04]  /*e110*/  LDL.LU.64 R48, [R1+0xcb8] ;  /* 0x000cb80001307983 */ /* 0x000ee80000300a00 */
[----:B------:R-:W3:Y:S01]  /*e120*/  LDL.LU.64 R46, [R1+0xcb0] ;  /* 0x000cb000012e7983 */ /* 0x000ee20000300a00 */
[----:B------:R-:W-:-:S03]  /*e130*/  VIADD R142, R142, UR9 ;  /* 0x000000098e8e7c36 */ /* 0x000fc60008000000 */
[----:B------:R-:W3:Y:S04]  /*e140*/  LDL.LU.64 R44, [R1+0xca8] ;  /* 0x000ca800012c7983 */ /* 0x000ee80000300a00 */
[----:B------:R-:W-:Y:S04]  /*e150*/  LDGSTS.E [R141+0x2300], desc[UR22][R42.64], P5 ;  /* 0x023000002a8d7fae */ /* 0x000fe8000a9a1016 */
[----:B------:R-:W-:Y:S04]  /*e160*/  LDGSTS.E [R141+0x2700], desc[UR22][R40.64], P5 ;  /* 0x02700000288d7fae */ /* 0x000fe8000a9a1016 */
[----:B------:R-:W-:Y:S04]  /*e170*/  LDGSTS.E [R141+0x2b00], desc[UR22][R38.64], P5 ;  /* 0x02b00000268d7fae */ /* 0x000fe8000a9a1016 */
[----:B------:R-:W3:Y:S04]  /*e180*/  LDL.LU.64 R42, [R1+0xca0] ;  /* 0x000ca000012a7983 */ /* 0x000ee80000300a00 */
[----:B------:R-:W3:Y:S04]  /*e190*/  LDL.LU.64 R40, [R1+0xc98] ;  /* 0x000c980001287983 */ /* 0x000ee80000300a00 */
        /* <DEDUP_REMOVED lines=37> */
[----:B--2---:R-:W-:Y:S04]  /*e3f0*/  LDGSTS.E [R142+0x3780], desc[UR22][R250.64], P5 ;  /* 0x03780000fa8e7fae */ /* 0x004fe8000a9a1016 */
[----:B----4-:R-:W-:Y:S04]  /*e400*/  LDGSTS.E [R142+0x3b80], desc[UR22][R4.64], P5 ;  /* 0x03b80000048e7fae */ /* 0x010fe8000a9a1016 */
[----:B------:R-:W2:Y:S04]  /*e410*/  LDL.LU.64 R250, [R1+0xbf8] ;  /* 0x000bf80001fa7983 */ /* 0x000ea80000300a00 */
[----:B------:R-:W4:Y:S04]  /*e420*/  LDL.LU.64 R4, [R1+0xbf0] ;  /* 0x000bf00001047983 */ /* 0x000f280000300a00 */
[----:B---3--:R1:W-:Y:S04]  /*e430*/  LDGSTS.E [R142+0x3f80], desc[UR22][R6.64], P5 ;  /* 0x03f80000068e7fae */ /* 0x0083e8000a9a1016 */
[----:B------:R-:W0:Y:S04]  /*e440*/  LDGDEPBAR ;  /* 0x00000000000079af */ /* 0x000e280000000000 */
[----:B------:R-:W3:Y:S01]  /*e450*/  LDL.LU.64 R6, [R1+0xbe8] ;  /* 0x000be80001067983 */ /* 0x000ee20000300a00 */
[----:B------:R-:W-:Y:S01]  /*e460*/  BAR.SYNC.DEFER_BLOCKING 0x0 ;  /* 0x0000000000007b1d */ /* 0x000fe20000010000 */
[----:B------:R-:W-:Y:S01]  /*e470*/  ISETP.GE.U32.AND P4, PT, R0, 0x7ffffefe, PT ;  /* 0x7ffffefe0000780c */ /* 0x000fe20003f86070 */
[----:B------:R-:W-:-:S06]  /*e480*/  VIADD R0, R2, 0xffffff7c ;  /* 0xffffff7c02007836 */ /* 0x000fcc0000000000 */
[----:B------:R-:W1:Y:S01]  /*e490*/  LDC R2, c[0x0][0x3a0] ;  /* 0x0000e800ff027b82 */ /* 0x000e620000000800 */
[----:B---3--:R-:W-:-:S07]  /*e4a0*/  IMAD.SHL.U32 R247, R6, 0x80, RZ ;  /* 0x0000008006f77824 */ /* 0x008fce00078e00ff */
[----:B-1----:R-:W1:Y:S01]  /*e4b0*/  LDC R6, c[0x0][0x3a0] ;  /* 0x0000e800ff067b82 */ /* 0x002e620000000800 */
[----:B----4-:R-:W-:-:S05]  /*e4c0*/  IMAD.WIDE R4, R247, 0x4, R4 ;  /* 0x00000004f7047825 */ /* 0x010fca00078e0204 */
[----:B------:R-:W-:Y:S04]  /*e4d0*/  STL.64 [R1+0x978], R4 ;  /* 0x0009780401007387 */ /* 0x000fe80000100a00 */
[----:B------:R3:W-:Y:S04]  /*e4e0*/  STL.64 [R1+0xc70], R238 ;  /* 0x000c70ee01007387 */ /* 0x0007e80000100a00 */
[----:B------:R-:W-:Y:S01]  /*e4f0*/  @!PT LDS RZ, [RZ] ;  /* 0x00000000fffff984 */ /* 0x000fe20000000800 */
[----:B------:R-:W-:Y:S01]  /*e500*/  @!PT LDS RZ, [RZ] ;  /* 0x00000000fffff984 */ /* 0x000fe20000000800 */
[----:B------:R-:W-:Y:S01]  /*e510*/  @!PT LDS RZ, [RZ] ;  /* 0x00000000fffff984 */ /* 0x000fe20000000800 */
[----:B------:R4:W-:Y:S04]  /*e520*/  LDGSTS.E [R246+0x40000], desc[UR22][R4.64], !P6 ;  /* 0x4000000004f67fae */ /* 0x0009e8000f1a1016 */
[----:B---3--:R-:W3:Y:S04]  /*e530*/  LDL.LU.64 R238, [R1+0x30] ;  /* 0x0000300001ee7983 */ /* 0x008ee80000300a00 */
[----:B------:R2:W-:Y:S01]  /*e540*/  STL.64 [R1+0xc68], R240 ;  /* 0x000c68f001007387 */ /* 0x0005e20000100a00 */
[----:B----4-:R-:W4:Y:S01]  /*e550*/  LDC R5, c[0x0][0x3a0] ;  /* 0x0000e800ff057b82 */ /* 0x010f220000000800 */
[----:B------:R-:W-:-:S07]  /*e560*/  ISETP.GE.U32.AND P5, PT, R0, 0x7ffffefd, PT ;  /* 0x7ffffefd0000780c */ /* 0x000fce0003fa6070 */
[----:B------:R-:W1:Y:S01]  /*e570*/  LDC R4, c[0x0][0x3a0] ;  /* 0x0000e800ff047b82 */ /* 0x000e620000000800 */
[----:B--2---:R-:W2:Y:S04]  /*e580*/  LDL.LU.64 R240, [R1+0x28] ;  /* 0x0000280001f07983 */ /* 0x004ea80000300a00 */
[----:B------:R4:W-:Y:S04]  /*e590*/  STL.64 [R1+0xc60], R142 ;  /* 0x000c608e01007387 */ /* 0x0009e80000100a00 */
[----:B----4-:R-:W4:Y:S04]  /*e5a0*/  LDL.LU.64 R142, [R1+0x20] ;  /* 0x00002000018e7983 */ /* 0x010f280000300a00 */
[----:B------:R-:W-:Y:S04]  /*e5b0*/  STL.64 [R1+0xc00], R136 ;  /* 0x000c008801007387 */ /* 0x000fe80000100a00 */
[----:B------:R1:W-:Y:S04]  /*e5c0*/  STL.64 [R1+0xbf8], R138 ;  /* 0x000bf88a01007387 */ /* 0x0003e80000100a00 */
[----:B-1----:R-:W4:Y:S04]  /*e5d0*/  LDL.LU.64 R138, [R1+0x8] ;  /* 0x00000800018a7983 */ /* 0x002f280000300a00 */
[----:B------:R1:W-:Y:S04]  /*e5e0*/  STL.64 [R1+0xbf0], R140 ;  /* 0x000bf08c01007387 */ /* 0x0003e80000100a00 */
[----:B-1----:R-:W4:Y:S04]  /*e5f0*/  LDL.LU.64 R140, [R1+0x10] ;  /* 0x00001000018c7983 */ /* 0x002f280000300a00 */
[----:B------:R1:W-:Y:S04]  /*e600*/  STL.64 [R1+0xbe8], R132 ;  /* 0x000be88401007387 */ /* 0x0003e80000100a00 */
[----:B-1----:R-:W4:Y:S04]  /*e610*/  LDL.LU.64 R132, [R1+0x18] ;  /* 0x0000180001847983 */ /* 0x002f280000300a00 */
[----:B------:R-:W4:Y:S01]  /*e620*/  LDL.LU.64 R136, [R1] ;  /* 0x0000000001887983 */ /* 0x000f220000300a00 */
[----:B------:R-:W-:-:S02]  /*e630*/  VIADD R0, R2, 0xffffff7b ;  /* 0xffffff7b02007836 */ /* 0x000fc40000000000 */
[----:B------:R-:W1:Y:S03]  /*e640*/  LDC R2, c[0x0][0x3a0] ;  /* 0x0000e800ff027b82 */ /* 0x000e660000000800 */
[----:B------:R-:W-:Y:S01]  /*e650*/  ISETP.GE.U32.AND P6, PT, R0, 0x7ffffefc, PT ;  /* 0x7ffffefc0000780c */ /* 0x000fe20003fc6070 */
[----:B------:R-:W-:-:S04]  /*e660*/  VIADD R0, R5, 0xffffff7a ;  /* 0xffffff7a05007836 */ /* 0x000fc80000000000 */
[----:B------:R-:W1:Y:S01]  /*e670*/  LDC R5, c[0x0][0x3a0] ;  /* 0x0000e800ff057b82 */ /* 0x000e620000000800 */
[----:B------:R-:W-:-:S04]  /*e680*/  IMAD.WIDE R8, R247, 0x4, R8 ;  /* 0x00000004f7087825 */ /* 0x000fc800078e0208 */
[----:B---3--:R-:W-:-:S05]  /*e690*/  IMAD.WIDE R238, R247, 0x4, R238 ;  /* 0x00000004f7ee7825 */ /* 0x008fca00078e02ee */
[----:B------:R-:W-:Y:S01]  /*e6a0*/  LDGSTS.E [R246+0x40004], desc[UR22][R238.64], !P3 ;  /* 0x40004000eef67fae */ /* 0x000fe2000d9a1016 */
[----:B------:R-:W-:Y:S01]  /*e6b0*/  ISETP.GE.U32.AND P3, PT, R0, 0x7ffffefb, PT ;  /* 0x7ffffefb0000780c */ /* 0x000fe20003f66070 */
[----:B------:R-:W-:Y:S02]  /*e6c0*/  VIADD R0, R6, 0xffffff79 ;  /* 0xffffff7906007836 */ /* 0x000fe40000000000 */
[----:B--2---:R-:W-:Y:S01]  /*e6d0*/  IMAD.WIDE R240, R247, 0x4, R240 ;  /* 0x00000004f7f07825 */ /* 0x004fe200078e02f0 */
[----:B------:R2:W-:Y:S01]  /*e6e0*/  STL.64 [R1+0x970], R238 ;  /* 0x000970ee01007387 */ /* 0x0005e20000100a00 */
[----:B------:R-:W3:Y:S03]  /*e6f0*/  LDC R6, c[0x0][0x3a0] ;  /* 0x0000e800ff067b82 */ /* 0x000ee60000000800 */
[----:B------:R-:W-:Y:S01]  /*e700*/  LDGSTS.E [R246+0x40008], desc[UR22][R240.64], !P4 ;  /* 0x40008000f0f67fae */ /* 0x000fe2000e1a1016 */
[----:B------:R-:W-:Y:S01]  /*e710*/  ISETP.GE.U32.AND P4, PT, R0, 0x7ffffefa, PT ;  /* 0x7ffffefa0000780c */ /* 0x000fe20003f86070 */
[----:B------:R-:W-:-:S03]  /*e720*/  VIADD R0, R4, 0xffffff78 ;  /* 0xffffff7804007836 */ /* 0x000fc60000000000 */
[----:B------:R-:W3:Y:S01]  /*e730*/  LDC R4, c[0x0][0x3a0] ;  /* 0x0000e800ff047b82 */ /* 0x000ee20000000800 */
[----:B--2---:R-:W2:Y:S01]  /*e740*/  LDL.LU.64 R238, [R1+0xc70] ;  /* 0x000c700001ee7983 */ /* 0x004ea20000300a00 */
[----:B----4-:R-:W-:-:S05]  /*e750*/  IMAD.WIDE R142, R247, 0x4, R142 ;  /* 0x00000004f78e7825 */ /* 0x010fca00078e028e */
[----:B------:R-:W-:Y:S01]  /*e760*/  LDGSTS.E [R246+0x4000c], desc[UR22][R142.64], !P5 ;  /* 0x4000c0008ef67fae */ /* 0x000fe2000e9a1016 */
[----:B------:R-:W-:Y:S01]  /*e770*/  ISETP.GE.U32.AND P5, PT, R0, 0x7ffffef9, PT ;  /* 0x7ffffef90000780c */ /* 0x000fe20003fa6070 */
[----:B-1----:R-:W-:Y:S02]  /*e780*/  VIADD R0, R2, 0xffffff77 ;  /* 0xffffff7702007836 */ /* 0x002fe40000000000 */
[----:B------:R-:W1:Y:S01]  /*e790*/  LDC R2, c[0x0][0x3a0] ;  /* 0x0000e800ff027b82 */ /* 0x000e620000000800 */
[----:B------:R4:W-:Y:S04]  /*e7a0*/  STL.64 [R1+0x968], R240 ;  /* 0x000968f001007387 */ /* 0x0009e80000100a00 */
[----:B----4-:R-:W4:Y:S04]  /*e7b0*/  LDL.LU.64 R240, [R1+0xc68] ;  /* 0x000c680001f07983 */ /* 0x010f280000300a00 */
[----:B------:R3:W-:Y:S04]  /*e7c0*/  STL.64 [R1+0x960], R142 ;  /* 0x0009608e01007387 */ /* 0x0007e80000100a00 */
[----:B---3--:R-:W3:Y:S01]  /*e7d0*/  LDL.LU.64 R142, [R1+0xc60] ;  /* 0x000c6000018e7983 */ /* 0x008ee20000300a00 */
[----:B------:R-:W-:-:S05]  /*e7e0*/  IMAD.WIDE R132, R247, 0x4, R132 ;  /* 0x00000004f7847825 */ /* 0x000fca00078e0284 */
[----:B------:R1:W-:Y:S04]  /*e7f0*/  STL.64 [R1+0x958], R132 ;  /* 0x0009588401007387 */ /* 0x0003e80000100a00 */
[----:B------:R1:W-:Y:S01]  /*e800*/  LDGSTS.E [R246+0x40010], desc[UR22][R132.64], !P6 ;  /* 0x4001000084f67fae */ /* 0x0003e2000f1a1016 */
[----:B------:R-:W-:Y:S01]  /*e810*/  ISETP.GE.U32.AND P6, PT, R0, 0x7ffffef8, PT ;  /* 0x7ffffef80000780c */ /* 0x000fe20003fc6070 */
[----:B------:R-:W-:Y:S02]  /*e820*/  VIADD R0, R5, 0xffffff76 ;  /* 0xffffff7605007836 */ /* 0x000fe40000000000 */
[----:B------:R-:W1:Y:S02]  /*e830*/  LDC R5, c[0x0][0x3a0] ;  /* 0x0000e800ff057b82 */ /* 0x000e640000000800 */
[----:B-1----:R-:W-:-:S05]  /*e840*/  IMAD.WIDE R132, R247, 0x4, R140 ;  /* 0x00000004f7847825 */ /* 0x002fca00078e028c */
[----:B------:R1:W-:Y:S01]  /*e850*/  LDGSTS.E [R246+0x40014], desc[UR22][R132.64], !P3 ;  /* 0x4001400084f67fae */ /* 0x0003e2000d9a1016 */
[----:B------:R-:W-:Y:S02]  /*e860*/  ISETP.GE.U32.AND P3, PT, R0, 0x7ffffef7, PT ;  /* 0x7ffffef70000780c */ /* 0x000fe40003f66070 */
[----:B------:R-:W-:Y:S01]  /*e870*/  IADD3 R0, PT, PT, R4, -0x8b, RZ ;  /* 0xffffff7504007810 */ /* 0x000fe20007ffe0ff */
[----:B------:R1:W-:Y:S01]  /*e880*/  STL.64 [R1+0x950], R132 ;  /* 0x0009508401007387 */ /* 0x0003e20000100a00 */
[----:B------:R-:W1:Y:S02]  /*e890*/  LDC R4, c[0x0][0x3a0] ;  /* 0x0000e800ff047b82 */ /* 0x000e640000000800 */
[----:B-1----:R-:W-:-:S05]  /*e8a0*/  IMAD.WIDE R132, R247, 0x4, R138 ;  /* 0x00000004f7847825 */ /* 0x002fca00078e028a */
[----:B------:R1:W-:Y:S01]  /*e8b0*/  LDGSTS.E [R246+0x40018], desc[UR22][R132.64], !P4 ;  /* 0x4001800084f67fae */ /* 0x0003e2000e1a1016 */
[----:B------:R-:W-:Y:S01]  /*e8c0*/  ISETP.GE.U32.AND P4, PT, R0, 0x7ffffef6, PT ;  /* 0x7ffffef60000780c */ /* 0x000fe20003f86070 */
[----:B------:R-:W-:Y:S02]  /*e8d0*/  VIADD R0, R2, 0xffffff74 ;  /* 0xffffff7402007836 */ /* 0x000fe40000000000 */
[----:B------:R-:W1:Y:S01]  /*e8e0*/  LDC R2, c[0x0][0x3a0] ;  /* 0x0000e800ff027b82 */ /* 0x000e620000000800 */
[----:B------:R1:W-:Y:S02]  /*e8f0*/  STL.64 [R1+0x948], R132 ;  /* 0x0009488401007387 */ /* 0x0003e40000100a00 */
[----:B-1----:R-:W-:-:S05]  /*e900*/  IMAD.WIDE R132, R247, 0x4, R136 ;  /* 0x00000004f7847825 */ /* 0x002fca00078e0288 */
[----:B------:R1:W-:Y:S04]  /*e910*/  STL.64 [R1+0x940], R132 ;  /* 0x0009408401007387 */ /* 0x0003e80000100a00 */
[----:B------:R1:W-:Y:S01]  /*e920*/  LDGSTS.E [R246+0x4001c], desc[UR22][R132.64], !P5 ;  /* 0x4001c00084f67fae */ /* 0x0003e2000e9a1016 */
[----:B------:R-:W-:Y:S01]  /*e930*/  ISETP.GE.U32.AND P5, PT, R0, 0x7ffffef5, PT ;  /* 0x7ffffef50000780c */ /* 0x000fe20003fa6070 */
[----:B------:R-:W-:Y:S02]  /*e940*/  VIADD R0, R5, 0xffffff73 ;  /* 0xffffff7305007836 */ /* 0x000fe40000000000 */
[----:B------:R-:W1:Y:S02]  /*e950*/  LDC R5, c[0x0][0x3a0] ;  /* 0x0000e800ff057b82 */ /* 0x000e640000000800 */
[----:B-1----:R-:W-:-:S05]  /*e960*/  IMAD.WIDE R132, R247, 0x4, R250 ;  /* 0x00000004f7847825 */ /* 0x002fca00078e02fa */
[----:B------:R1:W-:Y:S01]  /*e970*/  LDGSTS.E [R246+0x40020], desc[UR22][R132.64], !P6 ;  /* 0x4002000084f67fae */ /* 0x0003e2000f1a1016 */
[----:B------:R-:W-:Y:S01]  /*e980*/  ISETP.GE.U32.AND P6, PT, R0, 0x7ffffef4, PT ;  /* 0x7ffffef40000780c */ /* 0x000fe20003fc6070 */
[----:B------:R-:W-:Y:S02]  /*e990*/  VIADD R0, R4, 0xffffff72 ;  /* 0xffffff7204007836 */ /* 0x000fe40000000000 */
        /* <DEDUP_REMOVED lines=15> */
[----:B------:R-:W-:Y:S01]  /*ea90*/  LDGSTS.E [R246+0x4002c], desc[UR22][R132.64], !P5 ;  /* 0x4002c00084f67fae */ /* 0x000fe2000e9a1016 */
[----:B------:R-:W-:Y:S01]  /*eaa0*/  ISETP.GE.U32.AND P5, PT, R0, 0x7ffffef1, PT ;  /* 0x7ffffef10000780c */ /* 0x000fe20003fa6070 */
[----:B------:R-:W-:Y:S02]  /*eab0*/  VIADD R0, R4, 0xffffff6f ;  /* 0xffffff6f04007836 */ /* 0x000fe40000000000 */
[----:B------:R-:W1:Y:S01]  /*eac0*/  LDC R4, c[0x0][0x3a0] ;  /* 0x0000e800ff047b82 */ /* 0x000e620000000800 */
[----:B------:R1:W-:Y:S02]  /*ead0*/  LDGSTS.E [R246+0x40030], desc[UR22][R8.64], !P6 ;  /* 0x4003000008f67fae */ /* 0x0003e4000f1a1016 */
[----:B------:R-:W-:Y:S01]  /*eae0*/  ISETP.GE.U32.AND P6, PT, R0, 0x7ffffef0, PT ;  /* 0x7ffffef00000780c */ /* 0x000fe20003fc6070 */
[----:B------:R-:W-:Y:S01]  /*eaf0*/  VIADD R0, R2, 0xffffff6e ;  /* 0xffffff6e02007836 */ /* 0x000fe20000000000 */
[----:B------:R-:W-:Y:S03]  /*eb00*/  STL.64 [R1+0x920], R132 ;  /* 0x0009208401007387 */ /* 0x000fe60000100a00 */
[----:B------:R-:W1:Y:S01]  /*eb10*/  LDC R2, c[0x0][0x3a0] ;  /* 0x0000e800ff027b82 */ /* 0x000e620000000800 */
[----:B------:R1:W-:Y:S02]  /*eb20*/  STL.64 [R1+0x918], R8 ;  /* 0x0009180801007387 */ /* 0x0003e40000100a00 */
[----:B-1----:R-:W-:-:S05]  /*eb30*/  IMAD.WIDE R8, R247, 0x4, R10 ;  /* 0x00000004f7087825 */ /* 0x002fca00078e020a */
[----:B------:R1:W-:Y:S04]  /*eb40*/  STL.64 [R1+0x910], R8 ;  /* 0x0009100801007387 */ /* 0x0003e80000100a00 */
[----:B------:R1:W-:Y:S01]  /*eb50*/  LDGSTS.E [R246+0x40034], desc[UR22][R8.64], !P3 ;  /* 0x4003400008f67fae */ /* 0x0003e2000d9a1016 */
[----:B------:R-:W-:Y:S01]  /*eb60*/  ISETP.GE.U32.AND P3, PT, R0, 0x7ffffeef, PT ;  /* 0x7ffffeef0000780c */ /* 0x000fe20003f66070 */
[----:B------:R-:W-:Y:S02]  /*eb70*/  VIADD R0, R5, 0xffffff6d ;  /* 0xffffff6d05007836 */ /* 0x000fe40000000000 */
[----:B------:R-:W2:Y:S01]  /*eb80*/  LDC R5, c[0x0][0x3a0] ;  /* 0x0000e800ff057b82 */ /* 0x000ea20000000800 */
[----:B-1----:R-:W-:-:S05]  /*eb90*/  IMAD.WIDE R8, R247, 0x4, R12 ;  /* 0x00000004f7087825 */ /* 0x002fca00078e020c */
[----:B------:R1:W-:Y:S01]  /*eba0*/  LDGSTS.E [R246+0x40038], desc[UR22][R8.64], !P4 ;  /* 0x4003800008f67fae */ /* 0x0003e2000e1a1016 */
[----:B------:R-:W-:Y:S01]  /*ebb0*/  ISETP.GE.U32.AND P4, PT, R0, 0x7ffffeee, PT ;  /* 0x7ffffeee0000780c */ /* 0x000fe20003f86070 */
[----:B------:R-:W-:Y:S02]  /*ebc0*/  VIADD R0, R4, 0xffffff6c ;  /* 0xffffff6c04007836 */ /* 0x000fe40000000000 */
[----:B------:R1:W-:Y:S01]  /*ebd0*/  STL.64 [R1+0x908], R8 ;  /* 0x0009080801007387 */ /* 0x0003e20000100a00 */
[----:B------:R-:W4:Y:S01]  /*ebe0*/  LDC R4, c[0x0][0x3a0] ;  /* 0x0000e800ff047b82 */ /* 0x000f220000000800 */
[----:B-1----:R-:W-:-:S05]  /*ebf0*/  IMAD.WIDE R8, R247, 0x4, R14 ;  /* 0x00000004f7087825 */ /* 0x002fca00078e020e */
[----:B------:R1:W-:Y:S01]  /*ec00*/  LDGSTS.E [R246+0x4003c], desc[UR22][R8.64], !P5 ;  /* 0x4003c00008f67fae */ /* 0x0003e2000e9a1016 */
[----:B------:R-:W-:Y:S01]  /*ec10*/  ISETP.GE.U32.AND P5, PT, R0, 0x7ffffeed, PT ;  /* 0x7ffffeed0000780c */ /* 0x000fe20003fa6070 */
[----:B------:R-:W-:Y:S02]  /*ec20*/  VIADD R0, R2, 0xffffff6b ;  /* 0xffffff6b02007836 */ /* 0x000fe40000000000 */
[----:B------:R-:W3:Y:S01]  /*ec30*/  LDC R2, c[0x0][0x3a0] ;  /* 0x0000e800ff027b82 */ /* 0x000ee20000000800 */
[----:B------:R1:W-:Y:S02]  /*ec40*/  STL.64 [R1+0x900], R8 ;  /* 0x0009000801007387 */ /* 0x0003e40000100a00 */
[----:B-1----:R-:W-:-:S05]  /*ec50*/  IMAD.WIDE R8, R247, 0x4, R16 ;  /* 0x00000004f7087825 */ /* 0x002fca00078e0210 */
[----:B------:R1:W-:Y:S04]  /*ec60*/  STL.64 [R1+0x8f8], R8 ;  /* 0x0008f80801007387 */ /* 0x0003e80000100a00 */
[----:B------:R1:W-:Y:S01]  /*ec70*/  LDGSTS.E [R246+0x40040], desc[UR22][R8.64], !P6 ;  /* 0x4004000008f67fae */ /* 0x0003e2000f1a1016 */
[----:B------:R-:W-:Y:S01]  /*ec80*/  ISETP.GE.U32.AND P6, PT, R0, 0x7ffffeec, PT ;  /* 0x7ffffeec0000780c */ /* 0x000fe20003fc6070 */
[----:B--2---:R-:W-:Y:S02]  /*ec90*/  VIADD R0, R5, 0xffffff6a ;  /* 0xffffff6a05007836 */ /* 0x004fe40000000000 */
[----:B------:R-:W2:Y:S01]  /*eca0*/  LDC R5, c[0x0][0x3a0] ;  /* 0x0000e800ff057b82 */ /* 0x000ea20000000800 */
[----:B-1----:R-:W-:-:S05]  /*ecb0*/  IMAD.WIDE R8, R247, 0x4, R18 ;  /* 0x00000004f7087825 */ /* 0x002fca00078e0212 */
[----:B------:R1:W-:Y:S01]  /*ecc0*/  LDGSTS.E [R246+0x40044], desc[UR22][R8.64], !P3 ;  /* 0x4004400008f67fae */ /* 0x0003e2000d9a1016 */
[----:B------:R-:W-:Y:S01]  /*ecd0*/  ISETP.GE.U32.AND P3, PT, R0, 0x7ffffeeb, PT ;  /* 0x7ffffeeb0000780c */ /* 0x000fe20003f66070 */
[----:B----4-:R-:W-:Y:S02]  /*ece0*/  VIADD R0, R4, 0xffffff69 ;  /* 0xffffff6904007836 */ /* 0x010fe40000000000 */
[----:B------:R1:W-:Y:S01]  /*ecf0*/  STL.64 [R1+0x8f0], R8 ;  /* 0x0008f00801007387 */ /* 0x0003e20000100a00 */
[----:B------:R-:W4:Y:S01]  /*ed00*/  LDC R4, c[0x0][0x3a0] ;  /* 0x0000e800ff047b82 */ /* 0x000f220000000800 */
[----:B-1----:R-:W-:-:S05]  /*ed10*/  IMAD.WIDE R8, R247, 0x4, R20 ;  /* 0x00000004f7087825 */ /* 0x002fca00078e0214 */
[----:B------:R1:W-:Y:S01]  /*ed20*/  LDGSTS.E [R246+0x40048], desc[UR22][R8.64], !P4 ;  /* 0x4004800008f67fae */ /* 0x0003e2000e1a1016 */
[----:B------:R-:W-:Y:S02]  /*ed30*/  ISETP.GE.U32.AND P4, PT, R0, 0x7ffffeea, PT ;  /* 0x7ffffeea0000780c */ /* 0x000fe40003f86070 */
[----:B---3--:R-:W-:Y:S02]  /*ed40*/  IADD3 R0, PT, PT, R2, -0x98, RZ ;  /* 0xffffff6802007810 */ /* 0x008fe40007ffe0ff */
        /* <DEDUP_REMOVED lines=16> */
[----:B------:R-:W-:Y:S01]  /*ee50*/  ISETP.GE.U32.AND P3, PT, R0, 0x7ffffee7, PT ;  /* 0x7ffffee70000780c */ /* 0x000fe20003f66070 */
[----:B---3--:R-:W-:Y:S02]  /*ee60*/  VIADD R0, R2, 0xffffff65 ;  /* 0xffffff6502007836 */ /* 0x008fe40000000000 */
        /* <DEDUP_REMOVED lines=59> */
[----:B------:R-:W-:Y:S02]  /*f220*/  ISETP.GE.U32.AND P5, PT, R0, 0x7ffffedd, PT ;  /* 0x7ffffedd0000780c */ /* 0x000fe40003fa6070 */
[----:B--2---:R-:W-:Y:S02]  /*f230*/  IADD3 R0, PT, PT, R5, -0xa5, RZ ;  /* 0xffffff5b05007810 */ /* 0x004fe40007ffe0ff */
        /* <DEDUP_REMOVED lines=75> */
[----:B------:R-:W-:Y:S02]  /*f6f0*/  ISETP.GE.U32.AND P6, PT, R0, 0x7ffffed0, PT ;  /* 0x7ffffed00000780c */ /* 0x000fe40003fc6070 */
[----:B----4-:R-:W-:Y:S01]  /*f700*/  IADD3 R0, PT, PT, R4, -0xb2, RZ ;  /* 0xffffff4e04007810 */ /* 0x010fe20007ffe0ff */
        /* <DEDUP_REMOVED lines=366> */
[----:B------:R1:W-:Y:S01]  /*10df0*/  STL.64 [R1+0x630], R8 ;  /* 0x0006300801007387 */ /* 0x0003e20000100a00 */
[----:B------:R-:W3:Y:S01]  /*10e00*/  LDC R2, c[0x0][0x3a0] ;  /* 0x0000e800ff027b82 */ /* 0x000ee20000000800 */
[----:B-1----:R-:W-:-:S05]  /*10e10*/  IMAD.WIDE R8, R247, 0x4, R206 ;  /* 0x00000004f7087825 */ /* 0x002fca00078e02ce */
[----:B------:R1:W-:Y:S04]  /*10e20*/  STL.64 [R1+0x628], R8 ;  /* 0x0006280801007387 */ /* 0x0003e80000100a00 */
[----:B------:R1:W-:Y:S01]  /*10e30*/  LDGSTS.E [R246+0x401a8], desc[UR22][R8.64], !P4 ;  /* 0x401a800008f67fae */ /* 0x0003e2000e1a1016 */
[----:B------:R-:W-:Y:S01]  /*10e40*/  ISETP.GE.U32.AND P4, PT, R0, 0x7ffffe92, PT ;  /* 0x7ffffe920000780c */ /* 0x000fe20003f86070 */
[----:B--2---:R-:W-:Y:S02]  /*10e50*/  VIADD R0, R5, 0xffffff10 ;  /* 0xffffff1005007836 */ /* 0x004fe40000000000 */
[----:B------:R-:W2:Y:S01]  /*10e60*/  LDC R5, c[0x0][0x3a0] ;  /* 0x0000e800ff057b82 */ /* 0x000ea20000000800 */
[----:B-1----:R-:W-:-:S05]  /*10e70*/  IMAD.WIDE R8, R247, 0x4, R208 ;  /* 0x00000004f7087825 */ /* 0x002fca00078e02d0 */
[----:B------:R1:W-:Y:S04]  /*10e80*/  STL.64 [R1+0x620], R8 ;  /* 0x0006200801007387 */ /* 0x0003e80000100a00 */
[----:B------:R1:W-:Y:S01]  /*10e90*/  LDGSTS.E [R246+0x401ac], desc[UR22][R8.64], !P5 ;  /* 0x401ac00008f67fae */ /* 0x0003e2000e9a1016 */
[----:B------:R-:W-:Y:S01]  /*10ea0*/  ISETP.GE.U32.AND P5, PT, R0, 0x7ffffe91, PT ;  /* 0x7ffffe910000780c */ /* 0x000fe20003fa6070 */
[----:B----4-:R-:W-:Y:S02]  /*10eb0*/  VIADD R0, R4, 0xffffff0f ;  /* 0xffffff0f04007836 */ /* 0x010fe40000000000 */
[----:B------:R-:W4:Y:S01]  /*10ec0*/  LDC R4, c[0x0][0x3a0] ;  /* 0x0000e800ff047b82 */ /* 0x000f220000000800 */
[----:B-1----:R-:W-:-:S05]  /*10ed0*/  IMAD.WIDE R8, R247, 0x4, R210 ;  /* 0x00000004f7087825 */ /* 0x002fca00078e02d2 */
[----:B------:R1:W-:Y:S04]  /*10ee0*/  STL.64 [R1+0x618], R8 ;  /* 0x0006180801007387 */ /* 0x0003e80000100a00 */
[----:B------:R1:W-:Y:S01]  /*10ef0*/  LDGSTS.E [R246+0x401b0], desc[UR22][R8.64], !P6 ;  /* 0x401b000008f67fae */ /* 0x0003e2000f1a1016 */
[----:B------:R-:W-:Y:S01]  /*10f00*/  ISETP.GE.U32.AND P6, PT, R0, 0x7ffffe90, PT ;  /* 0x7ffffe900000780c */ /* 0x000fe20003fc6070 */
[----:B---3--:R-:W-:Y:S02]  /*10f10*/  VIADD R0, R2, 0xffffff0e ;  /* 0xffffff0e02007836 */ /* 0x008fe40000000000 */
[----:B------:R-:W3:Y:S01]  /*10f20*/  LDC R2, c[0x0][0x3a0] ;  /* 0x0000e800ff027b82 */ /* 0x000ee20000000800 */
[----:B-1----:R-:W-:-:S05]  /*10f30*/  IMAD.WIDE R8, R247, 0x4, R212 ;  /* 0x00000004f7087825 */ /* 0x002fca00078e02d4 */
[----:B------:R1:W-:Y:S04]  /*10f40*/  STL.64 [R1+0x610], R8 ;  /* 0x0006100801007387 */ /* 0x0003e80000100a00 */
[----:B------:R1:W-:Y:S01]  /*10f50*/  LDGSTS.E [R246+0x401b4], desc[UR22][R8.64], !P3 ;  /* 0x401b400008f67fae */ /* 0x0003e2000d9a1016 */
[----:B------:R-:W-:Y:S01]  /*10f60*/  ISETP.GE.U32.AND P3, PT, R0, 0x7ffffe8f, PT ;  /* 0x7ffffe8f0000780c */ /* 0x000fe20003f66070 */
[----:B-1----:R-:W-:-:S05]  /*10f70*/  IMAD.WIDE R8, R247, 0x4, R214 ;  /* 0x00000004f7087825 */ /* 0x002fca00078e02d6 */
[----:B------:R1:W-:Y:S04]  /*10f80*/  STL.64 [R1+0x608], R8 ;  /* 0x0006080801007387 */ /* 0x0003e80000100a00 */
[----:B------:R1:W-:Y:S01]  /*10f90*/  LDGSTS.E [R246+0x401b8], desc[UR22][R8.64], !P4 ;  /* 0x401b800008f67fae */ /* 0x0003e2000e1a1016 */
[----:B--2---:R-:W-:Y:S02]  /*10fa0*/  IADD3 R0, PT, PT, R5, -0xf3, RZ ;  /* 0xffffff0d05007810 */ /* 0x004fe40007ffe0ff */
        /* <DEDUP_REMOVED lines=12> */
[C---:B------:R-:W-:Y:S01]  /*11070*/  IMAD.WIDE R10, R247.reuse, 0x4, R222 ;  /* 0x00000004f70a7825 */ /* 0x040fe200078e02de */
[----:B------:R-:W3:Y:S03]  /*11080*/  LDC R2, c[0x0][0x3a0] ;  /* 0x0000e800ff027b82 */ /* 0x000ee60000000800 */
[----:B-1----:R-:W-:-:S05]  /*11090*/  IMAD.WIDE R8, R247, 0x4, R220 ;  /* 0x00000004f7087825 */ /* 0x002fca00078e02dc */
[----:B------:R1:W-:Y:S04]  /*110a0*/  STL.64 [R1+0x5f0], R8 ;  /* 0x0005f00801007387 */ /* 0x0003e80000100a00 */
[----:B------:R1:W-:Y:S01]  /*110b0*/  LDGSTS.E [R246+0x401c4], desc[UR22][R8.64], !P3 ;  /* 0x401c400008f67fae */ /* 0x0003e2000d9a1016 */
[----:B------:R-:W-:Y:S01]  /*110c0*/  ISETP.GE.U32.AND P6, PT, R0, 0x7ffffe8c, PT ;  /* 0x7ffffe8c0000780c */ /* 0x000fe20003fc6070 */
[----:B------:R-:W-:Y:S02]  /*110d0*/  VIADD R0, R6, 0xffffff0a ;  /* 0xffffff0a06007836 */ /* 0x000fe40000000000 */
[----:B------:R4:W-:Y:S01]  /*110e0*/  STL.64 [R1+0x5e8], R10 ;  /* 0x0005e80a01007387 */ /* 0x0009e20000100a00 */
[----:B------:R-:W3:Y:S08]  /*110f0*/  LDC R6, c[0x0][0x3a0] ;  /* 0x0000e800ff067b82 */ /* 0x000ef00000000800 */
[----:B-1----:R-:W1:Y:S01]  /*11100*/  LDC R8, c[0x0][0x3a0] ;  /* 0x0000e800ff087b82 */ /* 0x002e620000000800 */
[----:B------:R-:W-:Y:S01]  /*11110*/  ISETP.GE.U32.AND P3, PT, R0, 0x7ffffe8b, PT ;  /* 0x7ffffe8b0000780c */ /* 0x000fe20003f66070 */
[----:B--2---:R-:W-:Y:S01]  /*11120*/  VIADD R0, R5, 0xffffff09 ;  /* 0xffffff0905007836 */ /* 0x004fe20000000000 */
[----:B------:R2:W-:Y:S04]  /*11130*/  LDGSTS.E [R246+0x401c8], desc[UR22][R10.64], !P4 ;  /* 0x401c80000af67fae */ /* 0x0005e8000e1a1016 */
[----:B------:R-:W-:Y:S01]  /*11140*/  ISETP.GE.U32.AND P4, PT, R0, 0x7ffffe8a, PT ;  /* 0x7ffffe8a0000780c */ /* 0x000fe20003f86070 */
[----:B----4-:R-:W-:-:S02]  /*11150*/  VIADD R0, R4, 0xffffff08 ;  /* 0xffffff0804007836 */ /* 0x010fc40000000000 */
[----:B--2---:R-:W-:-:S05]  /*11160*/  IMAD.WIDE R10, R247, 0x4, R224 ;  /* 0x00000004f70a7825 */ /* 0x004fca00078e02e0 */
[----:B------:R-:W-:Y:S01]  /*11170*/  LDGSTS.E [R246+0x401cc], desc[UR22][R10.64], !P5 ;  /* 0x401cc0000af67fae */ /* 0x000fe2000e9a1016 */
[----:B------:R-:W-:Y:S01]  /*11180*/  ISETP.GE.U32.AND P5, PT, R0, 0x7ffffe89, PT ;  /* 0x7ffffe890000780c */ /* 0x000fe20003fa6070 */
[----:B------:R-:W-:-:S04]  /*11190*/  IMAD.WIDE R4, R247, 0x4, R226 ;  /* 0x00000004f7047825 */ /* 0x000fc800078e02e2 */
[----:B-1----:R-:W-:Y:S01]  /*111a0*/  VIADD R0, R8, 0xffffff07 ;  /* 0xffffff0708007836 */ /* 0x002fe20000000000 */
[----:B------:R-:W-:Y:S01]  /*111b0*/  STL.64 [R1+0x5e0], R10 ;  /* 0x0005e00a01007387 */ /* 0x000fe20000100a00 */
[----:B------:R-:W-:-:S03]  /*111c0*/  IMAD.WIDE R8, R247, 0x4, R228 ;  /* 0x00000004f7087825 */ /* 0x000fc600078e02e4 */
[----:B------:R1:W-:Y:S04]  /*111d0*/  STL.64 [R1+0x5d8], R4 ;  /* 0x0005d80401007387 */ /* 0x0003e80000100a00 */
[----:B------:R1:W-:Y:S04]  /*111e0*/  LDGSTS.E [R246+0x401d0], desc[UR22][R4.64], !P6 ;  /* 0x401d000004f67fae */ /* 0x0003e8000f1a1016 */
[----:B------:R2:W-:Y:S04]  /*111f0*/  STL.64 [R1+0x5d0], R8 ;  /* 0x0005d00801007387 */ /* 0x0005e80000100a00 */
[----:B------:R2:W-:Y:S01]  /*11200*/  LDGSTS.E [R246+0x401d4], desc[UR22][R8.64], !P3 ;  /* 0x401d400008f67fae */ /* 0x0005e2000d9a1016 */
[----:B-1----:R-:W1:Y:S01]  /*11210*/  LDC R5, c[0x0][0x3a0] ;  /* 0x0000e800ff057b82 */ /* 0x002e620000000800 */
[----:B--2---:R-:W-:-:S07]  /*11220*/  IMAD.WIDE R8, R247, 0x4, R230 ;  /* 0x00000004f7087825 */ /* 0x004fce00078e02e6 */
[----:B------:R-:W2:Y:S01]  /*11230*/  LDC R4, c[0x0][0x3a0] ;  /* 0x0000e800ff047b82 */ /* 0x000ea20000000800 */
[----:B------:R4:W-:Y:S04]  /*11240*/  STL.64 [R1+0x5c8], R8 ;  /* 0x0005c80801007387 */ /* 0x0009e80000100a00 */
[----:B------:R4:W-:Y:S02]  /*11250*/  LDGSTS.E [R246+0x401d8], desc[UR22][R8.64], !P4 ;  /* 0x401d800008f67fae */ /* 0x0009e4000e1a1016 */
[----:B----4-:R-:W-:-:S05]  /*11260*/  IMAD.WIDE R8, R247, 0x4, R232 ;  /* 0x00000004f7087825 */ /* 0x010fca00078e02e8 */
[----:B------:R4:W-:Y:S04]  /*11270*/  STL.64 [R1+0x5c0], R8 ;  /* 0x0005c00801007387 */ /* 0x0009e80000100a00 */
[----:B------:R4:W-:Y:S02]  /*11280*/  LDGSTS.E [R246+0x401dc], desc[UR22][R8.64], !P5 ;  /* 0x401dc00008f67fae */ /* 0x0009e4000e9a1016 */
[----:B----4-:R-:W-:-:S05]  /*11290*/  IMAD.WIDE R8, R247, 0x4, R234 ;  /* 0x00000004f7087825 */ /* 0x010fca00078e02ea */
[----:B------:R4:W-:Y:S04]  /*112a0*/  STL.64 [R1+0x5b8], R8 ;  /* 0x0005b80801007387 */ /* 0x0009e80000100a00 */
[----:B------:R-:W4:Y:S04]  /*112b0*/  LDL.LU.64 R26, [R1+0x248] ;  /* 0x00024800011a7983 */ /* 0x000f280000300a00 */
[----:B------:R-:W4:Y:S04]  /*112c0*/  LDL.LU.64 R12, [R1+0x220] ;  /* 0x00022000010c7983 */ /* 0x000f280000300a00 */
[----:B------:R-:W4:Y:S04]  /*112d0*/  LDL.LU.64 R24, [R1+0x1f8] ;  /* 0x0001f80001187983 */ /* 0x000f280000300a00 */
[----:B------:R-:W4:Y:S04]  /*112e0*/  LDL.LU.64 R22, [R1+0x1d0] ;  /* 0x0001d00001167983 */ /* 0x000f280000300a00 */
[----:B------:R-:W4:Y:S04]  /*112f0*/  LDL.LU.64 R248, [R1+0x1b0] ;  /* 0x0001b00001f87983 */ /* 0x000f280000300a00 */
[----:B------:R-:W4:Y:S04]  /*11300*/  LDL.LU.64 R20, [R1+0x190] ;  /* 0x0001900001147983 */ /* 0x000f280000300a00 */
[----:B------:R-:W4:Y:S04]  /*11310*/  LDL.LU.64 R18, [R1+0x170] ;  /* 0x0001700001127983 */ /* 0x000f280000300a00 */
[----:B------:R-:W4:Y:S04]  /*11320*/  LDL.LU.64 R16, [R1+0x150] ;  /* 0x0001500001107983 */ /* 0x000f280000300a00 */
[----:B------:R-:W4:Y:S01]  /*11330*/  LDL.LU.64 R250, [R1+0x130] ;  /* 0x0001300001fa7983 */ /* 0x000f220000300a00 */
[----:B------:R-:W-:Y:S01]  /*11340*/  ISETP.GE.U32.AND P6, PT, R0, 0x7ffffe88, PT ;  /* 0x7ffffe880000780c */ /* 0x000fe20003fc6070 */
[----:B---3--:R-:W-:-:S02]  /*11350*/  VIADD R0, R2, 0xffffff06 ;  /* 0xffffff0602007836 */ /* 0x008fc40000000000 */
[----:B------:R-:W3:Y:S03]  /*11360*/  LDC R2, c[0x0][0x3a0] ;  /* 0x0000e800ff027b82 */ /* 0x000ee60000000800 */
[----:B------:R-:W-:Y:S01]  /*11370*/  ISETP.GE.U32.AND P3, PT, R0, 0x7ffffe87, PT ;  /* 0x7ffffe870000780c */ /* 0x000fe20003f66070 */
[----:B------:R-:W-:-:S04]  /*11380*/  VIADD R0, R6, 0xffffff05 ;  /* 0xffffff0506007836 */ /* 0x000fc80000000000 */
[----:B------:R-:W3:Y:S01]  /*11390*/  LDC R6, c[0x0][0x3a0] ;  /* 0x0000e800ff067b82 */ /* 0x000ee20000000800 */
[----:B------:R-:W-:Y:S01]  /*113a0*/  ISETP.GE.U32.AND P4, PT, R0, 0x7ffffe86, PT ;  /* 0x7ffffe860000780c */ /* 0x000fe20003f86070 */
[----:B-1----:R-:W-:Y:S01]  /*113b0*/  VIADD R0, R5, 0xffffff04 ;  /* 0xffffff0405007836 */ /* 0x002fe20000000000 */
[----:B------:R4:W-:Y:S05]  /*113c0*/  LDGSTS.E [R246+0x401e0], desc[UR22][R8.64], !P6 ;  /* 0x401e000008f67fae */ /* 0x0009ea000f1a1016 */
[----:B------:R-:W1:Y:S01]  /*113d0*/  LDC R5, c[0x0][0x3a0] ;  /* 0x0000e800ff057b82 */ /* 0x000e620000000800 */
[----:B------:R-:W-:Y:S01]  /*113e0*/  ISETP.GE.U32.AND P5, PT, R0, 0x7ffffe85, PT ;  /* 0x7ffffe850000780c */ /* 0x000fe20003fa6070 */
[----:B--2---:R-:W-:-:S02]  /*113f0*/  VIADD R0, R4, 0xffffff03 ;  /* 0xffffff0304007836 */ /* 0x004fc40000000000 */
[----:B----4-:R-:W-:-:S03]  /*11400*/  IMAD.WIDE R8, R247, 0x4, R236 ;  /* 0x00000004f7087825 */ /* 0x010fc600078e02ec */
[----:B------:R-:W-:Y:S02]  /*11410*/  ISETP.GE.U32.AND P6, PT, R0, 0x7ffffe84, PT ;  /* 0x7ffffe840000780c */ /* 0x000fe40003fc6070 */
[----:B------:R2:W-:Y:S01]  /*11420*/  STL.64 [R1+0x5b0], R8 ;  /* 0x0005b00801007387 */ /* 0x0005e20000100a00 */
[----:B---3--:R-:W-:-:S03]  /*11430*/  VIADD R0, R6, 0xffffff02 ;  /* 0xffffff0206007836 */ /* 0x008fc60000000000 */
[----:B------:R2:W-:Y:S04]  /*11440*/  LDGSTS.E [R246+0x401e4], desc[UR22][R8.64], !P3 ;  /* 0x401e400008f67fae */ /* 0x0005e8000d9a1016 */
[----:B------:R-:W3:Y:S01]  /*11450*/  LDL.LU.64 R10, [R1+0x110] ;  /* 0x00011000010a7983 */ /* 0x000ee20000300a00 */
[----:B------:R-:W-:-:S03]  /*11460*/  ISETP.GE.U32.AND P3, PT, R0, 0x7ffffe83, PT ;  /* 0x7ffffe830000780c */ /* 0x000fc60003f66070 */
[----:B------:R-:W4:Y:S01]  /*11470*/  LDL.LU.64 R242, [R1+0xf0] ;  /* 0x0000f00001f27983 */ /* 0x000f220000300a00 */
[----:B--2---:R-:W-:-:S03]  /*11480*/  IMAD.WIDE R8, R247, 0x4, R238 ;  /* 0x00000004f7087825 */ /* 0x004fc600078e02ee */
[----:B------:R-:W2:Y:S01]  /*11490*/  LDL.LU.64 R136, [R1+0xd0] ;  /* 0x0000d00001887983 */ /* 0x000ea20000300a00 */
[----:B------:R-:W-:Y:S01]  /*114a0*/  SHF.L.U32 R206, R7, 0x7, RZ ;  /* 0x0000000707ce7819 */ /* 0x000fe200000006ff */
[----:B-1----:R-:W-:Y:S02]  /*114b0*/  VIADD R0, R5, 0xffffff01 ;  /* 0xffffff0105007836 */ /* 0x002fe40000000000 */
[----:B------:R-:W2:Y:S01]  /*114c0*/  LDL.LU.64 R138, [R1+0xb0] ;  /* 0x0000b000018a7983 */ /* 0x000ea20000300a00 */
[----:B------:R-:W-:-:S03]  /*114d0*/  IMAD.WIDE R4, R247, 0x4, R240 ;  /* 0x00000004f7047825 */ /* 0x000fc600078e02f0 */
[----:B------:R-:W2:Y:S04]  /*114e0*/  LDL.LU.64 R140, [R1+0x90] ;  /* 0x00009000018c7983 */ /* 0x000ea80000300a00 */
[----:B------:R-:W-:Y:S04]  /*114f0*/  STL.64 [R1+0x5a8], R8 ;  /* 0x0005a80801007387 */ /* 0x000fe80000100a00 */
[----:B------:R-:W2:Y:S04]  /*11500*/  LDL.LU.64 R132, [R1+0x70] ;  /* 0x0000700001847983 */ /* 0x000ea80000300a00 */
[----:B------:R-:W2:Y:S01]  /*11510*/  LDL.LU.64 R14, [R1+0x50] ;  /* 0x00005000010e7983 */ /* 0x000ea20000300a00 */
[----:B------:R-:W-:-:S03]  /*11520*/  VIADD R207, R2, 0xffffff00 ;  /* 0xffffff0002cf7836 */ /* 0x000fc60000000000 */
[----:B------:R-:W2:Y:S04]  /*11530*/  LDL.LU.64 R244, [R1+0x240] ;  /* 0x0002400001f47983 */ /* 0x000ea80000300a00 */
[----:B------:R-:W-:Y:S04]  /*11540*/  LDGSTS.E [R246+0x401e8], desc[UR22][R8.64], !P4 ;  /* 0x401e800008f67fae */ /* 0x000fe8000e1a1016 */
[----:B------:R-:W-:Y:S04]  /*11550*/  STL.64 [R1+0xc08], R2 ;  /* 0x000c080201007387 */ /* 0x000fe80000100a00 */
[----:B------:R1:W-:Y:S04]  /*11560*/  STL.64 [R1+0x5a0], R4 ;  /* 0x0005a00401007387 */ /* 0x0003e80000100a00 */
[----:B------:R1:W-:Y:S02]  /*11570*/  LDGSTS.E [R246+0x401ec], desc[UR22][R4.64], !P5 ;  /* 0x401ec00004f67fae */ /* 0x0003e4000e9a1016 */
[----:B-1----:R-:W-:-:S04]  /*11580*/  IMAD.WIDE R4, R206, 0x4, R26 ;  /* 0x00000004ce047825 */ /* 0x002fc800078e021a */
[C---:B------:R-:W-:Y:S02]  /*11590*/  IMAD.WIDE R2, R206.reuse, 0x4, R12 ;  /* 0x00000004ce027825 */ /* 0x040fe400078e020c */
[----:B------:R-:W2:Y:S02]  /*115a0*/  LDL.LU.64 R12, [R1+0x218] ;  /* 0x00021800010c7983 */ /* 0x000ea40000300a00 */
[C---:B------:R-:W-:Y:S02]  /*115b0*/  IMAD.WIDE R6, R206.reuse, 0x4, R24 ;  /* 0x00000004ce067825 */ /* 0x040fe400078e0218 */
[----:B------:R1:W-:Y:S04]  /*115c0*/  STL.64 [R1+0x9e0], R4 ;  /* 0x0009e00401007387 */ /* 0x0003e80000100a00 */
[----:B------:R1:W-:Y:S04]  /*115d0*/  STL.64 [R1+0x9d8], R2 ;  /* 0x0009d80201007387 */ /* 0x0003e80000100a00 */
[----:B------:R1:W-:Y:S02]  /*115e0*/  STL.64 [R1+0x9d0], R6 ;  /* 0x0009d00601007387 */ /* 0x0003e40000100a00 */
[----:B-1----:R-:W-:-:S02]  /*115f0*/  IMAD.WIDE R4, R206, 0x4, R248 ;  /* 0x00000004ce047825 */ /* 0x002fc400078e02f8 */
[----:B------:R-:W2:Y:S02]  /*11600*/  LDL.LU.64 R248, [R1+0x1f0] ;  /* 0x0001f00001f87983 */ /* 0x000ea40000300a00 */
[----:B------:R-:W-:-:S05]  /*11610*/  IMAD.WIDE R2, R206, 0x4, R22 ;  /* 0x00000004ce027825 */ /* 0x000fca00078e0216 */
[----:B------:R1:W-:Y:S01]  /*11620*/  STL.64 [R1+0x9c8], R2 ;  /* 0x0009c80201007387 */ /* 0x0003e20000100a00 */
[----:B------:R-:W-:-:S03]  /*11630*/  IMAD.WIDE R6, R206, 0x4, R18 ;  /* 0x00000004ce067825 */ /* 0x000fc600078e0212 */
[----:B------:R-:W-:Y:S01]  /*11640*/  STL.64 [R1+0x9c0], R4 ;  /* 0x0009c00401007387 */ /* 0x000fe20000100a00 */
[----:B-1----:R-:W-:-:S05]  /*11650*/  IMAD.WIDE R2, R206, 0x4, R20 ;  /* 0x00000004ce027825 */ /* 0x002fca00078e0214 */
[----:B------:R1:W-:Y:S04]  /*11660*/  STL.64 [R1+0x9b8], R2 ;  /* 0x0009b80201007387 */ /* 0x0003e80000100a00 */
[----:B------:R-:W-:Y:S01]  /*11670*/  STL.64 [R1+0x9b0], R6 ;  /* 0x0009b00601007387 */ /* 0x000fe20000100a00 */
[----:B-1----:R-:W-:-:S03]  /*11680*/  IMAD.WIDE R2, R206, 0x4, R250 ;  /* 0x00000004ce027825 */ /* 0x002fc600078e02fa */
[----:B------:R-:W2:Y:S01]  /*11690*/  LDL.LU.64 R250, [R1+0x1c8] ;  /* 0x0001c80001fa7983 */ /* 0x000ea20000300a00 */
[----:B------:R-:W-:-:S05]  /*116a0*/  IMAD.WIDE R4, R206, 0x4, R16 ;  /* 0x00000004ce047825 */ /* 0x000fca00078e0210 */
[----:B------:R3:W-:Y:S04]  /*116b0*/  STL.64 [R1+0x9a8], R4 ;  /* 0x0009a80401007387 */ /* 0x0007e80000100a00 */
[----:B------:R4:W-:Y:S01]  /*116c0*/  STL.64 [R1+0x9a0], R2 ;  /* 0x0009a00201007387 */ /* 0x0009e20000100a00 */
[----:B---3--:R-:W-:-:S04]  /*116d0*/  IMAD.WIDE R4, R206, 0x4, R10 ;  /* 0x00000004ce047825 */ /* 0x008fc800078e020a */
[C---:B----4-:R-:W-:Y:S01]  /*116e0*/  IMAD.WIDE R2, R206.reuse, 0x4, R242 ;  /* 0x00000004ce027825 */ /* 0x050fe200078e02f2 */
[----:B------:R1:W-:Y:S03]  /*116f0*/  STL.64 [R1+0x998], R4 ;  /* 0x0009980401007387 */ /* 0x0003e60000100a00 */
[C---:B--2---:R-:W-:Y:S01]  /*11700*/  IMAD.WIDE R136, R206.reuse, 0x4, R136 ;  /* 0x00000004ce887825 */ /* 0x044fe200078e0288 */
[----:B------:R-:W2:Y:S03]  /*11710*/  LDL.LU.64 R10, [R1+0x1a8] ;  /* 0x0001a800010a7983 */ /* 0x000ea60000300a00 */
[C---:B------:R-:W-:Y:S01]  /*11720*/  IMAD.WIDE R138, R206.reuse, 0x4, R138 ;  /* 0x00000004ce8a7825 */ /* 0x040fe200078e028a */
[----:B------:R-:W3:Y:S04]  /*11730*/  LDL.LU.64 R16, [R1+0x188] ;  /* 0x0001880001107983 */ /* 0x000ee80000300a00 */
[----:B------:R-:W-:Y:S01]  /*11740*/  STL.64 [R1+0x990], R2 ;  /* 0x0009900201007387 */ /* 0x000fe20000100a00 */
[----:B------:R-:W-:-:S03]  /*11750*/  IMAD.WIDE R140, R206, 0x4, R140 ;  /* 0x00000004ce8c7825 */ /* 0x000fc600078e028c */
[----:B------:R-:W-:Y:S04]  /*11760*/  STL.64 [R1+0xc10], R2 ;  /* 0x000c100201007387 */ /* 0x000fe80000100a00 */
[----:B------:R-:W4:Y:S04]  /*11770*/  LDL.LU.64 R242, [R1+0x168] ;  /* 0x0001680001f27983 */ /* 0x000f280000300a00 */
[----:B------:R-:W-:Y:S01]  /*11780*/  STL.64 [R1+0x988], R136 ;  /* 0x0009888801007387 */ /* 0x000fe20000100a00 */
[----:B------:R-:W-:-:S03]  /*11790*/  IMAD.WIDE R132, R206, 0x4, R132 ;  /* 0x00000004ce847825 */ /* 0x000fc600078e0284 */
[----:B------:R-:W-:Y:S01]  /*117a0*/  STL.64 [R1+0xc18], R136 ;  /* 0x000c188801007387 */ /* 0x000fe20000100a00 */
[----:B------:R-:W-:-:S03]  /*117b0*/  IMAD.WIDE R128, R206, 0x4, R244 ;  /* 0x00000004ce807825 */ /* 0x000fc600078e02f4 */
[----:B------:R-:W-:Y:S04]  /*117c0*/  STL.64 [R1+0x980], R138 ;  /* 0x0009808a01007387 */ /* 0x000fe80000100a00 */
[----:B------:R-:W-:Y:S01]  /*117d0*/  STL.64 [R1+0xc20], R138 ;  /* 0x000c208a01007387 */ /* 0x000fe20000100a00 */
[----:B------:R-:W-:-:S03]  /*117e0*/  IMAD.WIDE R130, R206, 0x4, R14 ;  /* 0x00000004ce827825 */ /* 0x000fc600078e020e */
[----:B------:R-:W4:Y:S04]  /*117f0*/  LDL.LU.64 R22, [R1+0x148] ;  /* 0x0001480001167983 */ /* 0x000f280000300a00 */
[----:B------:R-:W4:Y:S04]  /*11800*/  LDL.LU.64 R244, [R1+0x128] ;  /* 0x0001280001f47983 */ /* 0x000f280000300a00 */
[----:B------:R-:W-:Y:S04]  /*11810*/  STL.64 [R1+0x598], R140 ;  /* 0x0005988c01007387 */ /* 0x000fe80000100a00 */
[----:B------:R-:W-:Y:S04]  /*11820*/  STL.64 [R1+0xc28], R140 ;  /* 0x000c288c01007387 */ /* 0x000fe80000100a00 */
[----:B------:R-:W4:Y:S04]  /*11830*/  LDL.LU.64 R14, [R1+0x108] ;  /* 0x00010800010e7983 */ /* 0x000f280000300a00 */
[----:B------:R-:W-:Y:S04]  /*11840*/  STL.64 [R1+0x590], R132 ;  /* 0x0005908401007387 */ /* 0x000fe80000100a00 */
[----:B------:R-:W-:Y:S01]  /*11850*/  STL.64 [R1+0xc30], R132 ;  /* 0x000c308401007387 */ /* 0x000fe20000100a00 */
[----:B------:R-:W-:-:S03]  /*11860*/  IMAD.WIDE R124, R206, 0x4, R248 ;  /* 0x00000004ce7c7825 */ /* 0x000fc600078e02f8 */
[----:B------:R-:W4:Y:S04]  /*11870*/  LDL.LU.64 R248, [R1+0xe8] ;  /* 0x0000e80001f87983 */ /* 0x000f280000300a00 */
[----:B------:R-:W4:Y:S04]  /*11880*/  LDL.LU.64 R20, [R1+0xc8] ;  /* 0x0000c80001147983 */ /* 0x000f280000300a00 */
[----:B------:R-:W-:Y:S04]  /*11890*/  STL.64 [R1+0x588], R130 ;  /* 0x0005888201007387 */ /* 0x000fe80000100a00 */
[----:B------:R-:W-:Y:S01]  /*118a0*/  STL.64 [R1+0xc38], R130 ;  /* 0x000c388201007387 */ /* 0x000fe20000100a00 */
[----:B------:R-:W-:-:S03]  /*118b0*/  IMAD.WIDE R122, R206, 0x4, R250 ;  /* 0x00000004ce7a7825 */ /* 0x000fc600078e02fa */
[----:B------:R-:W4:Y:S01]  /*118c0*/  LDL.LU.64 R250, [R1+0xa8] ;  /* 0x0000a80001fa7983 */ /* 0x000f220000300a00 */
[----:B------:R-:W-:-:S03]  /*118d0*/  IMAD.WIDE R126, R206, 0x4, R12 ;  /* 0x00000004ce7e7825 */ /* 0x000fc600078e020c */
[----:B------:R-:W-:Y:S04]  /*118e0*/  STL.64 [R1+0x580], R128 ;  /* 0x0005808001007387 */ /* 0x000fe80000100a00 */
[----:B------:R-:W-:Y:S04]  /*118f0*/  STL.64 [R1+0xc40], R128 ;  /* 0x000c408001007387 */ /* 0x000fe80000100a00 */
[----:B------:R-:W4:Y:S01]  /*11900*/  LDL.LU.64 R12, [R1+0x88] ;  /* 0x00008800010c7983 */ /* 0x000f220000300a00 */
[----:B--2---:R-:W-:-:S03]  /*11910*/  IMAD.WIDE R120, R206, 0x4, R10 ;  /* 0x00000004ce787825 */ /* 0x004fc600078e020a */
[----:B------:R-:W2:Y:S04]  /*11920*/  LDL.LU.64 R10, [R1+0x68] ;  /* 0x00006800010a7983 */ /* 0x000ea80000300a00 */
[----:B------:R-:W-:Y:S04]  /*11930*/  STL.64 [R1+0x578], R126 ;  /* 0x0005787e01007387 */ /* 0x000fe80000100a00 */
[----:B------:R-:W-:Y:S01]  /*11940*/  STL.64 [R1+0xc48], R126 ;  /* 0x000c487e01007387 */ /* 0x000fe20000100a00 */
[----:B---3--:R-:W-:-:S03]  /*11950*/  IMAD.WIDE R118, R206, 0x4, R16 ;  /* 0x00000004ce767825 */ /* 0x008fc600078e0210 */
[----:B------:R-:W3:Y:S01]  /*11960*/  LDL.LU.64 R18, [R1+0x48] ;  /* 0x0000480001127983 */ /* 0x000ee20000300a00 */
[----:B----4-:R-:W-:-:S03]  /*11970*/  IMAD.WIDE R116, R206, 0x4, R242 ;  /* 0x00000004ce747825 */ /* 0x010fc600078e02f2 */
[----:B------:R-:W-:Y:S04]  /*11980*/  STL.64 [R1+0x570], R124 ;  /* 0x0005707c01007387 */ /* 0x000fe80000100a00 */
[----:B------:R-:W-:Y:S04]  /*11990*/  STL.64 [R1+0xc50], R124 ;  /* 0x000c507c01007387 */ /* 0x000fe80000100a00 */
[----:B------:R-:W4:Y:S04]  /*119a0*/  LDL.LU.64 R242, [R1+0x238] ;  /* 0x0002380001f27983 */ /* 0x000f280000300a00 */
[----:B------:R-:W4:Y:S04]  /*119b0*/  LDL.LU.64 R16, [R1+0x210] ;  /* 0x0002100001107983 */ /* 0x000f280000300a00 */
[----:B------:R-:W-:Y:S01]  /*119c0*/  STL.64 [R1+0x568], R122 ;  /* 0x0005687a01007387 */ /* 0x000fe20000100a00 */
[----:B------:R-:W-:-:S03]  /*119d0*/  IMAD.WIDE R114, R206, 0x4, R22 ;  /* 0x00000004ce727825 */ /* 0x000fc600078e0216 */
[----:B------:R1:W-:Y:S01]  /*119e0*/  STL.64 [R1+0xc58], R122 ;  /* 0x000c587a01007387 */ /* 0x0003e20000100a00 */
[----:B------:R-:W-:-:S03]  /*119f0*/  IMAD.WIDE R112, R206, 0x4, R244 ;  /* 0x00000004ce707825 */ /* 0x000fc600078e02f4 */
[----:B------:R-:W4:Y:S04]  /*11a00*/  LDL.LU.64 R22, [R1+0x1e8] ;  /* 0x0001e80001167983 */ /* 0x000f280000300a00 */
[----:B------:R1:W-:Y:S04]  /*11a10*/  STL.64 [R1+0x560], R120 ;  /* 0x0005607801007387 */ /* 0x0003e80000100a00 */
[----:B------:R-:W4:Y:S01]  /*11a20*/  LDL.LU.64 R244, [R1+0x1c0] ;  /* 0x0001c00001f47983 */ /* 0x000f220000300a00 */
[----:B------:R-:W-:-:S03]  /*11a30*/  IMAD.WIDE R110, R206, 0x4, R14 ;  /* 0x00000004ce6e7825 */ /* 0x000fc600078e020e */
[----:B------:R1:W-:Y:S04]  /*11a40*/  STL.64 [R1+0x558], R118 ;  /* 0x0005587601007387 */ /* 0x0003e80000100a00 */
[----:B------:R-:W4:Y:S04]  /*11a50*/  LDL.LU.64 R14, [R1+0x1a0] ;  /* 0x0001a000010e7983 */ /* 0x000f280000300a00 */
[----:B------:R1:W-:Y:S01]  /*11a60*/  STL.64 [R1+0x550], R116 ;  /* 0x0005507401007387 */ /* 0x0003e20000100a00 */
[----:B------:R-:W-:-:S03]  /*11a70*/  IMAD.WIDE R108, R206, 0x4, R248 ;  /* 0x00000004ce6c7825 */ /* 0x000fc600078e02f8 */
[----:B------:R-:W4:Y:S01]  /*11a80*/  LDL.LU.64 R248, [R1+0x180] ;  /* 0x0001800001f87983 */ /* 0x000f220000300a00 */
[----:B------:R-:W-:-:S03]  /*11a90*/  IMAD.WIDE R106, R206, 0x4, R20 ;  /* 0x00000004ce6a7825 */ /* 0x000fc600078e0214 */
[----:B------:R1:W-:Y:S04]  /*11aa0*/  STL.64 [R1+0x548], R114 ;  /* 0x0005487201007387 */ /* 0x0003e80000100a00 */
[----:B------:R-:W4:Y:S04]  /*11ab0*/  LDL.LU.64 R20, [R1+0x160] ;  /* 0x0001600001147983 */ /* 0x000f280000300a00 */
[----:B------:R1:W-:Y:S01]  /*11ac0*/  STL.64 [R1+0x540], R112 ;  /* 0x0005407001007387 */ /* 0x0003e20000100a00 */
[----:B------:R-:W-:-:S03]  /*11ad0*/  IMAD.WIDE R104, R206, 0x4, R250 ;  /* 0x00000004ce687825 */ /* 0x000fc600078e02fa */
[----:B------:R-:W4:Y:S04]  /*11ae0*/  LDL.LU.64 R250, [R1+0x140] ;  /* 0x0001400001fa7983 */ /* 0x000f280000300a00 */
[----:B------:R1:W-:Y:S01]  /*11af0*/  STL.64 [R1+0x538], R110 ;  /* 0x0005386e01007387 */ /* 0x0003e20000100a00 */
[----:B------:R-:W-:-:S03]  /*11b00*/  IMAD.WIDE R102, R206, 0x4, R12 ;  /* 0x00000004ce667825 */ /* 0x000fc600078e020c */
[----:B------:R-:W4:Y:S04]  /*11b10*/  LDL.LU.64 R12, [R1+0x120] ;  /* 0x00012000010c7983 */ /* 0x000f280000300a00 */
[----:B------:R1:W-:Y:S01]  /*11b20*/  STL.64 [R1+0x530], R108 ;  /* 0x0005306c01007387 */ /* 0x0003e20000100a00 */
[----:B--2---:R-:W-:-:S03]  /*11b30*/  IMAD.WIDE R100, R206, 0x4, R10 ;  /* 0x00000004ce647825 */ /* 0x004fc600078e020a */
[----:B------:R-:W2:Y:S04]  /*11b40*/  LDL.LU.64 R10, [R1+0x100] ;  /* 0x00010000010a7983 */ /* 0x000ea80000300a00 */
[----:B------:R1:W-:Y:S01]  /*11b50*/  STL.64 [R1+0x528], R106 ;  /* 0x0005286a01007387 */ /* 0x0003e20000100a00 */
[----:B---3--:R-:W-:-:S03]  /*11b60*/  IMAD.WIDE R98, R206, 0x4, R18 ;  /* 0x00000004ce627825 */ /* 0x008fc600078e0212 */
[----:B------:R-:W3:Y:S04]  /*11b70*/  LDL.LU.64 R18, [R1+0xe0] ;  /* 0x0000e00001127983 */ /* 0x000ee80000300a00 */
[----:B------:R1:W-:Y:S01]  /*11b80*/  STL.64 [R1+0x520], R104 ;  /* 0x0005206801007387 */ /* 0x0003e20000100a00 */
[----:B----4-:R-:W-:-:S03]  /*11b90*/  IMAD.WIDE R96, R206, 0x4, R242 ;  /* 0x00000004ce607825 */ /* 0x010fc600078e02f2 */
[----:B------:R-:W4:Y:S01]  /*11ba0*/  LDL.LU.64 R242, [R1+0xc0] ;  /* 0x0000c00001f27983 */ /* 0x000f220000300a00 */
[----:B------:R-:W-:-:S03]  /*11bb0*/  IMAD.WIDE R94, R206, 0x4, R16 ;  /* 0x00000004ce5e7825 */ /* 0x000fc600078e0210 */
[----:B------:R1:W-:Y:S04]  /*11bc0*/  STL.64 [R1+0x518], R102 ;  /* 0x0005186601007387 */ /* 0x0003e80000100a00 */
[----:B------:R-:W4:Y:S04]  /*11bd0*/  LDL.LU.64 R16, [R1+0xa0] ;  /* 0x0000a00001107983 */ /* 0x000f280000300a00 */
[----:B------:R1:W-:Y:S01]  /*11be0*/  STL.64 [R1+0x510], R100 ;  /* 0x0005106401007387 */ /* 0x0003e20000100a00 */
[----:B------:R-:W-:-:S03]  /*11bf0*/  IMAD.WIDE R92, R206, 0x4, R22 ;  /* 0x00000004ce5c7825 */ /* 0x000fc600078e0216 */
[----:B------:R1:W-:Y:S01]  /*11c00*/  STL.64 [R1+0x508], R98 ;  /* 0x0005086201007387 */ /* 0x0003e20000100a00 */
[----:B------:R-:W-:-:S03]  /*11c10*/  IMAD.WIDE R90, R206, 0x4, R244 ;  /* 0x00000004ce5a7825 */ /* 0x000fc600078e02f4 */
[----:B------:R-:W4:Y:S04]  /*11c20*/  LDL.LU.64 R244, [R1+0x80] ;  /* 0x0000800001f47983 */ /* 0x000f280000300a00 */
[----:B------:R1:W-:Y:S01]  /*11c30*/  STL.64 [R1+0x500], R96 ;  /* 0x0005006001007387 */ /* 0x0003e20000100a00 */
[----:B------:R-:W-:-:S03]  /*11c40*/  IMAD.WIDE R88, R206, 0x4, R14 ;  /* 0x00000004ce587825 */ /* 0x000fc600078e020e */
[----:B------:R-:W4:Y:S04]  /*11c50*/  LDL.LU.64 R14, [R1+0x60] ;  /* 0x00006000010e7983 */ /* 0x000f280000300a00 */
[----:B------:R1:W-:Y:S01]  /*11c60*/  STL.64 [R1+0x4f8], R94 ;  /* 0x0004f85e01007387 */ /* 0x0003e20000100a00 */
[----:B------:R-:W-:-:S03]  /*11c70*/  IMAD.WIDE R86, R206, 0x4, R248 ;  /* 0x00000004ce567825 */ /* 0x000fc600078e02f8 */
[----:B------:R-:W4:Y:S04]  /*11c80*/  LDL.LU.64 R248, [R1+0x40] ;  /* 0x0000400001f87983 */ /* 0x000f280000300a00 */
[----:B------:R1:W-:Y:S04]  /*11c90*/  STL.64 [R1+0x4f0], R92 ;  /* 0x0004f05c01007387 */ /* 0x0003e80000100a00 */
[----:B------:R-:W4:Y:S04]  /*11ca0*/  LDL.LU.64 R26, [R1+0x230] ;  /* 0x00023000011a7983 */ /* 0x000f280000300a00 */
[----:B------:R1:W-:Y:S01]  /*11cb0*/  STL.64 [R1+0x4e8], R90 ;  /* 0x0004e85a01007387 */ /* 0x0003e20000100a00 */
[----:B------:R-:W-:-:S03]  /*11cc0*/  IMAD.WIDE R82, R206, 0x4, R250 ;  /* 0x00000004ce527825 */ /* 0x000fc600078e02fa */
[----:B------:R-:W4:Y:S01]  /*11cd0*/  LDL.LU.64 R250, [R1+0x208] ;  /* 0x0002080001fa7983 */ /* 0x000f220000300a00 */
[----:B------:R-:W-:-:S03]  /*11ce0*/  IMAD.WIDE R84, R206, 0x4, R20 ;  /* 0x00000004ce547825 */ /* 0x000fc600078e0214 */
[----:B------:R1:W-:Y:S01]  /*11cf0*/  STL.64 [R1+0x4e0], R88 ;  /* 0x0004e05801007387 */ /* 0x0003e20000100a00 */
[----:B------:R-:W-:-:S03]  /*11d00*/  IMAD.WIDE R80, R206, 0x4, R12 ;  /* 0x00000004ce507825 */ /* 0x000fc600078e020c */
[----:B------:R-:W4:Y:S04]  /*11d10*/  LDL.LU.64 R12, [R1+0x1e0] ;  /* 0x0001e000010c7983 */ /* 0x000f280000300a00 */
[----:B------:R1:W-:Y:S04]  /*11d20*/  STL.64 [R1+0x4d8], R86 ;  /* 0x0004d85601007387 */ /* 0x0003e80000100a00 */
[----:B------:R-:W4:Y:S01]  /*11d30*/  LDL.LU.64 R24, [R1+0x1b8] ;  /* 0x0001b80001187983 */ /* 0x000f220000300a00 */
[----:B--2---:R-:W-:-:S03]  /*11d40*/  IMAD.WIDE R78, R206, 0x4, R10 ;  /* 0x00000004ce4e7825 */ /* 0x004fc600078e020a */
[----:B------:R-:W2:Y:S04]  /*11d50*/  LDL.LU.64 R10, [R1+0x198] ;  /* 0x00019800010a7983 */ /* 0x000ea80000300a00 */
[----:B------:R1:W-:Y:S04]  /*11d60*/  STL.64 [R1+0x4d0], R84 ;  /* 0x0004d05401007387 */ /* 0x0003e80000100a00 */
[----:B------:R-:W2:Y:S04]  /*11d70*/  LDL.LU.64 R22, [R1+0x178] ;  /* 0x0001780001167983 */ /* 0x000ea80000300a00 */
[----:B------:R1:W-:Y:S01]  /*11d80*/  STL.64 [R1+0x4c8], R82 ;  /* 0x0004c85201007387 */ /* 0x0003e20000100a00 */
[----:B---3--:R-:W-:-:S04]  /*11d90*/  IMAD.WIDE R76, R206, 0x4, R18 ;  /* 0x00000004ce4c7825 */ /* 0x008fc800078e0212 */
[C---:B----4-:R-:W-:Y:S02]  /*11da0*/  IMAD.WIDE R74, R206.reuse, 0x4, R242 ;  /* 0x00000004ce4a7825 */ /* 0x050fe400078e02f2 */
[----:B------:R-:W3:Y:S04]  /*11db0*/  LDL.LU.64 R242, [R1+0x158] ;  /* 0x0001580001f27983 */ /* 0x000ee80000300a00 */
[----:B------:R4:W-:Y:S01]  /*11dc0*/  STL.64 [R1+0x4c0], R80 ;  /* 0x0004c05001007387 */ /* 0x0009e20000100a00 */
[----:B------:R-:W-:-:S03]  /*11dd0*/  IMAD.WIDE R72, R206, 0x4, R16 ;  /* 0x00000004ce487825 */ /* 0x000fc600078e0210 */
[----:B------:R-:W4:Y:S04]  /*11de0*/  LDL.LU.64 R20, [R1+0x138] ;  /* 0x0001380001147983 */ /* 0x000f280000300a00 */
[----:B------:R-:W4:Y:S04]  /*11df0*/  LDL.LU.64 R18, [R1+0x118] ;  /* 0x0001180001127983 */ /* 0x000f280000300a00 */
[----:B------:R1:W-:Y:S04]  /*11e00*/  STL.64 [R1+0x4b8], R78 ;  /* 0x0004b84e01007387 */ /* 0x0003e80000100a00 */
[----:B------:R-:W4:Y:S01]  /*11e10*/  LDL.LU.64 R16, [R1+0xf8] ;  /* 0x0000f80001107983 */ /* 0x000f220000300a00 */
        /* <DEDUP_REMOVED lines=9> */
[----:B------:R1:W-:Y:S01]  /*11eb0*/  STL.64 [R1+0x498], R70 ;  /* 0x0004984601007387 */ /* 0x0003e20000100a00 */
[----:B------:R-:W-:-:S03]  /*11ec0*/  IMAD.WIDE R62, R206, 0x4, R250 ;  /* 0x00000004ce3e7825 */ /* 0x000fc600078e02fa */
[----:B------:R-:W4:Y:S01]  /*11ed0*/  LDL.LU.64 R250, [R1+0x78] ;  /* 0x0000780001fa7983 */ /* 0x000f220000300a00 */
[----:B------:R-:W-:-:S03]  /*11ee0*/  IMAD.WIDE R64, R206, 0x4, R26 ;  /* 0x00000004ce407825 */ /* 0x000fc600078e021a */
[----:B------:R1:W-:Y:S01]  /*11ef0*/  STL.64 [R1+0x490], R68 ;  /* 0x0004904401007387 */ /* 0x0003e20000100a00 */
[----:B------:R-:W-:-:S03]  /*11f00*/  IMAD.WIDE R60, R206, 0x4, R12 ;  /* 0x00000004ce3c7825 */ /* 0x000fc600078e020c */
[----:B------:R-:W4:Y:S04]  /*11f10*/  LDL.LU.64 R12, [R1+0x58] ;  /* 0x00005800010c7983 */ /* 0x000f280000300a00 */
[----:B------:R1:W-:Y:S01]  /*11f20*/  STL.64 [R1+0x488], R66 ;  /* 0x0004884201007387 */ /* 0x0003e20000100a00 */
[----:B------:R-:W-:-:S03]  /*11f30*/  IMAD.WIDE R58, R206, 0x4, R24 ;  /* 0x00000004ce3a7825 */ /* 0x000fc600078e0218 */
[----:B------:R1:W-:Y:S01]  /*11f40*/  STL.64 [R1+0x480], R64 ;  /* 0x0004804001007387 */ /* 0x0003e20000100a00 */
[----:B--2---:R-:W-:-:S03]  /*11f50*/  IMAD.WIDE R56, R206, 0x4, R10 ;  /* 0x00000004ce387825 */ /* 0x004fc600078e020a */
[----:B------:R-:W2:Y:S04]  /*11f60*/  LDL.LU.64 R10, [R1+0x38] ;  /* 0x00003800010a7983 */ /* 0x000ea80000300a00 */
[----:B------:R1:W-:Y:S01]  /*11f70*/  STL.64 [R1+0x478], R62 ;  /* 0x0004783e01007387 */ /* 0x0003e20000100a00 */
[----:B------:R-:W-:-:S03]  /*11f80*/  IMAD.WIDE R54, R206, 0x4, R22 ;  /* 0x00000004ce367825 */ /* 0x000fc600078e0216 */
[----:B------:R1:W-:Y:S01]  /*11f90*/  STL.64 [R1+0x470], R60 ;  /* 0x0004703c01007387 */ /* 0x0003e20000100a00 */
[----:B---3--:R-:W-:-:S03]  /*11fa0*/  IMAD.WIDE R52, R206, 0x4, R242 ;  /* 0x00000004ce347825 */ /* 0x008fc600078e02f2 */
[----:B------:R-:W3:Y:S04]  /*11fb0*/  LDL.LU.64 R242, [R1+0x228] ;  /* 0x0002280001f27983 */ /* 0x000ee80000300a00 */
[----:B------:R1:W-:Y:S01]  /*11fc0*/  STL.64 [R1+0x468], R58 ;  /* 0x0004683a01007387 */ /* 0x0003e20000100a00 */
[----:B----4-:R-:W-:-:S03]  /*11fd0*/  IMAD.WIDE R50, R206, 0x4, R20 ;  /* 0x00000004ce327825 */ /* 0x010fc600078e0214 */
[----:B------:R4:W-:Y:S01]  /*11fe0*/  STL.64 [R1+0x460], R56 ;  /* 0x0004603801007387 */ /* 0x0009e20000100a00 */
[----:B------:R-:W-:-:S03]  /*11ff0*/  IMAD.WIDE R48, R206, 0x4, R18 ;  /* 0x00000004ce307825 */ /* 0x000fc600078e0212 */
[----:B------:R4:W-:Y:S04]  /*12000*/  STL.64 [R1+0x458], R54 ;  /* 0x0004583601007387 */ /* 0x0009e80000100a00 */
[----:B------:R4:W-:Y:S01]  /*12010*/  STL.64 [R1+0x240], R52 ;  /* 0x0002403401007387 */ /* 0x0009e20000100a00 */
[----:B------:R-:W-:-:S04]  /*12020*/  IMAD.WIDE R46, R206, 0x4, R16 ;  /* 0x00000004ce2e7825 */ /* 0x000fc800078e0210 */
[C---:B------:R-:W-:Y:S02]  /*12030*/  IMAD.WIDE R44, R206.reuse, 0x4, R244 ;  /* 0x00000004ce2c7825 */ /* 0x040fe400078e02f4 */
[----:B------:R-:W4:Y:S04]  /*12040*/  LDL.LU.64 R244, [R1+0x200] ;  /* 0x0002000001f47983 */ /* 0x000f280000300a00 */
[----:B------:R1:W-:Y:S04]  /*12050*/  STL.64 [R1+0x238], R50 ;  /* 0x0002383201007387 */ /* 0x0003e80000100a00 */
[----:B------:R-:W4:Y:S04]  /*12060*/  LDL.LU.64 R28, [R1+0x1d8] ;  /* 0x0001d800011c7983 */ /* 0x000f280000300a00 */
[----:B------:R1:W-:Y:S04]  /*12070*/  STL.64 [R1+0x208], R48 ;  /* 0x0002083001007387 */ /* 0x0003e80000100a00 */
[----:B------:R-:W4:Y:S01]  /*12080*/  LDL.LU.64 R26, [R1+0x250] ;  /* 0x00025000011a7983 */ /* 0x000f220000300a00 */
[----:B------:R-:W-:-:S04]  /*12090*/  IMAD.WIDE R42, R206, 0x4, R14 ;  /* 0x00000004ce2a7825 */ /* 0x000fc800078e020e */
[C---:B------:R-:W-:Y:S02]  /*120a0*/  IMAD.WIDE R40, R206.reuse, 0x4, R248 ;  /* 0x00000004ce287825 */ /* 0x040fe400078e02f8 */
[----:B------:R-:W4:Y:S04]  /*120b0*/  LDL.LU.64 R248, [R1+0x258] ;  /* 0x0002580001f87983 */ /* 0x000f280000300a00 */
[----:B------:R1:W-:Y:S04]  /*120c0*/  STL.64 [R1+0x1f0], R46 ;  /* 0x0001f02e01007387 */ /* 0x0003e80000100a00 */
[----:B------:R-:W4:Y:S01]  /*120d0*/  LDL.LU.64 R150, [R1+0x260] ;  /* 0x0002600001967983 */ /* 0x000f220000300a00 */
[----:B------:R-:W-:-:S03]  /*120e0*/  IMAD.WIDE R38, R206, 0x4, R250 ;  /* 0x00000004ce267825 */ /* 0x000fc600078e02fa */
[----:B------:R-:W4:Y:S04]  /*120f0*/  LDL.LU.64 R250, [R1+0x268] ;  /* 0x0002680001fa7983 */ /* 0x000f280000300a00 */
[----:B------:R1:W-:Y:S04]  /*12100*/  STL.64 [R1+0x1c8], R44 ;  /* 0x0001c82c01007387 */ /* 0x0003e80000100a00 */
[----:B------:R-:W4:Y:S04]  /*12110*/  LDL.LU.64 R148, [R1+0x270] ;  /* 0x0002700001947983 */ /* 0x000f280000300a00 */
[----:B------:R-:W4:Y:S04]  /*12120*/  LDL.LU.64 R146, [R1+0x278] ;  /* 0x0002780001927983 */ /* 0x000f280000300a00 */
[----:B------:R-:W4:Y:S04]  /*12130*/  LDL.LU.64 R144, [R1+0x280] ;  /* 0x0002800001907983 */ /* 0x000f280000300a00 */
[----:B------:R1:W-:Y:S04]  /*12140*/  STL.64 [R1+0x198], R42 ;  /* 0x0001982a01007387 */ /* 0x0003e80000100a00 */
[----:B------:R-:W4:Y:S04]  /*12150*/  LDL.LU.64 R134, [R1+0x288] ;  /* 0x0002880001867983 */ /* 0x000f280000300a00 */
[----:B------:R-:W4:Y:S04]  /*12160*/  LDL.LU.64 R24, [R1+0x290] ;  /* 0x0002900001187983 */ /* 0x000f280000300a00 */
[----:B------:R1:W-:Y:S04]  /*12170*/  STL.64 [R1+0x168], R40 ;  /* 0x0001682801007387 */ /* 0x0003e80000100a00 */
[----:B------:R-:W4:Y:S04]  /*12180*/  LDL.LU.64 R22, [R1+0x298] ;  /* 0x0002980001167983 */ /* 0x000f280000300a00 */
[----:B------:R-:W4:Y:S04]  /*12190*/  LDL.LU.64 R20, [R1+0x2a0] ;  /* 0x0002a00001147983 */ /* 0x000f280000300a00 */
[----:B------:R-:W4:Y:S04]  /*121a0*/  LDL.LU.64 R18, [R1+0x2a8] ;  /* 0x0002a80001127983 */ /* 0x000f280000300a00 */
[----:B------:R-:W4:Y:S04]  /*121b0*/  LDL.LU.64 R16, [R1+0x2b0] ;  /* 0x0002b00001107983 */ /* 0x000f280000300a00 */
[----:B------:R-:W4:Y:S01]  /*121c0*/  LDL.LU.64 R14, [R1+0x2b8] ;  /* 0x0002b800010e7983 */ /* 0x000f220000300a00 */
[----:B------:R-:W-:-:S03]  /*121d0*/  IMAD.WIDE R36, R206, 0x4, R12 ;  /* 0x00000004ce247825 */ /* 0x000fc600078e020c */
[----:B------:R-:W4:Y:S01]  /*121e0*/  LDL.LU.64 R12, [R1+0x2c0] ;  /* 0x0002c000010c7983 */ /* 0x000f220000300a00 */
[----:B--2---:R-:W-:-:S03]  /*121f0*/  IMAD.WIDE R34, R206, 0x4, R10 ;  /* 0x00000004ce227825 */ /* 0x004fc600078e020a */
[----:B------:R-:W2:Y:S01]  /*12200*/  LDL.LU.64 R10, [R1+0x2c8] ;  /* 0x0002c800010a7983 */ /* 0x000ea20000300a00 */
[----:B---3--:R-:W-:-:S03]  /*12210*/  IMAD.WIDE R32, R206, 0x4, R242 ;  /* 0x00000004ce207825 */ /* 0x008fc600078e02f2 */
[----:B------:R-:W3:Y:S04]  /*12220*/  LDL.LU.64 R242, [R1+0x2d0] ;  /* 0x0002d00001f27983 */ /* 0x000ee80000300a00 */
[----:B------:R1:W-:Y:S01]  /*12230*/  STL.64 [R1+0x138], R38 ;  /* 0x0001382601007387 */ /* 0x0003e20000100a00 */
[----:B----4-:R-:W-:-:S03]  /*12240*/  IMAD.WIDE R30, R206, 0x4, R244 ;  /* 0x00000004ce1e7825 */ /* 0x010fc600078e02f4 */
[----:B------:R-:W4:Y:S04]  /*12250*/  LDL.LU.64 R244, [R1+0x2d8] ;  /* 0x0002d80001f47983 */ /* 0x000f280000300a00 */
[----:B------:R1:W-:Y:S01]  /*12260*/  STL.64 [R1+0xf8], R36 ;  /* 0x0000f82401007387 */ /* 0x0003e20000100a00 */
[----:B------:R-:W-:-:S03]  /*12270*/  IMAD.WIDE R28, R206, 0x4, R28 ;  /* 0x00000004ce1c7825 */ /* 0x000fc600078e021c */
[----:B------:R1:W-:Y:S04]  /*12280*/  STL.64 [R1+0xc8], R34 ;  /* 0x0000c82201007387 */ /* 0x0003e80000100a00 */
[----:B------:R1:W-:Y:S04]  /*12290*/  STL.64 [R1+0x98], R32 ;  /* 0x0000982001007387 */ /* 0x0003e80000100a00 */
[----:B------:R1:W-:Y:S04]  /*122a0*/  STL.64 [R1+0x68], R30 ;  /* 0x0000681e01007387 */ /* 0x0003e80000100a00 */
[----:B------:R1:W-:Y:S01]  /*122b0*/  STL.64 [R1+0x30], R28 ;  /* 0x0000301c01007387 */ /* 0x0003e20000100a00 */
[----:B------:R-:W-:-:S04]  /*122c0*/  IMAD.WIDE R26, R206, 0x4, R26 ;  /* 0x00000004ce1a7825 */ /* 0x000fc800078e021a */
[----:B------:R-:W-:-:S04]  /*122d0*/  IMAD.WIDE R238, R206, 0x4, R150 ;  /* 0x00000004ceee7825 */ /* 0x000fc800078e0296 */
[C---:B------:R-:W-:Y:S02]  /*122e0*/  IMAD.WIDE R230, R206.reuse, 0x4, R250 ;  /* 0x00000004cee67825 */ /* 0x040fe400078e02fa */
[----:B------:R-:W4:Y:S04]  /*122f0*/  LDL.LU.64 R250, [R1+0x2e0] ;  /* 0x0002e00001fa7983 */ /* 0x000f280000300a00 */
[----:B------:R1:W-:Y:S01]  /*12300*/  STL.64 [R1+0x10], R26 ;  /* 0x0000101a01007387 */ /* 0x0003e20000100a00 */
[----:B------:R-:W-:-:S03]  /*12310*/  IMAD.WIDE R222, R206, 0x4, R148 ;  /* 0x00000004cede7825 */ /* 0x000fc600078e0294 */
[----:B------:R-:W4:Y:S01]  /*12320*/  LDL.LU.64 R150, [R1+0x2e8] ;  /* 0x0002e80001967983 */ /* 0x000f220000300a00 */
[----:B------:R-:W-:-:S03]  /*12330*/  IMAD.WIDE R214, R206, 0x4, R146 ;  /* 0x00000004ced67825 */ /* 0x000fc600078e0292 */
[----:B------:R-:W4:Y:S01]  /*12340*/  LDL.LU.64 R148, [R1+0x2f0] ;  /* 0x0002f00001947983 */ /* 0x000f220000300a00 */
[----:B------:R-:W-:-:S03]  /*12350*/  IMAD.WIDE R204, R206, 0x4, R144 ;  /* 0x00000004cecc7825 */ /* 0x000fc600078e0290 */
[----:B------:R-:W4:Y:S04]  /*12360*/  LDL.LU.64 R146, [R1+0x2f8] ;  /* 0x0002f80001927983 */ /* 0x000f280000300a00 */
[----:B------:R-:W4:Y:S01]  /*12370*/  LDL.LU.64 R144, [R1+0x300] ;  /* 0x0003000001907983 */ /* 0x000f220000300a00 */
[----:B------:R-:W-:-:S04]  /*12380*/  IMAD.WIDE R190, R206, 0x4, R24 ;  /* 0x00000004cebe7825 */ /* 0x000fc800078e0218 */
[----:B------:R-:W-:-:S04]  /*12390*/  IMAD.WIDE R192, R206, 0x4, R134 ;  /* 0x00000004cec07825 */ /* 0x000fc800078e0286 */
[----:B------:R-:W-:-:S05]  /*123a0*/  IMAD.WIDE R24, R206, 0x4, R14 ;  /* 0x00000004ce187825 */ /* 0x000fca00078e020e */
[----:B------:R1:W-:Y:S04]  /*123b0*/  STL.64 [R1+0x60], R24 ;  /* 0x0000601801007387 */ /* 0x0003e80000100a00 */
[----:B------:R-:W4:Y:S04]  /*123c0*/  LDL.LU.64 R134, [R1+0x308] ;  /* 0x0003080001867983 */ /* 0x000f280000300a00 */
[----:B------:R-:W4:Y:S01]  /*123d0*/  LDL.LU.64 R174, [R1+0x310] ;  /* 0x0003100001ae7983 */ /* 0x000f220000300a00 */
[----:B------:R-:W-:-:S03]  /*123e0*/  IMAD.WIDE R188, R206, 0x4, R22 ;  /* 0x00000004cebc7825 */ /* 0x000fc600078e0216 */
        /* <DEDUP_REMOVED lines=9> */
[----:B--2---:R-:W-:-:S03]  /*12480*/  IMAD.WIDE R20, R206, 0x4, R10 ;  /* 0x00000004ce147825 */ /* 0x004fc600078e020a */
[----:B------:R-:W2:Y:S01]  /*12490*/  LDL.LU.64 R14, [R1+0x340] ;  /* 0x00034000010e7983 */ /* 0x000ea20000300a00 */
[----:B---3--:R-:W-:-:S03]  /*124a0*/  IMAD.WIDE R18, R206, 0x4, R242 ;  /* 0x00000004ce127825 */ /* 0x008fc600078e02f2 */
[----:B------:R-:W3:Y:S04]  /*124b0*/  LDL.LU.64 R12, [R1+0x348] ;  /* 0x00034800010c7983 */ /* 0x000ee80000300a00 */
[----:B------:R-:W3:Y:S04]  /*124c0*/  LDL.LU.64 R10, [R1+0x350] ;  /* 0x00035000010a7983 */ /* 0x000ee80000300a00 */
[----:B------:R1:W-:Y:S04]  /*124d0*/  STL.64 [R1+0x48], R22 ;  /* 0x0000481601007387 */ /* 0x0003e80000100a00 */
[----:B------:R-:W3:Y:S01]  /*124e0*/  LDL.LU.64 R242, [R1+0x358] ;  /* 0x0003580001f27983 */ /* 0x000ee20000300a00 */
[----:B----4-:R-:W-:-:S03]  /*124f0*/  IMAD.WIDE R236, R206, 0x4, R250 ;  /* 0x00000004ceec7825 */ /* 0x010fc600078e02fa */
[----:B------:R-:W4:Y:S04]  /*12500*/  LDL.LU.64 R250, [R1+0x360] ;  /* 0x0003600001fa7983 */ /* 0x000f280000300a00 */
[----:B------:R1:W-:Y:S04]  /*12510*/  STL.64 [R1+0x28], R20 ;  /* 0x0000281401007387 */ /* 0x0003e80000100a00 */
[----:B------:R1:W-:Y:S04]  /*12520*/  STL.64 [R1+0x8], R18 ;  /* 0x0000081201007387 */ /* 0x0003e80000100a00 */
[----:B------:R-:W4:Y:S04]  /*12530*/  LDL.LU.64 R164, [R1+0x368] ;  /* 0x0003680001a47983 */ /* 0x000f280000300a00 */
        /* <DEDUP_REMOVED lines=9> */
[----:B------:R-:W4:Y:S04]  /*125d0*/  LDL.LU.64 R152, [R1+0x398] ;  /* 0x0003980001987983 */ /* 0x000f280000300a00 */
[----:B------:R-:W4:Y:S04]  /*125e0*/  LDL.LU.64 R150, [R1+0x3a0] ;  /* 0x0003a00001967983 */ /* 0x000f280000300a00 */
[----:B------:R-:W4:Y:S04]  /*125f0*/  LDL.LU.64 R148, [R1+0x3a8] ;  /* 0x0003a80001947983 */ /* 0x000f280000300a00 */
[----:B------:R-:W4:Y:S04]  /*12600*/  LDL.LU.64 R146, [R1+0x3b0] ;  /* 0x0003b00001927983 */ /* 0x000f280000300a00 */
[----:B------:R-:W4:Y:S01]  /*12610*/  LDL.LU.64 R144, [R1+0x3b8] ;  /* 0x0003b80001907983 */ /* 0x000f220000300a00 */
[----:B------:R-:W-:-:S03]  /*12620*/  IMAD.WIDE R180, R206, 0x4, R134 ;  /* 0x00000004ceb47825 */ /* 0x000fc600078e0286 */
[----:B------:R-:W4:Y:S01]  /*12630*/  LDL.LU.64 R134, [R1+0x3c0] ;  /* 0x0003c00001867983 */ /* 0x000f220000300a00 */
[----:B------:R-:W-:-:S04]  /*12640*/  IMAD.WIDE R178, R206, 0x4, R174 ;  /* 0x00000004ceb27825 */ /* 0x000fc800078e02ae */
[----:B------:R-:W-:-:S04]  /*12650*/  IMAD.WIDE R176, R206, 0x4, R172 ;  /* 0x00000004ceb07825 */ /* 0x000fc800078e02ac */
[----:B------:R-:W-:-:S04]  /*12660*/  IMAD.WIDE R16, R206, 0x4, R16 ;  /* 0x00000004ce107825 */ /* 0x000fc800078e0210 */
[C---:B--2---:R-:W-:Y:S01]  /*12670*/  IMAD.WIDE R14, R206.reuse, 0x4, R14 ;  /* 0x00000004ce0e7825 */ /* 0x044fe200078e020e */
[----:B------:R2:W-:Y:S03]  /*12680*/  STL.64 [R1+0x58], R16 ;  /* 0x0000581001007387 */ /* 0x0005e60000100a00 */
[C---:B---3--:R-:W-:Y:S01]  /*12690*/  IMAD.WIDE R12, R206.reuse, 0x4, R12 ;  /* 0x00000004ce0c7825 */ /* 0x048fe200078e020c */
[----:B------:R2:W-:Y:S03]  /*126a0*/  STL.64 [R1+0x40], R14 ;  /* 0x0000400e01007387 */ /* 0x0005e60000100a00 */
[C---:B------:R-:W-:Y:S01]  /*126b0*/  IMAD.WIDE R10, R206.reuse, 0x4, R10 ;  /* 0x00000004ce0a7825 */ /* 0x040fe200078e020a */
[----:B-1----:R-:W3:Y:S03]  /*126c0*/  LDL.LU.64 R4, [R1+0x3c8] ;  /* 0x0003c80001047983 */ /* 0x002ee60000300a00 */
[----:B------:R-:W-:-:S04]  /*126d0*/  IMAD.WIDE R174, R206, 0x4, R170 ;  /* 0x00000004ceae7825 */ /* 0x000fc800078e02aa */
[----:B------:R-:W-:-:S04]  /*126e0*/  IMAD.WIDE R172, R206, 0x4, R168 ;  /* 0x00000004ceac7825 */ /* 0x000fc800078e02a8 */
[----:B------:R-:W-:-:S04]  /*126f0*/  IMAD.WIDE R170, R206, 0x4, R166 ;  /* 0x00000004ceaa7825 */ /* 0x000fc800078e02a6 */
[C---:B----4-:R-:W-:Y:S02]  /*12700*/  IMAD.WIDE R234, R206.reuse, 0x4, R250 ;  /* 0x00000004ceea7825 */ /* 0x050fe400078e02fa */
[----:B------:R-:W4:Y:S04]  /*12710*/  LDL.LU.64 R250, [R1+0x3d0] ;  /* 0x0003d00001fa7983 */ /* 0x000f280000300a00 */
[----:B------:R2:W-:Y:S04]  /*12720*/  STL.64 [R1+0x20], R12 ;  /* 0x0000200c01007387 */ /* 0x0005e80000100a00 */
[----:B------:R-:W2:Y:S04]  /*12730*/  LDL.LU.64 R240, [R1+0x3d8] ;  /* 0x0003d80001f07983 */ /* 0x000ea80000300a00 */
[----:B------:R1:W-:Y:S01]  /*12740*/  STL.64 [R1], R10 ;  /* 0x0000000a01007387 */ /* 0x0003e20000100a00 */
[----:B------:R-:W-:-:S03]  /*12750*/  IMAD.WIDE R226, R206, 0x4, R164 ;  /* 0x00000004cee27825 */ /* 0x000fc600078e02a4 */
[----:B------:R-:W2:Y:S01]  /*12760*/  LDL.LU.64 R232, [R1+0x3e0] ;  /* 0x0003e00001e87983 */ /* 0x000ea20000300a00 */
        /* <DEDUP_REMOVED lines=12> */
[----:B------:R-:W-:-:S04]  /*12830*/  IMAD.WIDE R166, R206, 0x4, R156 ;  /* 0x00000004cea67825 */ /* 0x000fc800078e029c */
[C---:B------:R-:W-:Y:S02]  /*12840*/  IMAD.WIDE R158, R206.reuse, 0x4, R148 ;  /* 0x00000004ce9e7825 */ /* 0x040fe400078e0294 */
[----:B------:R-:W2:Y:S02]  /*12850*/  LDL.LU.64 R148, [R1+0x418] ;  /* 0x0004180001947983 */ /* 0x000ea40000300a00 */
[C---:B------:R-:W-:Y:S02]  /*12860*/  IMAD.WIDE R156, R206.reuse, 0x4, R146 ;  /* 0x00000004ce9c7825 */ /* 0x040fe400078e0292 */
[----:B------:R-:W2:Y:S02]  /*12870*/  LDL.LU.64 R146, [R1+0x420] ;  /* 0x0004200001927983 */ /* 0x000ea40000300a00 */
[C---:B------:R-:W-:Y:S02]  /*12880*/  IMAD.WIDE R8, R206.reuse, 0x4, R144 ;  /* 0x00000004ce087825 */ /* 0x040fe400078e0290 */
[----:B------:R-:W2:Y:S02]  /*12890*/  LDL.LU.64 R144, [R1+0x430] ;  /* 0x0004300001907983 */ /* 0x000ea40000300a00 */
[----:B------:R-:W-:-:S02]  /*128a0*/  IMAD.WIDE R6, R206, 0x4, R134 ;  /* 0x00000004ce067825 */ /* 0x000fc400078e0286 */
[----:B------:R-:W2:Y:S04]  /*128b0*/  LDL.LU.64 R200, [R1+0x428] ;  /* 0x0004280001c87983 */ /* 0x000ea80000300a00 */
[----:B------:R-:W4:Y:S04]  /*128c0*/  LDL.LU.64 R198, [R1+0x438] ;  /* 0x0004380001c67983 */ /* 0x000f280000300a00 */
[----:B------:R-:W4:Y:S04]  /*128d0*/  LDL.LU.64 R196, [R1+0x440] ;  /* 0x0004400001c47983 */ /* 0x000f280000300a00 */
[----:B------:R-:W4:Y:S04]  /*128e0*/  LDL.LU.64 R134, [R1+0x448] ;  /* 0x0004480001867983 */ /* 0x000f280000300a00 */
[----:B------:R-:W4:Y:S04]  /*128f0*/  LDL.LU.64 R194, [R1+0x450] ;  /* 0x0004500001c27983 */ /* 0x000f280000300a00 */
[----:B------:R1:W-:Y:S04]  /*12900*/  STL.64 [R1+0x50], R8 ;  /* 0x0000500801007387 */ /* 0x0003e80000100a00 */
[----:B------:R-:W4:Y:S04]  /*12910*/  LDL.64 R122, [R1+0x9e0] ;  /* 0x0009e000017a7983 */ /* 0x000f280000100a00 */
        /* <DEDUP_REMOVED lines=8> */
[----:B------:R-:W4:Y:S01]  /*129a0*/  LDL.64 R2, [R1+0x998] ;  /* 0x0009980001027983 */ /* 0x000f220000100a00 */
[----:B------:R-:W-:-:S02]  /*129b0*/  ISETP.GE.U32.AND P4, PT, R0, 0x7ffffe82, PT ;  /* 0x7ffffe820000780c */ /* 0x000fc40003f86070 */
[----:B------:R-:W-:Y:S01]  /*129c0*/  ISETP.GE.U32.AND P5, PT, R207, 0x7ffffe81, PT ;  /* 0x7ffffe81cf00780c */ /* 0x000fe20003fa6070 */
[----:B---3--:R-:W-:Y:S01]  /*129d0*/  IMAD.WIDE R4, R206, 0x4, R4 ;  /* 0x00000004ce047825 */ /* 0x008fe200078e0204 */
[----:B------:R1:W-:Y:S01]  /*129e0*/  STL.64 [R1+0x38], R6 ;  /* 0x0000380601007387 */ /* 0x0003e20000100a00 */
[----:B------:R-:W3:Y:S03]  /*129f0*/  LDC R0, c[0x0][0x3a0] ;  /* 0x0000e800ff007b82 */ /* 0x000ee60000000800 */
[----:B------:R1:W-:Y:S01]  /*12a00*/  STL.64 [R1+0x18], R4 ;  /* 0x0000180401007387 */ /* 0x0003e20000100a00 */
[----:B--2---:R-:W-:-:S04]  /*12a10*/  IMAD.WIDE R200, R247, 0x4, R200 ;  /* 0x00000004f7c87825 */ /* 0x004fc800078e02c8 */
[C---:B----4-:R-:W-:Y:S01]  /*12a20*/  IMAD.WIDE R198, R247.reuse, 0x4, R198 ;  /* 0x00000004f7c67825 */ /* 0x050fe200078e02c6 */
[----:B------:R-:W-:Y:S03]  /*12a30*/  LDGSTS.E [R246+0x401f0], desc[UR22][R200.64], !P6 ;  /* 0x401f0000c8f67fae */ /* 0x000fe6000f1a1016 */
[C---:B------:R-:W-:Y:S01]  /*12a40*/  IMAD.WIDE R196, R247.reuse, 0x4, R196 ;  /* 0x00000004f7c47825 */ /* 0x040fe200078e02c4 */
[----:B------:R-:W-:Y:S03]  /*12a50*/  LDGSTS.E [R246+0x401f4], desc[UR22][R198.64], !P3 ;  /* 0x401f4000c6f67fae */ /* 0x000fe6000d9a1016 */
[----:B------:R-:W-:Y:S01]  /*12a60*/  IMAD.WIDE R134, R247, 0x4, R134 ;  /* 0x00000004f7867825 */ /* 0x000fe200078e0286 */
[----:B------:R-:W-:Y:S04]  /*12a70*/  LDGSTS.E [R246+0x401f8], desc[UR22][R196.64], !P4 ;  /* 0x401f8000c4f67fae */ /* 0x000fe8000e1a1016 */
[----:B------:R-:W-:Y:S04]  /*12a80*/  LDGSTS.E [R246+0x401fc], desc[UR22][R134.64], !P5 ;  /* 0x401fc00086f67fae */ /* 0x000fe8000e9a1016 */
[----:B------:R-:W0:Y:S04]  /*12a90*/  LDGDEPBAR ;  /* 0x00000000000079af */ /* 0x000e280000000000 */
[----:B------:R-:W-:Y:S04]  /*12aa0*/  LDGSTS.E [R143+0x10000], desc[UR22][R122.64], P0 ;  /* 0x100000007a8f7fae */ /* 0x000fe800081a1016 */
[----:B------:R-:W-:Y:S04]  /*12ab0*/  LDGSTS.E [R143+0x10400], desc[UR22][R124.64], P0 ;  /* 0x104000007c8f7fae */ /* 0x000fe800081a1016 */
[----:B------:R-:W-:Y:S04]  /*12ac0*/  LDGSTS.E [R143+0x10800], desc[UR22][R126.64], P0 ;  /* 0x108000007e8f7fae */ /* 0x000fe800081a1016 */
[----:B------:R-:W2:Y:S04]  /*12ad0*/  LDL.LU.64 R122, [R1+0xc58] ;  /* 0x000c5800017a7983 */ /* 0x000ea80000300a00 */
[----:B------:R-:W4:Y:S04]  /*12ae0*/  LDL.LU.64 R124, [R1+0xc50] ;  /* 0x000c5000017c7983 */ /* 0x000f280000300a00 */
[----:B------:R-:W2:Y:S04]  /*12af0*/  LDL.LU.64 R126, [R1+0xc48] ;  /* 0x000c4800017e7983 */ /* 0x000ea80000300a00 */
[----:B------:R-:W-:Y:S04]  /*12b00*/  LDGSTS.E [R143+0x10c00], desc[UR22][R128.64], P0 ;  /* 0x10c00000808f7fae */ /* 0x000fe800081a1016 */
[----:B------:R-:W-:Y:S04]  /*12b10*/  LDGSTS.E [R143+0x11000], desc[UR22][R130.64], P0 ;  /* 0x11000000828f7fae */ /* 0x000fe800081a1016 */
[----:B------:R-:W-:Y:S04]  /*12b20*/  LDGSTS.E [R143+0x11400], desc[UR22][R132.64], P0 ;  /* 0x11400000848f7fae */ /* 0x000fe800081a1016 */
[----:B------:R-:W2:Y:S04]  /*12b30*/  LDL.LU.64 R128, [R1+0xc40] ;  /* 0x000c400001807983 */ /* 0x000ea80000300a00 */
[----:B------:R-:W2:Y:S04]  /*12b40*/  LDL.LU.64 R130, [R1+0xc38] ;  /* 0x000c380001827983 */ /* 0x000ea80000300a00 */
        /* <DEDUP_REMOVED lines=8> */
[----:B------:R-:W2:Y:S04]  /*12bd0*/  LDL.LU.64 R2, [R1+0xc10] ;  /* 0x000c100001027983 */ /* 0x000ea80000300a00 */
[----:B--2---:R2:W-:Y:S04]  /*12be0*/  LDGSTS.E [R143+0x12800], desc[UR22][R2.64], P0 ;  /* 0x12800000028f7fae */ /* 0x0045e800081a1016 */
[----:B------:R1:W-:Y:S04]  /*12bf0*/  LDGSTS.E [R143+0x12c00], desc[UR22][R136.64], P0 ;  /* 0x12c00000888f7fae */ /* 0x0003e800081a1016 */
[----:B------:R1:W-:Y:S04]  /*12c00*/  LDGSTS.E [R143+0x13000], desc[UR22][R138.64], P0 ;  /* 0x130000008a8f7fae */ /* 0x0003e800081a1016 */
[----:B------:R-:W2:Y:S04]  /*12c10*/  LDL.LU.64 R2, [R1+0xc08] ;  /* 0x000c080001027983 */ /* 0x000ea80000300a00 */
[----:B------:R-:W2:Y:S04]  /*12c20*/  LDL.LU.64 R136, [R1+0xc00] ;  /* 0x000c000001887983 */ /* 0x000ea80000300a00 */
[----:B------:R-:W4:Y:S04]  /*12c30*/  LDL.LU.64 R138, [R1+0xbf8] ;  /* 0x000bf800018a7983 */ /* 0x000f280000300a00 */
[----:B------:R1:W-:Y:S04]  /*12c40*/  LDGSTS.E [R143+0x13400], desc[UR22][R140.64], P0 ;  /* 0x134000008c8f7fae */ /* 0x0003e800081a1016 */
[----:B------:R1:W-:Y:S04]  /*12c50*/  LDGSTS.E [R143+0x13800], desc[UR22][R132.64], P0 ;  /* 0x13800000848f7fae */ /* 0x0003e800081a1016 */
[----:B------:R1:W-:Y:S04]  /*12c60*/  LDGSTS.E [R143+0x13c00], desc[UR22][R130.64], P0 ;  /* 0x13c00000828f7fae */ /* 0x0003e800081a1016 */
[----:B------:R-:W4:Y:S04]  /*12c70*/  LDL.LU.64 R140, [R1+0xbf0] ;  /* 0x000bf000018c7983 */ /* 0x000f280000300a00 */
[----:B------:R1:W5:Y:S01]  /*12c80*/  LDL.LU.64 R132, [R1+0xbe8] ;  /* 0x000be80001847983 */ /* 0x0003620000300a00 */
[----:B------:R-:W-:-:S04]  /*12c90*/  IMAD.WIDE R248, R206, 0x4, R248 ;  /* 0x00000004cef87825 */ /* 0x000fc800078e02f8 */
        /* <DEDUP_REMOVED lines=15> */
[----:B---3--:R-:W-:-:S05]  /*12d90*/  VIADD R0, R0, 0xfffffefe ;  /* 0xfffffefe00007836 */ /* 0x008fca0000000000 */
[----:B------:R-:W-:Y:S02]  /*12da0*/  ISETP.GE.U32.AND P4, PT, R0, 0x7ffffe7f, PT ;  /* 0x7ffffe7f0000780c */ /* 0x000fe40003f86070 */
[----:B------:R-:W-:-:S04]  /*12db0*/  SHF.R.S32.HI R0, RZ, 0x1f, R247 ;  /* 0x0000001fff007819 */ /* 0x000fc800000114f7 */
[----:B------:R-:W-:Y:S01]  /*12dc0*/  SHF.L.U64.HI R0, R247, 0x2, R0 ;  /* 0x00000002f7007819 */ /* 0x000fe20000010200 */
[----:B--2---:R1:W-:Y:S04]  /*12dd0*/  LDGSTS.E [R136+0x10080], desc[UR22][R128.64], P0 ;  /* 0x1008000080887fae */ /* 0x0043e800081a1016 */
[----:B------:R1:W-:Y:S04]  /*12de0*/  LDGSTS.E [R136+0x10480], desc[UR22][R126.64], P0 ;  /* 0x104800007e887fae */ /* 0x0003e800081a1016 */
[----:B----4-:R1:W-:Y:S04]  /*12df0*/  LDGSTS.E [R136+0x10880], desc[UR22][R124.64], P0 ;  /* 0x108800007c887fae */ /* 0x0103e800081a1016 */
[----:B------:R1:W-:Y:S04]  /*12e00*/  LDGSTS.E [R136+0x10c80], desc[UR22][R122.64], P0 ;  /* 0x10c800007a887fae */ /* 0x0003e800081a1016 */
        /* <DEDUP_REMOVED lines=108> */
[----:B------:R-:W0:Y:S01]  /*134d0*/  LDGDEPBAR ;  /* 0x00000000000079af */ /* 0x000e220000000000 */
[----:B------:R-:W-:-:S05]  /*134e0*/  VIADD R2, R2, 0xfffffeff ;  /* 0xfffffeff02027836 */ /* 0x000fca0000000000 */
[----:B------:R-:W-:Y:S01]  /*134f0*/  ISETP.GE.U32.AND P3, PT, R2, 0x7ffffe80, PT ;  /* 0x7ffffe800200780c */ /* 0x000fe20003f66070 */
[----:B------:R-:W-:Y:S01]  /*13500*/  IMAD.SHL.U32 R2, R247, 0x4, RZ ;  /* 0x00000004f7027824 */ /* 0x000fe200078e00ff */
[----:B------:R-:W-:-:S04]  /*13510*/  DEPBAR.LE SB0, 0x2 ;  /* 0x000080800000791a */ /* 0x000fc80000000000 */
[----:B------:R-:W-:Y:S06]  /*13520*/  BAR.SYNC.DEFER_BLOCKING 0x0 ;  /* 0x0000000000007b1d */ /* 0x000fec0000010000 */
[----:B-1----:R-:W-:Y:S05]  /*13530*/  @!P2 BRA `(.L_x_6) ;  /* 0x000000000084a947 */ /* 0x002fea0003800000 */
[----:B------:R-:W-:Y:S04]  /*13540*/  LDS.128 R4, [R246+0x30000] ;  /* 0x03000000f6047984 */ /* 0x000fe80000000c00 */
        /* <DEDUP_REMOVED lines=30> */
[----:B------:R-:W1:Y:S02]  /*13730*/  LDS.128 R128, [R246+0x301f0] ;  /* 0x0301f000f6807984 */ /* 0x000e640000000c00 */
[----:B-1----:R1:W-:Y:S02]  /*13740*/  STTM.x128 tmem[UR11+0x80], R4 ;  /* 0x00008004000079ed */ /* 0x0023e400083c000b */
.L_x_6:
[----:B-1----:R-:W2:Y:S01]  /*13750*/  LDL.LU.64 R10, [R1+0x978] ;  /* 0x00097800010a7983 */ /* 0x002ea20000300a00 */
[----:B------:R-:W1:Y:S03]  /*13760*/  LDC R4, c[0x0][0x3a0] ;  /* 0x0000e800ff047b82 */ /* 0x000e660000000800 */
[----:B------:R-:W3:Y:S01]  /*13770*/  LDL.LU.64 R8, [R1+0x970] ;  /* 0x0009700001087983 */ /* 0x000ee20000300a00 */
[----:B------:R-:W-:Y:S01]  /*13780*/  ISETP.NE.U32.AND P0, PT, RZ, UR8, PT ;  /* 0x00000008ff007c0c */ /* 0x000fe2000bf05070 */
[----:B------:R-:W-:Y:S01]  /*13790*/  UIADD3 UR12, UPT, UPT, UR10, 0x80, URZ ;  /* 0x000000800a0c7890 */ /* 0x000fe2000fffe0ff */
[----:B------:R-:W4:Y:S02]  /*137a0*/  FENCE.VIEW.ASYNC.T ;  /* 0x00000000000073c6 */ /* 0x000f240000000200 */
[----:B------:R-:W1:Y:S08]  /*137b0*/  LDC R5, c[0x0][0x3a0] ;  /* 0x0000e800ff057b82 */ /* 0x000e700000000800 */
[----:B------:R-:W1:Y:S08]  /*137c0*/  LDC R6, c[0x0][0x3a0] ;  /* 0x0000e800ff067b82 */ /* 0x000e700000000800 */
[----:B----4-:R-:W-:Y:S01]  /*137d0*/  BAR.SYNC.DEFER_BLOCKING 0x0 ;  /* 0x0000000000007b1d */ /* 0x010fe20000010000 */
[----:B--2---:R-:W-:-:S02]  /*137e0*/  IADD3 R114, P2, PT, R10, R2, RZ ;  /* 0x000000020a727210 */ /* 0x004fc40007f5e0ff */
[----:B---3--:R-:W-:-:S03]  /*137f0*/  IADD3 R112, P5, PT, R8, R2, RZ ;  /* 0x0000000208707210 */ /* 0x008fc60007fbe0ff */
[--C-:B------:R-:W-:Y:S01]  /*13800*/  IMAD.X R115, R11, 0x1, R0.reuse, P2 ;  /* 0x000000010b737824 */ /* 0x100fe200010e0600 */
[----:B------:R-:W-:Y:S01]  /*13810*/  ISETP.LT.OR P2, PT, R252, 0x80, P0 ;  /* 0x00000080fc00780c */ /* 0x000fe20000741670 */
[----:B------:R-:W-:-:S12]  /*13820*/  IMAD.X R113, R9, 0x1, R0, P5 ;  /* 0x0000000109717824 */ /* 0x000fd800028e0600 */
[----:B-1----:R-:W-:Y:S05]  /*13830*/  @P2 BRA `(.L_x_7) ;  /* 0x0000000400382947 */ /* 0x002fea0003800000 */
[----:B------:R-:W-:Y:S01]  /*13840*/  USHF.R.U32.HI UR70, URZ, 0x4, UR9 ;  /* 0x00000004ff467899 */ /* 0x000fe20008011609 */
[----:B------:R-:W-:Y:S01]  /*13850*/  UMOV UR20, URZ ;  /* 0x000000ff00147c82 */ /* 0x000fe20008000000 */
[----:B------:R-:W-:Y:S02]  /*13860*/  UIADD3 UR28, UPT, UPT, UR10, 0x88, URZ ;  /* 0x000000880a1c7890 */ /* 0x000fe4000fffe0ff */
[----:B------:R-:W-:Y:S02]  /*13870*/  USGXT.U32 UR70, UR70, 0xe ;  /* 0x0000000e4646789a */ /* 0x000fe40008000000 */
[----:B------:R-:W-:Y:S02]  /*13880*/  UIADD3 UR77, UPT, UPT, UR10, 0x90, URZ ;  /* 0x000000900a4d7890 */ /* 0x000fe4000fffe0ff */
[----:B------:R-:W-:Y:S02]  /*13890*/  UIADD3 UR60, UP1, UPT, UR70, 0x2, URZ ;  /* 0x00000002463c7890 */ /* 0x000fe4000ff3e0ff */
[----:B------:R-:W-:-:S02]  /*138a0*/  UIADD3 UR13, UPT, UPT, UR10, 0x98, URZ ;  /* 0x000000980a0d7890 */ /* 0x000fc4000fffe0ff */
[----:B------:R-:W-:Y:S02]  /*138b0*/  UIADD3.X UR61, UPT, UPT, UR20, 0x40004040, URZ, UP1, !UPT ;  /* 0x40004040143d7890 */ /* 0x000fe40008ffe4ff */
[----:B------:R-:W-:Y:S02]  /*138c0*/  UIADD3 UR6, UPT, UPT, UR10, 0xa0, URZ ;  /* 0x000000a00a067890 */ /* 0x000fe4000fffe0ff */
[----:B------:R-:W-:Y:S02]  /*138d0*/  UIADD3.64 UR66, UPT, UPT, UR60, 0x2, URZ ;  /* 0x000000023c427897 */ /* 0x000fe4000fffe0ff */
[----:B------:R-:W-:Y:S02]  /*138e0*/  UIADD3.64 UR58, UPT, UPT, UR60, 0x4, URZ ;  /* 0x000000043c3a7897 */ /* 0x000fe4000fffe0ff */
[----:B------:R-:W-:Y:S02]  /*138f0*/  UIADD3.64 UR56, UPT, UPT, UR60, 0x3fe, URZ ;  /* 0x000003fe3c387897 */ /* 0x000fe4000fffe0ff */
[----:B------:R-:W-:-:S02]  /*13900*/  UIADD3 UR5, UPT, UPT, UR10, 0xa8, URZ ;  /* 0x000000a80a057890 */ /* 0x000fc4000fffe0ff */
[----:B------:R-:W-:Y:S02]  /*13910*/  UIADD3.64 UR54, UPT, UPT, UR60, 0x400, URZ ;  /* 0x000004003c367897 */ /* 0x000fe4000fffe0ff */
[----:B------:R-:W-:Y:S02]  /*13920*/  UIADD3 UR7, UPT, UPT, UR10, 0xb0, URZ ;  /* 0x000000b00a077890 */ /* 0x000fe4000fffe0ff */
[----:B------:R-:W-:Y:S01]  /*13930*/  UIADD3.64 UR52, UPT, UPT, UR60, 0x402, URZ ;  /* 0x000004023c347897 */ /* 0x000fe2000fffe0ff */
[----:B------:R-:W-:Y:S01]  /*13940*/  UMOV UR72, 0x0 ;  /* 0x0000000000487882 */ /* 0x000fe20000000000 */
[----:B------:R-:W-:Y:S01]  /*13950*/  UMOV UR73, 0x8200910 ;  /* 0x0820091000497882 */ /* 0x000fe20000000000 */
[----:B------:R-:W-:Y:S02]  /*13960*/  UIADD3 UR8, UPT, UPT, UR10, 0xb8, URZ ;  /* 0x000000b80a087890 */ /* 0x000fe4000fffe0ff */
[----:B------:R-:W-:Y:S01]  /*13970*/  UIADD3.64 UR50, UPT, UPT, UR60, 0x404, URZ ;  /* 0x000004043c327897 */ /* 0x000fe2000fffe0ff */
[----:B------:R-:W-:Y:S01]  /*13980*/  UMOV UR71, 0x40004040 ;  /* 0x4000404000477882 */ /* 0x000fe20000000000 */
[----:B------:R-:W-:Y:S01]  /*13990*/  UMOV UR68, 0x0 ;  /* 0x0000000000447882 */ /* 0x000fe20000000000 */
[----:B------:R-:W-:Y:S01]  /*139a0*/  UMOV UR69, 0x8200910 ;  /* 0x0820091000457882 */ /* 0x000fe20000000000 */
[----:B------:R-:W-:-:S02]  /*139b0*/  UIADD3 UR14, UPT, UPT, UR10, 0xc0, URZ ;  /* 0x000000c00a0e7890 */ /* 0x000fc4000fffe0ff */
[----:B------:R1:W-:Y:S01]  /*139c0*/  UTCHMMA tmem[UR12], gdesc[UR70], tmem[UR10], tmem[UR72], idesc[UR73], !UPT ;  /* 0x00ff48460c0079ea */ /* 0x0003e2000f80000a */
[----:B------:R-:W-:Y:S02]  /*139d0*/  UIADD3.64 UR48, UPT, UPT, UR60, 0x7fe, URZ ;  /* 0x000007fe3c307897 */ /* 0x000fe4000fffe0ff */
[----:B------:R2:W-:Y:S01]  /*139e0*/  UTCHMMA tmem[UR28], gdesc[UR60], tmem[UR10], tmem[UR68], idesc[UR69], UPT ;  /* 0x00ff443c1c0079ea */ /* 0x0005e2000b80000a */
[----:B------:R-:W-:Y:S01]  /*139f0*/  UMOV UR64, 0x0 ;  /* 0x0000000000407882 */ /* 0x000fe20000000000 */
[----:B------:R-:W-:Y:S01]  /*13a00*/  UMOV UR65, 0x8200910 ;  /* 0x0820091000417882 */ /* 0x000fe20000000000 */
[----:B------:R-:W-:Y:S02]  /*13a10*/  UIADD3 UR15, UPT, UPT, UR10, 0xc8, URZ ;  /* 0x000000c80a0f7890 */ /* 0x000fe4000fffe0ff */
[----:B------:R3:W-:Y:S01]  /*13a20*/  UTCHMMA tmem[UR77], gdesc[UR66], tmem[UR10], tmem[UR64], idesc[UR65], UPT ;  /* 0x00ff40424d0079ea */ /* 0x0007e2000b80000a */
[----:B------:R-:W-:Y:S02]  /*13a30*/  UIADD3.64 UR44, UPT, UPT, UR60, 0x800, URZ ;  /* 0x000008003c2c7897 */ /* 0x000fe4000fffe0ff */
[----:B------:R-:W-:-:S02]  /*13a40*/  UIADD3 UR16, UPT, UPT, UR10, 0xd0, URZ ;  /* 0x000000d00a107890 */ /* 0x000fc4000fffe0ff */
[----:B------:R-:W-:Y:S01]  /*13a50*/  UIADD3.64 UR40, UPT, UPT, UR60, 0x802, URZ ;  /* 0x000008023c287897 */ /* 0x000fe2000fffe0ff */
[----:B-1----:R-:W-:Y:S01]  /*13a60*/  UMOV UR70, 0x0 ;  /* 0x0000000000467882 */ /* 0x002fe20000000000 */
[----:B------:R-:W-:Y:S01]  /*13a70*/  UMOV UR71, 0x8200910 ;  /* 0x0820091000477882 */ /* 0x000fe20000000000 */
[----:B------:R-:W-:Y:S02]  /*13a80*/  UIADD3 UR17, UPT, UPT, UR10, 0xd8, URZ ;  /* 0x000000d80a117890 */ /* 0x000fe4000fffe0ff */
[----:B------:R3:W-:Y:S01]  /*13a90*/  UTCHMMA tmem[UR13], gdesc[UR58], tmem[UR10], tmem[UR70], idesc[UR71], UPT ;  /* 0x00ff463a0d0079ea */ /* 0x0007e2000b80000a */
[----:B------:R-:W-:Y:S01]  /*13aa0*/  UMOV UR24, UR4 ;  /* 0x0000000400187c82 */ /* 0x000fe20008000000 */
[----:B------:R-:W-:Y:S01]  /*13ab0*/  UMOV UR25, URZ ;  /* 0x000000ff00197c82 */ /* 0x000fe20008000000 */
[----:B------:R-:W-:Y:S01]  /*13ac0*/  UIADD3.64 UR36, UPT, UPT, UR60, 0x804, URZ ;  /* 0x000008043c247897 */ /* 0x000fe2000fffe0ff */
[----:B------:R3:W-:Y:S01]  /*13ad0*/  UTCHMMA tmem[UR6], gdesc[UR56], tmem[UR10], tmem[UR72], idesc[UR73], UPT ;  /* 0x00ff4838060079ea */ /* 0x0007e2000b80000a */
[----:B------:R-:W-:-:S02]  /*13ae0*/  UIADD3 UR18, UPT, UPT, UR10, 0xe0, URZ ;  /* 0x000000e00a127890 */ /* 0x000fc4000fffe0ff */
[----:B------:R3:W-:Y:S01]  /*13af0*/  UTCHMMA tmem[UR5], gdesc[UR54], tmem[UR10], tmem[UR64], idesc[UR65], UPT ;  /* 0x00ff4036050079ea */ /* 0x0007e2000b80000a */
[----:B------:R-:W-:Y:S01]  /*13b00*/  UIADD3.64 UR32, UPT, UPT, UR60, 0xbfe, URZ ;  /* 0x00000bfe3c207897 */ /* 0x000fe2000fffe0ff */
[----:B------:R3:W-:Y:S01]  /*13b10*/  UTCHMMA tmem[UR7], gdesc[UR52], tmem[UR10], tmem[UR68], idesc[UR69], UPT ;  /* 0x00ff4434070079ea */ /* 0x0007e2000b80000a */
[----:B------:R-:W-:Y:S02]  /*13b20*/  UIADD3 UR19, UPT, UPT, UR10, 0xe8, URZ ;  /* 0x000000e80a137890 */ /* 0x000fe4000fffe0ff */
[----:B------:R3:W-:Y:S01]  /*13b30*/  UTCHMMA tmem[UR8], gdesc[UR50], tmem[UR10], tmem[UR70], idesc[UR71], UPT ;  /* 0x00ff4632080079ea */ /* 0x0007e2000b80000a */
[----:B------:R-:W-:Y:S01]  /*13b40*/  UMOV UR76, UR24 ;  /* 0x00000018004c7c82 */ /* 0x000fe20008000000 */
[----:B--2---:R-:W-:Y:S01]  /*13b50*/  UIADD3.64 UR28, UPT, UPT, UR60, 0xc00, URZ ;  /* 0x00000c003c1c7897 */ /* 0x004fe2000fffe0ff */
[----:B------:R3:W-:Y:S01]  /*13b60*/  UTCHMMA tmem[UR14], gdesc[UR48], tmem[UR10], tmem[UR72], idesc[UR73], UPT ;  /* 0x00ff48300e0079ea */ /* 0x0007e2000b80000a */
[----:B------:R-:W-:Y:S02]  /*13b70*/  UIADD3 UR74, UPT, UPT, UR10, 0xf0, URZ ;  /* 0x000000f00a4a7890 */ /* 0x000fe4000fffe0ff */
[----:B------:R-:W-:-:S02]  /*13b80*/  UIADD3.64 UR24, UPT, UPT, UR60, 0xc02, URZ ;  /* 0x00000c023c187897 */ /* 0x000fc4000fffe0ff */
[----:B------:R-:W-:Y:S02]  /*13b90*/  UIADD3 UR75, UPT, UPT, UR10, 0xf8, URZ ;  /* 0x000000f80a4b7890 */ /* 0x000fe4000fffe0ff */
[----:B------:R-:W-:Y:S01]  /*13ba0*/  UIADD3.64 UR62, UPT, UPT, UR60, 0xc04, URZ ;  /* 0x00000c043c3e7897 */ /* 0x000fe2000fffe0ff */
[----:B------:R-:W-:Y:S01]  /*13bb0*/  UMOV UR46, 0x0 ;  /* 0x00000000002e7882 */ /* 0x000fe20000000000 */
[----:B------:R-:W-:Y:S01]  /*13bc0*/  UMOV UR47, 0x8200910 ;  /* 0x08200910002f7882 */ /* 0x000fe20000000000 */
[----:B------:R-:W-:Y:S01]  /*13bd0*/  UMOV UR42, 0x0 ;  /* 0x00000000002a7882 */ /* 0x000fe20000000000 */
[----:B------:R-:W-:Y:S01]  /*13be0*/  UMOV UR43, 0x8200910 ;  /* 0x08200910002b7882 */ /* 0x000fe20000000000 */
[----:B------:R-:W-:Y:S01]  /*13bf0*/  UMOV UR38, 0x0 ;  /* 0x0000000000267882 */ /* 0x000fe20000000000 */
[----:B------:R-:W-:Y:S01]  /*13c00*/  UMOV UR39, 0x8200910 ;  /* 0x0820091000277882 */ /* 0x000fe20000000000 */
[----:B------:R3:W-:Y:S01]  /*13c10*/  UTCHMMA tmem[UR15], gdesc[UR44], tmem[UR10], tmem[UR46], idesc[UR47], UPT ;  /* 0x00ff2e2c0f0079ea */ /* 0x0007e2000b80000a */
        /* <DEDUP_REMOVED lines=12> */
[----:B------:R3:W-:Y:S01]  /*13ce0*/  UTCHMMA tmem[UR74], gdesc[UR24], tmem[UR10], tmem[UR26], idesc[UR27], UPT ;  /* 0x00ff1a184a0079ea */ /* 0x0007e2000b80000a */
[----:B------:R3:W-:Y:S01]  /*13cf0*/  UTCHMMA tmem[UR75], gdesc[UR62], tmem[UR10], tmem[UR20], idesc[UR21], UPT ;  /* 0x00ff143e4b0079ea */ /* 0x0007e2000b80000a */
[----:B------:R3:W-:Y:S01]  /*13d00*/  UTCBAR [UR76], URZ ;  /* 0x000000ff4c0073e9 */ /* 0x0007e200080000ff */
[----:B------:R-:W-:Y:S01]  /*13d10*/  NOP ;  /* 0x0000000000007918 */ /* 0x000fe20000000000 */
.L_x_7:
[----:B------:R-:W2:Y:S01]  /*13d20*/  LDL.LU.64 R18, [R1+0x968] ;  /* 0x0009680001127983 */ /* 0x000ea20000300a00 */
[----:B------:R-:W-:Y:S01]  /*13d30*/  BAR.SYNC.DEFER_BLOCKING 0x0 ;  /* 0x0000000000007b1d */ /* 0x000fe20000010000 */
[----:B------:R-:W-:Y:S02]  /*13d40*/  VIADD R4, R4, 0xfffffefd ;  /* 0xfffffefd04047836 */ /* 0x000fe40000000000 */
[----:B------:R-:W-:-:S05]  /*13d50*/  VIADD R5, R5, 0xfffffefc ;  /* 0xfffffefc05057836 */ /* 0x000fca0000000000 */
[----:B------:R-:W1:Y:S01]  /*13d60*/  LDC R38, c[0x0][0x3a0] ;  /* 0x0000e800ff267b82 */ /* 0x000e620000000800 */
[----:B------:R-:W4:Y:S04]  /*13d70*/  LDL.LU.64 R16, [R1+0x960] ;  /* 0x0009600001107983 */ /* 0x000f280000300a00 */
[----:B---3--:R-:W3:Y:S03]  /*13d80*/  LDL.LU.64 R8, [R1+0x958] ;  /* 0x0009580001087983 */ /* 0x008ee60000300a00 */
[----:B------:R-:W1:Y:S01]  /*13d90*/  LDC R247, c[0x0][0x3a0] ;  /* 0x0000e800fff77b82 */ /* 0x000e620000000800 */
[----:B------:R-:W3:Y:S04]  /*13da0*/  LDL.LU.64 R14, [R1+0x950] ;  /* 0x00095000010e7983 */ /* 0x000ee80000300a00 */
[----:B------:R-:W3:Y:S04]  /*13db0*/  LDL.LU.64 R12, [R1+0x948] ;  /* 0x00094800010c7983 */ /* 0x000ee80000300a00 */
[----:B------:R-:W3:Y:S04]  /*13dc0*/  LDL.LU.64 R10, [R1+0x940] ;  /* 0x00094000010a7983 */ /* 0x000ee80000300a00 */
[----:B------:R-:W-:Y:S04]  /*13dd0*/  STL.64 [R1+0xc28], R216 ;  /* 0x000c28d801007387 */ /* 0x000fe80000100a00 */
[----:B------:R-:W-:Y:S04]  /*13de0*/  STL.64 [R1+0xc20], R208 ;  /* 0x000c20d001007387 */ /* 0x000fe80000100a00 */
[----:B------:R-:W-:Y:S04]  /*13df0*/  STL.64 [R1+0xc18], R154 ;  /* 0x000c189a01007387 */ /* 0x000fe80000100a00 */
[----:B------:R-:W-:Y:S04]  /*13e00*/  STL.64 [R1+0xc10], R152 ;  /* 0x000c109801007387 */ /* 0x000fe80000100a00 */
[----:B------:R-:W-:Y:S04]  /*13e10*/  STL.64 [R1+0xc08], R150 ;  /* 0x000c089601007387 */ /* 0x000fe80000100a00 */
[----:B------:R-:W-:Y:S04]  /*13e20*/  STL.64 [R1+0xc00], R148 ;  /* 0x000c009401007387 */ /* 0x000fe80000100a00 */
[----:B------:R-:W-:Y:S04]  /*13e30*/  STL.64 [R1+0xbf8], R146 ;  /* 0x000bf89201007387 */ /* 0x000fe80000100a00 */
[----:B------:R1:W-:Y:S04]  /*13e40*/  STL.64 [R1+0xbf0], R144 ;  /* 0x000bf09001007387 */ /* 0x0003e80000100a00 */
[----:B------:R-:W-:Y:S04]  /*13e50*/  STL.64 [R1+0xbe8], R194 ;  /* 0x000be8c201007387 */ /* 0x000fe80000100a00 */
[----:B------:R-:W-:Y:S01]  /*13e60*/  @!PT LDS RZ, [RZ] ;  /* 0x00000000fffff984 */ /* 0x000fe20000000800 */
[----:B------:R-:W-:Y:S01]  /*13e70*/  @!PT LDS RZ, [RZ] ;  /* 0x00000000fffff984 */ /* 0x000fe20000000800 */
[----:B------:R-:W-:Y:S01]  /*13e80*/  @!PT LDS RZ, [RZ] ;  /* 0x00000000fffff984 */ /* 0x000fe20000000800 */
[----:B------:R-:W-:Y:S01]  /*13e90*/  LDGSTS.E [R246+0x30000], desc[UR22][R114.64], !P3 ;  /* 0x3000000072f67fae */ /* 0x000fe2000d9a1016 */
[----:B------:R-:W-:-:S02]  /*13ea0*/  ISETP.GE.U32.AND P3, PT, R5, 0x7ffffe7d, PT ;  /* 0x7ffffe7d0500780c */ /* 0x000fc40003f66070 */
[----:B------:R-:W2:Y:S01]  /*13eb0*/  LDC R5, c[0x0][0x3a0] ;  /* 0x0000e800ff057b82 */ /* 0x000ea20000000800 */
[----:B------:R-:W-:Y:S01]  /*13ec0*/  LDGSTS.E [R246+0x30004], desc[UR22][R112.64], !P4 ;  /* 0x3000400070f67fae */ /* 0x000fe2000e1a1016 */
[----:B------:R-:W-:Y:S01]  /*13ed0*/  ISETP.GE.U32.AND P4, PT, R4, 0x7ffffe7e, PT ;  /* 0x7ffffe7e0400780c */ /* 0x000fe20003f86070 */
[----:B------:R-:W-:-:S05]  /*13ee0*/  VIADD R4, R6, 0xfffffefb ;  /* 0xfffffefb06047836 */ /* 0x000fca0000000000 */
[----:B------:R-:W-:Y:S01]  /*13ef0*/  ISETP.GE.U32.AND P2, PT, R4, 0x7ffffe7c, PT ;  /* 0x7ffffe7c0400780c */ /* 0x000fe20003f46070 */
[----:B------:R-:W2:Y:S08]  /*13f00*/  LDC R6, c[0x0][0x3a0] ;  /* 0x0000e800ff067b82 */ /* 0x000eb00000000800 */
[----:B------:R-:W2:Y:S08]  /*13f10*/  LDC R4, c[0x0][0x3a0] ;  /* 0x0000e800ff047b82 */ /* 0x000eb00000000800 */
[----:B-1----:R-:W1:Y:S08]  /*13f20*/  LDC R145, c[0x0][0x3a0] ;  /* 0x0000e800ff917b82 */ /* 0x002e700000000800 */
[----:B------:R-:W1:Y:S01]  /*13f30*/  LDC R144, c[0x0][0x3a0] ;  /* 0x0000e800ff907b82 */ /* 0x000e620000000800 */
[----:B--2---:R-:W-:-:S05]  /*13f40*/  IADD3 R110, P5, PT, R18, R2, RZ ;  /* 0x00000002126e7210 */ /* 0x004fca0007fbe0ff */
[----:B------:R-:W-:Y:S02]  /*13f50*/  IMAD.X R111, R19, 0x1, R0, P5 ;  /* 0x00000001136f7824 */ /* 0x000fe400028e0600 */
[----:B------:R-:W2:Y:S01]  /*13f60*/  LDL.LU.64 R18, [R1+0x938] ;  /* 0x0009380001127983 */ /* 0x000ea20000300a00 */
[----:B------:R-:W-:-:S03]  /*13f70*/  IADD3 R4, PT, PT, R4, -0x106, RZ ;  /* 0xfffffefa04047810 */ /* 0x000fc60007ffe0ff */
[----:B------:R-:W-:Y:S01]  /*13f80*/  LDGSTS.E [R246+0x30008], desc[UR22][R110.64], !P4 ;  /* 0x300080006ef67fae */ /* 0x000fe2000e1a1016 */
[----:B----4-:R-:W-:-:S05]  /*13f90*/  IADD3 R106, P5, PT, R16, R2, RZ ;  /* 0x00000002106a7210 */ /* 0x010fca0007fbe0ff */
[--C-:B------:R-:W-:Y:S01]  /*13fa0*/  IMAD.X R107, R17, 0x1, R0.reuse, P5 ;  /* 0x00000001116b7824 */ /* 0x100fe200028e0600 */
[-C--:B---3--:R-:W-:Y:S01]  /*13fb0*/  IADD3 R104, P5, PT, R8, R2.reuse, RZ ;  /* 0x0000000208687210 */ /* 0x088fe20007fbe0ff */
[----:B------:R-:W3:Y:S04]  /*13fc0*/  LDL.LU.64 R16, [R1+0x930] ;  /* 0x0009300001107983 */ /* 0x000ee80000300a00 */
[----:B------:R-:W-:Y:S01]  /*13fd0*/  IMAD.X R105, R9, 0x1, R0, P5 ;  /* 0x0000000109697824 */ /* 0x000fe200028e0600 */
[----:B------:R-:W-:Y:S01]  /*13fe0*/  ISETP.GE.U32.AND P4, PT, R4, 0x7ffffe7b, PT ;  /* 0x7ffffe7b0400780c */ /* 0x000fe20003f86070 */
[----:B------:R-:W4:Y:S01]  /*13ff0*/  LDL.LU.64 R8, [R1+0x928] ;  /* 0x0009280001087983 */ /* 0x000f220000300a00 */
[----:B------:R-:W-:-:S03]  /*14000*/  IADD3 R102, P5, PT, R14, R2, RZ ;  /* 0x000000020e667210 */ /* 0x000fc60007fbe0ff */
[----:B------:R-:W-:Y:S02]  /*14010*/  LDGSTS.E [R246+0x3000c], desc[UR22][R106.64], !P3 ;  /* 0x3000c0006af67fae */ /* 0x000fe4000d9a1016 */
[--C-:B------:R-:W-:Y:S01]  /*14020*/  IMAD.X R103, R15, 0x1, R0.reuse, P5 ;  /* 0x000000010f677824 */ /* 0x100fe200028e0600 */
[-C--:B------:R-:W-:Y:S01]  /*14030*/  IADD3 R100, P5, PT, R12, R2.reuse, RZ ;  /* 0x000000020c647210 */ /* 0x080fe20007fbe0ff */
[----:B------:R-:W4:Y:S04]  /*14040*/  LDL.LU.64 R14, [R1+0x920] ;  /* 0x00092000010e7983 */ /* 0x000f280000300a00 */
[--C-:B------:R-:W-:Y:S01]  /*14050*/  IMAD.X R101, R13, 0x1, R0.reuse, P5 ;  /* 0x000000010d657824 */ /* 0x100fe200028e0600 */
[----:B------:R-:W-:Y:S01]  /*14060*/  IADD3 R96, P5, PT, R10, R2, RZ ;  /* 0x000000020a607210 */ /* 0x000fe20007fbe0ff */
[----:B------:R-:W4:Y:S04]  /*14070*/  LDL.LU.64 R12, [R1+0x918] ;  /* 0x00091800010c7983 */ /* 0x000f280000300a00 */
[----:B------:R-:W-:Y:S01]  /*14080*/  IMAD.X R97, R11, 0x1, R0, P5 ;  /* 0x000000010b617824 */ /* 0x000fe200028e0600 */
[----:B------:R-:W-:Y:S04]  /*14090*/  LDGSTS.E [R246+0x30010], desc[UR22][R104.64], !P2 ;  /* 0x3001000068f67fae */ /* 0x000fe8000d1a1016 */
[----:B------:R-:W4:Y:S01]  /*140a0*/  LDL.LU.64 R10, [R1+0x910] ;  /* 0x00091000010a7983 */ /* 0x000f220000300a00 */
[----:B------:R-:W-:-:S02]  /*140b0*/  VIADD R4, R6, 0xfffffef8 ;  /* 0xfffffef806047836 */ /* 0x000fc40000000000 */
[----:B------:R-:W1:Y:S01]  /*140c0*/  LDC R6, c[0x0][0x3a0] ;  /* 0x0000e800ff067b82 */ /* 0x000e620000000800 */
[----:B------:R-:W-:Y:S01]  /*140d0*/  VIADD R5, R5, 0xfffffef9 ;  /* 0xfffffef905057836 */ /* 0x000fe20000000000 */
[----:B------:R-:W-:Y:S01]  /*140e0*/  LDGSTS.E [R246+0x30014], desc[UR22][R102.64], !P4 ;  /* 0x3001400066f67fae */ /* 0x000fe2000e1a1016 */
[----:B--2---:R-:W-:-:S05]  /*140f0*/  IADD3 R94, P5, PT, R18, R2, RZ ;  /* 0x00000002125e7210 */ /* 0x004fca0007fbe0ff */
[----:B------:R-:W-:Y:S02]  /*14100*/  IMAD.X R95, R19, 0x1, R0, P5 ;  /* 0x00000001135f7824 */ /* 0x000fe400028e0600 */
[----:B------:R-:W2:Y:S01]  /*14110*/  LDL.LU.64 R18, [R1+0x908] ;  /* 0x0009080001127983 */ /* 0x000ea20000300a00 */
[----:B---3--:R-:W-:-:S05]  /*14120*/  IADD3 R92, P5, PT, R16, R2, RZ ;  /* 0x00000002105c7210 */ /* 0x008fca0007fbe0ff */
[--C-:B------:R-:W-:Y:S01]  /*14130*/  IMAD.X R93, R17, 0x1, R0.reuse, P5 ;  /* 0x00000001115d7824 */ /* 0x100fe200028e0600 */
[-C--:B----4-:R-:W-:Y:S01]  /*14140*/  IADD3 R90, P5, PT, R8, R2.reuse, RZ ;  /* 0x00000002085a7210 */ /* 0x090fe20007fbe0ff */
[----:B------:R-:W3:Y:S04]  /*14150*/  LDL.LU.64 R16, [R1+0x900] ;  /* 0x0009000001107983 */ /* 0x000ee80000300a00 */
[----:B------:R-:W-:Y:S02]  /*14160*/  IMAD.X R91, R9, 0x1, R0, P5 ;  /* 0x00000001095b7824 */ /* 0x000fe400028e0600 */
[----:B------:R-:W4:Y:S01]  /*14170*/  LDL.LU.64 R8, [R1+0x8f8] ;  /* 0x0008f80001087983 */ /* 0x000f220000300a00 */
[----:B------:R-:W-:-:S05]  /*14180*/  IADD3 R86, P5, PT, R14, R2, RZ ;  /* 0x000000020e567210 */ /* 0x000fca0007fbe0ff */
[--C-:B------:R-:W-:Y:S01]  /*14190*/  IMAD.X R87, R15, 0x1, R0.reuse, P5 ;  /* 0x000000010f577824 */ /* 0x100fe200028e0600 */
[-C--:B------:R-:W-:Y:S01]  /*141a0*/  IADD3 R84, P5, PT, R12, R2.reuse, RZ ;  /* 0x000000020c547210 */ /* 0x080fe20007fbe0ff */
[----:B------:R-:W4:Y:S04]  /*141b0*/  LDL.LU.64 R14, [R1+0x8f0] ;  /* 0x0008f000010e7983 */ /* 0x000f280000300a00 */
[----:B------:R-:W-:Y:S02]  /*141c0*/  IMAD.X R85, R13, 0x1, R0, P5 ;  /* 0x000000010d557824 */ /* 0x000fe400028e0600 */
[----:B------:R-:W4:Y:S01]  /*141d0*/  LDL.LU.64 R12, [R1+0x8e8] ;  /* 0x0008e800010c7983 */ /* 0x000f220000300a00 */
[----:B------:R-:W-:-:S05]  /*141e0*/  IADD3 R82, P5, PT, R10, R2, RZ ;  /* 0x000000020a527210 */ /* 0x000fca0007fbe0ff */
[----:B------:R-:W-:Y:S02]  /*141f0*/  IMAD.X R83, R11, 0x1, R0, P5 ;  /* 0x000000010b537824 */ /* 0x000fe400028e0600 */
[----:B------:R-:W4:Y:S01]  /*14200*/  LDL.LU.64 R10, [R1+0x8e0] ;  /* 0x0008e000010a7983 */ /* 0x000f220000300a00 */
        /* <DEDUP_REMOVED lines=27> */
[----:B------:R-:W-:-:S04]  /*143c0*/  IADD3 R56, P5, PT, R14, R2, RZ ;  /* 0x000000020e387210 */ /* 0x000fc80007fbe0ff */
[----:B------:R-:W-:Y:S02]  /*143d0*/  IADD3.X R57, PT, PT, R15, R0, RZ, P5, !PT ;  /* 0x000000000f397210 */ /* 0x000fe40002ffe4ff */
        /* <DEDUP_REMOVED lines=17> */
[----:B------:R-:W-:Y:S01]  /*144f0*/  IMAD.X R43, R15, 0x1, R0, P5 ;  /* 0x000000010f2b7824 */ /* 0x000fe200028e0600 */
[----:B------:R-:W-:Y:S01]  /*14500*/  IADD3 R40, P5, PT, R12, R2, RZ ;  /* 0x000000020c287210 */ /* 0x000fe20007fbe0ff */
[----:B------:R-:W4:Y:S03]  /*14510*/  LDL.LU.64 R14, [R1+0x860] ;  /* 0x00086000010e7983 */ /* 0x000f260000300a00 */
[----:B------:R-:W-:Y:S02]  /*14520*/  IADD3.X R41, PT, PT, R13, R0, RZ, P5, !PT ;  /* 0x000000000d297210 */ /* 0x000fe40002ffe4ff */
        /* <DEDUP_REMOVED lines=19> */
[----:B------:R-:W-:-:S04]  /*14660*/  IADD3 R24, P5, PT, R10, R2, RZ ;  /* 0x000000020a187210 */ /* 0x000fc80007fbe0ff */
[----:B------:R-:W-:Y:S02]  /*14670*/  IADD3.X R25, PT, PT, R11, R0, RZ, P5, !PT ;  /* 0x000000000b197210 */ /* 0x000fe40002ffe4ff */
[----:B------:R-:W4:Y:S01]  /*14680*/  LDL.LU.64 R10, [R1+0x820] ;  /* 0x00082000010a7983 */ /* 0x000f220000300a00 */
[----:B------:R-:W-:Y:S02]  /*14690*/  ISETP.GE.U32.AND P2, PT, R4, 0x7ffffe79, PT ;  /* 0x7ffffe790400780c */ /* 0x000fe40003f46070 */
[----:B------:R-:W1:Y:S01]  /*146a0*/  LDC R4, c[0x0][0x3a0] ;  /* 0x0000e800ff047b82 */ /* 0x000e620000000800 */
[----:B------:R-:W-:-:S07]  /*146b0*/  ISETP.GE.U32.AND P3, PT, R5, 0x7ffffe7a, PT ;  /* 0x7ffffe7a0500780c */ /* 0x000fce0003f66070 */
[----:B------:R-:W1:Y:S06]  /*146c0*/  LDC R5, c[0x0][0x3a0] ;  /* 0x0000e800ff057b82 */ /* 0x000e6c0000000800 */
[----:B------:R-:W-:Y:S04]  /*146d0*/  LDGSTS.E [R246+0x30018], desc[UR22][R100.64], !P3 ;  /* 0x3001800064f67fae */ /* 0x000fe8000d9a1016 */
[----:B------:R-:W-:Y:S01]  /*146e0*/  LDGSTS.E [R246+0x3001c], desc[UR22][R96.64], !P2 ;  /* 0x3001c00060f67fae */ /* 0x000fe2000d1a1016 */
[----:B-1----:R-:W-:-:S05]  /*146f0*/  VIADD R4, R4, 0xfffffef7 ;  /* 0xfffffef704047836 */ /* 0x002fca0000000000 */
[----:B------:R-:W-:Y:S01]  /*14700*/  ISETP.GE.U32.AND P4, PT, R4, 0x7ffffe78, PT ;  /* 0x7ffffe780400780c */ /* 0x000fe20003f86070 */
[----:B------:R-:W-:Y:S02]  /*14710*/  VIADD R4, R6, 0xfffffef5 ;  /* 0xfffffef506047836 */ /* 0x000fe40000000000 */
[----:B------:R-:W1:Y:S03]  /*14720*/  LDC R6, c[0x0][0x3a0] ;  /* 0x0000e800ff067b82 */ /* 0x000e660000000800 */
[----:B------:R-:W-:-:S05]  /*14730*/  ISETP.GE.U32.AND P2, PT, R4, 0x7ffffe76, PT ;  /* 0x7ffffe760400780c */ /* 0x000fca0003f46070 */
[----:B------:R-:W1:Y:S01]  /*14740*/  LDC R4, c[0x0][0x3a0] ;  /* 0x0000e800ff047b82 */ /* 0x000e620000000800 */
[----:B------:R-:W-:Y:S01]  /*14750*/  VIADD R5, R5, 0xfffffef6 ;  /* 0xfffffef605057836 */ /* 0x000fe20000000000 */
[----:B------:R-:W-:Y:S04]  /*14760*/  LDGSTS.E [R246+0x30020], desc[UR22][R94.64], !P4 ;  /* 0x300200005ef67fae */ /* 0x000fe8000e1a1016 */
[----:B------:R-:W-:Y:S02]  /*14770*/  ISETP.GE.U32.AND P3, PT, R5, 0x7ffffe77, PT ;  /* 0x7ffffe770500780c */ /* 0x000fe40003f66070 */
[----:B------:R-:W1:Y:S11]  /*14780*/  LDC R5, c[0x0][0x3a0] ;  /* 0x0000e800ff057b82 */ /* 0x000e760000000800 */
        /* <DEDUP_REMOVED lines=8> */
[----:B------:R-:W-:Y:S01]  /*14810*/  IADD3 R5, PT, PT, R5, -0x10d, RZ ;  /* 0xfffffef305057810 */ /* 0x000fe20007ffe0ff */
[----:B------:R-:W-:Y:S01]  /*14820*/  LDGSTS.E [R246+0x3002c], desc[UR22][R86.64], !P4 ;  /* 0x3002c00056f67fae */ /* 0x000fe2000e1a1016 */
[----:B--2---:R-:W-:-:S05]  /*14830*/  IADD3 R22, P5, PT, R18, R2, RZ ;  /* 0x0000000212167210 */ /* 0x004fca0007fbe0ff */
[----:B------:R-:W-:Y:S01]  /*14840*/  IMAD.X R23, R19, 0x1, R0, P5 ;  /* 0x0000000113177824 */ /* 0x000fe200028e0600 */
[----:B---3--:R-:W-:-:S05]  /*14850*/  IADD3 R20, P5, PT, R16, R2, RZ ;  /* 0x0000000210147210 */ /* 0x008fca0007fbe0ff */
[----:B------:R-:W-:Y:S01]  /*14860*/  IMAD.X R21, R17, 0x1, R0, P5 ;  /* 0x0000000111157824 */ /* 0x000fe200028e0600 */
[----:B----4-:R-:W-:-:S05]  /*14870*/  IADD3 R18, P5, PT, R8, R2, RZ ;  /* 0x0000000208127210 */ /* 0x010fca0007fbe0ff */
[----:B------:R-:W-:Y:S02]  /*14880*/  IMAD.X R19, R9, 0x1, R0, P5 ;  /* 0x0000000109137824 */ /* 0x000fe400028e0600 */
[----:B------:R-:W2:Y:S04]  /*14890*/  LDL.LU.64 R8, [R1+0x818] ;  /* 0x0008180001087983 */ /* 0x000ea80000300a00 */
[----:B------:R-:W3:Y:S01]  /*148a0*/  LDL.LU.64 R78, [R1+0x810] ;  /* 0x00081000014e7983 */ /* 0x000ee20000300a00 */
[----:B------:R-:W-:Y:S01]  /*148b0*/  ISETP.GE.U32.AND P3, PT, R5, 0x7ffffe74, PT ;  /* 0x7ffffe740500780c */ /* 0x000fe20003f66070 */
[----:B-1----:R-:W-:Y:S01]  /*148c0*/  VIADD R4, R4, 0xfffffef1 ;  /* 0xfffffef104047836 */ /* 0x002fe20000000000 */
[----:B------:R-:W1:Y:S01]  /*148d0*/  LDC R5, c[0x0][0x3a0] ;  /* 0x0000e800ff057b82 */ /* 0x000e620000000800 */
[----:B------:R-:W4:Y:S03]  /*148e0*/  LDL.LU.64 R58, [R1+0x808] ;  /* 0x00080800013a7983 */ /* 0x000f260000300a00 */
[----:B------:R-:W-:Y:S01]  /*148f0*/  ISETP.GE.U32.AND P4, PT, R4, 0x7ffffe72, PT ;  /* 0x7ffffe720400780c */ /* 0x000fe20003f86070 */
[----:B------:R-:W-:Y:S01]  /*14900*/  VIADD R4, R6, 0xfffffeef ;  /* 0xfffffeef06047836 */ /* 0x000fe20000000000 */
[----:B------:R-:W2:Y:S02]  /*14910*/  LDL.LU.64 R68, [R1+0x800] ;  /* 0x0008000001447983 */ /* 0x000ea40000300a00 */
[----:B------:R-:W1:Y:S01]  /*14920*/  LDC R6, c[0x0][0x3a0] ;  /* 0x0000e800ff067b82 */ /* 0x000e620000000800 */
[----:B------:R-:W-:Y:S01]  /*14930*/  IADD3 R16, P5, PT, R14, R2, RZ ;  /* 0x000000020e107210 */ /* 0x000fe20007fbe0ff */
[----:B------:R-:W2:Y:S04]  /*14940*/  LDL.LU.64 R48, [R1+0x7f8] ;  /* 0x0007f80001307983 */ /* 0x000ea80000300a00 */
[----:B------:R-:W-:Y:S04]  /*14950*/  LDGSTS.E [R246+0x30030], desc[UR22][R84.64], !P3 ;  /* 0x3003000054f67fae */ /* 0x000fe8000d9a1016 */
[----:B------:R-:W-:Y:S01]  /*14960*/  LDGSTS.E [R246+0x30034], desc[UR22][R82.64], !P2 ;  /* 0x3003400052f67fae */ /* 0x000fe2000d1a1016 */
[----:B------:R-:W-:-:S02]  /*14970*/  ISETP.GE.U32.AND P2, PT, R4, 0x7ffffe70, PT ;  /* 0x7ffffe700400780c */ /* 0x000fc40003f46070 */
[----:B------:R-:W1:Y:S01]  /*14980*/  LDC R4, c[0x0][0x3a0] ;  /* 0x0000e800ff047b82 */ /* 0x000e620000000800 */
[----:B------:R-:W-:Y:S01]  /*14990*/  LDGSTS.E [R246+0x30038], desc[UR22][R80.64], !P4 ;  /* 0x3003800050f67fae */ /* 0x000fe2000e1a1016 */
[----:B-1----:R-:W-:Y:S02]  /*149a0*/  VIADD R5, R5, 0xfffffef0 ;  /* 0xfffffef005057836 */ /* 0x002fe40000000000 */
[----:B------:R-:W-:Y:S01]  /*149b0*/  IMAD.X R17, R15, 0x1, R0, P5 ;  /* 0x000000010f117824 */ /* 0x000fe200028e0600 */
[----:B------:R-:W3:Y:S02]  /*149c0*/  LDL.LU.64 R88, [R1+0x7f0] ;  /* 0x0007f00001587983 */ /* 0x000ee40000300a00 */
[----:B------:R-:W-:Y:S02]  /*149d0*/  ISETP.GE.U32.AND P3, PT, R5, 0x7ffffe71, PT ;  /* 0x7ffffe710500780c */ /* 0x000fe40003f66070 */
[----:B------:R-:W1:Y:S01]  /*149e0*/  LDC R5, c[0x0][0x3a0] ;  /* 0x0000e800ff057b82 */ /* 0x000e620000000800 */
[----:B------:R-:W-:-:S10]  /*149f0*/  VIADD R4, R4, 0xfffffeee ;  /* 0xfffffeee04047836 */ /* 0x000fd40000000000 */
[----:B------:R-:W-:Y:S01]  /*14a00*/  LDGSTS.E [R246+0x3003c], desc[UR22][R76.64], !P3 ;  /* 0x3003c0004cf67fae */ /* 0x000fe2000d9a1016 */
[----:B------:R-:W-:-:S03]  /*14a10*/  ISETP.GE.U32.AND P4, PT, R4, 0x7ffffe6f, PT ;  /* 0x7ffffe6f0400780c */ /* 0x000fc60003f86070 */
[----:B------:R-:W-:Y:S01]  /*14a20*/  LDGSTS.E [R246+0x30040], desc[UR22][R74.64], !P2 ;  /* 0x300400004af67fae */ /* 0x000fe2000d1a1016 */
[----:B------:R-:W-:Y:S02]  /*14a30*/  IADD3 R4, PT, PT, R6, -0x114, RZ ;  /* 0xfffffeec06047810 */ /* 0x000fe40007ffe0ff */
[----:B------:R-:W1:Y:S01]  /*14a40*/  LDC R6, c[0x0][0x3a0] ;  /* 0x0000e800ff067b82 */ /* 0x000e620000000800 */
[----:B------:R-:W-:Y:S01]  /*14a50*/  IADD3 R14, P5, PT, R12, R2, RZ ;  /* 0x000000020c0e7210 */ /* 0x000fe20007fbe0ff */
[----:B------:R-:W4:Y:S01]  /*14a60*/  LDL.LU.64 R98, [R1+0x7e8] ;  /* 0x0007e80001627983 */ /* 0x000f220000300a00 */
[----:B------:R-:W-:-:S05]  /*14a70*/  ISETP.GE.U32.AND P2, PT, R4, 0x7ffffe6d, PT ;  /* 0x7ffffe6d0400780c */ /* 0x000fca0003f46070 */
[----:B------:R-:W1:Y:S02]  /*14a80*/  LDC R4, c[0x0][0x3a0] ;  /* 0x0000e800ff047b82 */ /* 0x000e640000000800 */
[----:B-1----:R-:W-:Y:S01]  /*14a90*/  VIADD R5, R5, 0xfffffeed ;  /* 0xfffffeed05057836 */ /* 0x002fe20000000000 */
[----:B------:R-:W-:Y:S04]  /*14aa0*/  LDGSTS.E [R246+0x30044], desc[UR22][R72.64], !P4 ;  /* 0x3004400048f67fae */ /* 0x000fe8000e1a1016 */
[----:B------:R-:W-:Y:S02]  /*14ab0*/  ISETP.GE.U32.AND P3, PT, R5, 0x7ffffe6e, PT ;  /* 0x7ffffe6e0500780c */ /* 0x000fe40003f66070 */
[----:B------:R-:W1:Y:S11]  /*14ac0*/  LDC R5, c[0x0][0x3a0] ;  /* 0x0000e800ff057b82 */ /* 0x000e760000000800 */
[----:B------:R-:W-:Y:S04]  /*14ad0*/  LDGSTS.E [R246+0x30048], desc[UR22][R70.64], !P3 ;  /* 0x3004800046f67fae */ /* 0x000fe8000d9a1016 */
[----:B------:R-:W-:Y:S01]  /*14ae0*/  LDGSTS.E [R246+0x3004c], desc[UR22][R66.64], !P2 ;  /* 0x3004c00042f67fae */ /* 0x000fe2000d1a1016 */
[----:B------:R-:W-:-:S05]  /*14af0*/  VIADD R4, R4, 0xfffffeeb ;  /* 0xfffffeeb04047836 */ /* 0x000fca0000000000 */
[----:B------:R-:W-:Y:S01]  /*14b00*/  ISETP.GE.U32.AND P4, PT, R4, 0x7ffffe6c, PT ;  /* 0x7ffffe6c0400780c */ /* 0x000fe20003f86070 */
[----:B------:R-:W-:Y:S02]  /*14b10*/  VIADD R4, R6, 0xfffffee9 ;  /* 0xfffffee906047836 */ /* 0x000fe40000000000 */
[----:B------:R-:W1:Y:S03]  /*14b20*/  LDC R6, c[0x0][0x3a0] ;  /* 0x0000e800ff067b82 */ /* 0x000e660000000800 */
        /* <DEDUP_REMOVED lines=13> */
[----:B------:R-:W1:Y:S01]  /*14c00*/  LDC R4, c[0x0][0x3a0] ;  /* 0x0000e800ff047b82 */ /* 0x000e620000000800 */
[--C-:B------:R-:W-:Y:S01]  /*14c10*/  IMAD.X R15, R13, 0x1, R0.reuse, P5 ;  /* 0x000000010d0f7824 */ /* 0x100fe200028e0600 */
[----:B------:R-:W-:Y:S01]  /*14c20*/  IADD3 R12, P5, PT, R10, R2, RZ ;  /* 0x000000020a0c7210 */ /* 0x000fe20007fbe0ff */
[----:B-1----:R-:W-:Y:S01]  /*14c30*/  VIADD R5, R5, 0xfffffee7 ;  /* 0xfffffee705057836 */ /* 0x002fe20000000000 */
[----:B------:R-:W-:Y:S03]  /*14c40*/  LDGSTS.E [R246+0x3005c], desc[UR22][R56.64], !P4 ;  /* 0x3005c00038f67fae */ /* 0x000fe6000e1a1016 */
[----:B------:R-:W-:Y:S01]  /*14c50*/  IMAD.X R13, R11, 0x1, R0, P5 ;  /* 0x000000010b0d7824 */ /* 0x000fe200028e0600 */
[----:B------:R-:W-:Y:S02]  /*14c60*/  ISETP.GE.U32.AND P3, PT, R5, 0x7ffffe68, PT ;  /* 0x7ffffe680500780c */ /* 0x000fe40003f66070 */
[----:B------:R-:W1:Y:S11]  /*14c70*/  LDC R5, c[0x0][0x3a0] ;  /* 0x0000e800ff057b82 */ /* 0x000e760000000800 */
[----:B------:R-:W-:Y:S01]  /*14c80*/  LDGSTS.E [R246+0x30060], desc[UR22][R54.64], !P3 ;  /* 0x3006000036f67fae */ /* 0x000fe2000d9a1016 */
[----:B------:R-:W-:-:S03]  /*14c90*/  VIADD R4, R4, 0xfffffee5 ;  /* 0xfffffee504047836 */ /* 0x000fc60000000000 */
[----:B------:R-:W-:Y:S02]  /*14ca0*/  LDGSTS.E [R246+0x30064], desc[UR22][R52.64], !P2 ;  /* 0x3006400034f67fae */ /* 0x000fe4000d1a1016 */
[----:B------:R-:W-:Y:S01]  /*14cb0*/  ISETP.GE.U32.AND P4, PT, R4, 0x7ffffe66, PT ;  /* 0x7ffffe660400780c */ /* 0x000fe20003f86070 */
[----:B------:R-:W-:Y:S02]  /*14cc0*/  VIADD R4, R6, 0xfffffee3 ;  /* 0xfffffee306047836 */ /* 0x000fe40000000000 */
[----:B------:R-:W2:Y:S03]  /*14cd0*/  LDC R6, c[0x0][0x3a0] ;  /* 0x0000e800ff067b82 */ /* 0x000ea60000000800 */
[----:B------:R-:W-:-:S05]  /*14ce0*/  ISETP.GE.U32.AND P2, PT, R4, 0x7ffffe64, PT ;  /* 0x7ffffe640400780c */ /* 0x000fca0003f46070 */
[----:B------:R-:W2:Y:S01]  /*14cf0*/  LDC R4, c[0x0][0x3a0] ;  /* 0x0000e800ff047b82 */ /* 0x000ea20000000800 */
[----:B-1----:R-:W-:Y:S01]  /*14d00*/  VIADD R5, R5, 0xfffffee4 ;  /* 0xfffffee405057836 */ /* 0x002fe20000000000 */
[----:B------:R-:W-:Y:S04]  /*14d10*/  LDGSTS.E [R246+0x30068], desc[UR22][R50.64], !P4 ;  /* 0x3006800032f67fae */ /* 0x000fe8000e1a1016 */
[----:B------:R-:W-:Y:S02]  /*14d20*/  ISETP.GE.U32.AND P3, PT, R5, 0x7ffffe65, PT ;  /* 0x7ffffe650500780c */ /* 0x000fe40003f66070 */
[----:B------:R-:W1:Y:S11]  /*14d30*/  LDC R5, c[0x0][0x3a0] ;  /* 0x0000e800ff057b82 */ /* 0x000e760000000800 */
[----:B------:R-:W-:Y:S04]  /*14d40*/  LDGSTS.E [R246+0x3006c], desc[UR22][R46.64], !P3 ;  /* 0x3006c0002ef67fae */ /* 0x000fe8000d9a1016 */
[----:B------:R-:W-:Y:S01]  /*14d50*/  LDGSTS.E [R246+0x30070], desc[UR22][R44.64], !P2 ;  /* 0x300700002cf67fae */ /* 0x000fe2000d1a1016 */
[----:B--2---:R-:W-:-:S05]  /*14d60*/  VIADD R4, R4, 0xfffffee2 ;  /* 0xfffffee204047836 */ /* 0x004fca0000000000 */
[----:B------:R-:W-:Y:S01]  /*14d70*/  ISETP.GE.U32.AND P4, PT, R4, 0x7ffffe63, PT ;  /* 0x7ffffe630400780c */ /* 0x000fe20003f86070 */
[----:B------:R-:W-:Y:S02]  /*14d80*/  VIADD R4, R6, 0xfffffee0 ;  /* 0xfffffee006047836 */ /* 0x000fe40000000000 */
[----:B------:R-:W2:Y:S03]  /*14d90*/  LDC R6, c[0x0][0x3a0] ;  /* 0x0000e800ff067b82 */ /* 0x000ea60000000800 */
[----:B------:R-:W-:-:S05]  /*14da0*/  ISETP.GE.U32.AND P2, PT, R4, 0x7ffffe61, PT ;  /* 0x7ffffe610400780c */ /* 0x000fca0003f46070 */
[----:B------:R-:W2:Y:S01]  /*14db0*/  LDC R4, c[0x0][0x3a0] ;  /* 0x0000e800ff047b82 */ /* 0x000ea20000000800 */
[----:B-1----:R-:W-:Y:S01]  /*14dc0*/  VIADD R5, R5, 0xfffffee1 ;  /* 0xfffffee105057836 */ /* 0x002fe20000000000 */
[----:B------:R-:W-:Y:S01]  /*14dd0*/  LDGSTS.E [R246+0x30074], desc[UR22][R42.64], !P4 ;  /* 0x300740002af67fae */ /* 0x000fe2000e1a1016 */
[----:B------:R-:W-:-:S05]  /*14de0*/  IADD3 R10, P5, PT, R8, R2, RZ ;  /* 0x00000002080a7210 */ /* 0x000fca0007fbe0ff */
[----:B------:R-:W-:Y:S01]  /*14df0*/  IMAD.X R11, R9, 0x1, R0, P5 ;  /* 0x00000001090b7824 */ /* 0x000fe200028e0600 */
[----:B---3--:R-:W-:-:S05]  /*14e00*/  IADD3 R8, P5, PT, R78, R2, RZ ;  /* 0x000000024e087210 */ /* 0x008fca0007fbe0ff */
[----:B------:R-:W-:Y:S02]  /*14e10*/  IMAD.X R9, R79, 0x1, R0, P5 ;  /* 0x000000014f097824 */ /* 0x000fe400028e0600 */
[----:B------:R-:W3:Y:S04]  /*14e20*/  LDL.LU.64 R78, [R1+0x7e0] ;  /* 0x0007e000014e7983 */ /* 0x000ee80000300a00 */
[----:B------:R-:W3:Y:S04]  /*14e30*/  LDL.LU.64 R116, [R1+0x7d8] ;  /* 0x0007d80001747983 */ /* 0x000ee80000300a00 */
[----:B------:R-:W3:Y:S04]  /*14e40*/  LDL.LU.64 R118, [R1+0x7d0] ;  /* 0x0007d00001767983 */ /* 0x000ee80000300a00 */
[----:B------:R-:W3:Y:S04]  /*14e50*/  LDL.LU.64 R108, [R1+0x7c8] ;  /* 0x0007c800016c7983 */ /* 0x000ee80000300a00 */
[----:B------:R-:W3:Y:S04]  /*14e60*/  LDL.LU.64 R122, [R1+0x7c0] ;  /* 0x0007c000017a7983 */ /* 0x000ee80000300a00 */
[----:B------:R-:W3:Y:S01]  /*14e70*/  LDL.LU.64 R124, [R1+0x7b8] ;  /* 0x0007b800017c7983 */ /* 0x000ee20000300a00 */
[----:B------:R-:W-:Y:S01]  /*14e80*/  ISETP.GE.U32.AND P3, PT, R5, 0x7ffffe62, PT ;  /* 0x7ffffe620500780c */ /* 0x000fe20003f66070 */
[----:B--2---:R-:W-:Y:S01]  /*14e90*/  VIADD R4, R4, 0xfffffedf ;  /* 0xfffffedf04047836 */ /* 0x004fe20000000000 */
[----:B------:R-:W1:Y:S01]  /*14ea0*/  LDC R5, c[0x0][0x3a0] ;  /* 0x0000e800ff057b82 */ /* 0x000e620000000800 */
[----:B------:R-:W2:Y:S04]  /*14eb0*/  LDL.LU.64 R120, [R1+0x7b0] ;  /* 0x0007b00001787983 */ /* 0x000ea80000300a00 */
[----:B------:R-:W2:Y:S01]  /*14ec0*/  LDL.LU.64 R128, [R1+0x7a8] ;  /* 0x0007a80001807983 */ /* 0x000ea20000300a00 */
[----:B------:R-:W-:Y:S01]  /*14ed0*/  ISETP.GE.U32.AND P4, PT, R4, 0x7ffffe60, PT ;  /* 0x7ffffe600400780c */ /* 0x000fe20003f86070 */
[----:B------:R-:W-:-:S02]  /*14ee0*/  VIADD R4, R6, 0xfffffedd ;  /* 0xfffffedd06047836 */ /* 0x000fc40000000000 */
[----:B------:R-:W2:Y:S01]  /*14ef0*/  LDL.LU.64 R130, [R1+0x7a0] ;  /* 0x0007a00001827983 */ /* 0x000ea20000300a00 */
[----:B------:R-:W4:Y:S03]  /*14f00*/  LDC R6, c[0x0][0x3a0] ;  /* 0x0000e800ff067b82 */ /* 0x000f260000000800 */
[----:B------:R-:W-:Y:S04]  /*14f10*/  LDGSTS.E [R246+0x30078], desc[UR22][R40.64], !P3 ;  /* 0x3007800028f67fae */ /* 0x000fe8000d9a1016 */
[----:B------:R-:W-:Y:S01]  /*14f20*/  LDGSTS.E [R246+0x3007c], desc[UR22][R36.64], !P2 ;  /* 0x3007c00024f67fae */ /* 0x000fe2000d1a1016 */
[----:B------:R-:W-:Y:S02]  /*14f30*/  ISETP.GE.U32.AND P2, PT, R4, 0x7ffffe5e, PT ;  /* 0x7ffffe5e0400780c */ /* 0x000fe40003f46070 */
[----:B------:R-:W4:Y:S01]  /*14f40*/  LDC R4, c[0x0][0x3a0] ;  /* 0x0000e800ff047b82 */ /* 0x000f220000000800 */
[----:B------:R-:W2:Y:S01]  /*14f50*/  LDL.LU.64 R126, [R1+0x798] ;  /* 0x00079800017e7983 */ /* 0x000ea20000300a00 */
[----:B-1----:R-:W-:-:S03]  /*14f60*/  VIADD R5, R5, 0xfffffede ;  /* 0xfffffede05057836 */ /* 0x002fc60000000000 */
[----:B------:R-:W2:Y:S02]  /*14f70*/  LDL.LU.64 R154, [R1+0x790] ;  /* 0x00079000019a7983 */ /* 0x000ea40000300a00 */
[----:B------:R-:W-:Y:S02]  /*14f80*/  ISETP.GE.U32.AND P3, PT, R5, 0x7ffffe5f, PT ;  /* 0x7ffffe5f0500780c */ /* 0x000fe40003f66070 */
[----:B------:R-:W-:Y:S01]  /*14f90*/  LDGSTS.E [R246+0x30080], desc[UR22][R34.64], !P4 ;  /* 0x3008000022f67fae */ /* 0x000fe2000e1a1016 */
[----:B------:R-:W1:Y:S03]  /*14fa0*/  LDC R5, c[0x0][0x3a0] ;  /* 0x0000e800ff057b82 */ /* 0x000e660000000800 */
[----:B------:R-:W2:Y:S04]  /*14fb0*/  LDL.LU.64 R152, [R1+0x788] ;  /* 0x0007880001987983 */ /* 0x000ea80000300a00 */
[----:B------:R-:W2:Y:S04]  /*14fc0*/  LDL.LU.64 R208, [R1+0x780] ;  /* 0x0007800001d07983 */ /* 0x000ea80000300a00 */
[----:B------:R-:W-:Y:S01]  /*14fd0*/  LDGSTS.E [R246+0x30084], desc[UR22][R32.64], !P3 ;  /* 0x3008400020f67fae */ /* 0x000fe2000d9a1016 */
[----:B----4-:R-:W-:-:S03]  /*14fe0*/  VIADD R4, R4, 0xfffffedc ;  /* 0xfffffedc04047836 */ /* 0x010fc60000000000 */
[----:B------:R-:W-:Y:S02]  /*14ff0*/  LDGSTS.E [R246+0x30088], desc[UR22][R30.64], !P2 ;  /* 0x300880001ef67fae */ /* 0x000fe4000d1a1016 */
[----:B------:R-:W-:Y:S01]  /*15000*/  ISETP.GE.U32.AND P4, PT, R4, 0x7ffffe5d, PT ;  /* 0x7ffffe5d0400780c */ /* 0x000fe20003f86070 */
[----:B------:R-:W-:Y:S01]  /*15010*/  VIADD R4, R6, 0xfffffeda ;  /* 0xfffffeda06047836 */ /* 0x000fe20000000000 */
[----:B------:R-:W4:Y:S01]  /*15020*/  LDL.LU.64 R216, [R1+0x778] ;  /* 0x0007780001d87983 */ /* 0x000f220000300a00 */
[----:B------:R-:W1:Y:S03]  /*15030*/  LDC R6, c[0x0][0x3a0] ;  /* 0x0000e800ff067b82 */ /* 0x000e660000000800 */
[----:B------:R-:W-:Y:S01]  /*15040*/  ISETP.GE.U32.AND P2, PT, R4, 0x7ffffe5b, PT ;  /* 0x7ffffe5b0400780c */ /* 0x000fe20003f46070 */
[----:B-1----:R-:W-:Y:S01]  /*15050*/  VIADD R5, R5, 0xfffffedb ;  /* 0xfffffedb05057836 */ /* 0x002fe20000000000 */
[----:B------:R-:W2:Y:S03]  /*15060*/  LDL.LU.64 R148, [R1+0x770] ;  /* 0x0007700001947983 */ /* 0x000ea60000300a00 */
[----:B------:R-:W1:Y:S01]  /*15070*/  LDC R4, c[0x0][0x3a0] ;  /* 0x0000e800ff047b82 */ /* 0x000e620000000800 */
[----:B------:R-:W-:Y:S01]  /*15080*/  ISETP.GE.U32.AND P3, PT, R5, 0x7ffffe5c, PT ;  /* 0x7ffffe5c0500780c */ /* 0x000fe20003f66070 */
[----:B------:R-:W-:Y:S04]  /*15090*/  LDGSTS.E [R246+0x3008c], desc[UR22][R28.64], !P4 ;  /* 0x3008c0001cf67fae */ /* 0x000fe8000e1a1016 */
[----:B------:R-:W2:Y:S02]  /*150a0*/  LDL.LU.64 R146, [R1+0x768] ;  /* 0x0007680001927983 */ /* 0x000ea40000300a00 */
        /* <DEDUP_REMOVED lines=24> */
[----:B------:R-:W3:Y:S11]  /*15230*/  LDC R5, c[0x0][0x3a0] ;  /* 0x0000e800ff057b82 */ /* 0x000ef60000000800 */
[----:B------:R-:W-:Y:S04]  /*15240*/  LDGSTS.E [R246+0x300a8], desc[UR22][R14.64], !P3 ;  /* 0x300a80000ef67fae */ /* 0x000fe8000d9a1016 */
[----:B------:R-:W-:Y:S01]  /*15250*/  LDGSTS.E [R246+0x300ac], desc[UR22][R12.64], !P2 ;  /* 0x300ac0000cf67fae */ /* 0x000fe2000d1a1016 */
[----:B-1----:R-:W-:-:S04]  /*15260*/  IADD3 R4, PT, PT, R4, -0x12d, RZ ;  /* 0xfffffed304047810 */ /* 0x002fc80007ffe0ff */
[----:B------:R-:W-:Y:S01]  /*15270*/  ISETP.GE.U32.AND P4, PT, R4, 0x7ffffe54, PT ;  /* 0x7ffffe540400780c */ /* 0x000fe20003f86070 */
[----:B------:R-:W-:-:S05]  /*15280*/  VIADD R4, R6, 0xfffffed1 ;  /* 0xfffffed106047836 */ /* 0x000fca0000000000 */
[----:B------:R-:W-:Y:S02]  /*15290*/  ISETP.GE.U32.AND P2, PT, R4, 0x7ffffe52, PT ;  /* 0x7ffffe520400780c */ /* 0x000fe40003f46070 */
[----:B------:R-:W1:Y:S01]  /*152a0*/  LDC R4, c[0x0][0x3a0] ;  /* 0x0000e800ff047b82 */ /* 0x000e620000000800 */
[----:B---3--:R-:W-:-:S04]  /*152b0*/  VIADD R5, R5, 0xfffffed2 ;  /* 0xfffffed205057836 */ /* 0x008fc80000000000 */
[----:B------:R-:W-:Y:S01]  /*152c0*/  LDGSTS.E [R246+0x300b0], desc[UR22][R10.64], !P4 ;  /* 0x300b00000af67fae */ /* 0x000fe2000e1a1016 */
[----:B------:R-:W-:Y:S02]  /*152d0*/  ISETP.GE.U32.AND P3, PT, R5, 0x7ffffe53, PT ;  /* 0x7ffffe530500780c */ /* 0x000fe40003f66070 */
[----:B------:R-:W3:Y:S01]  /*152e0*/  LDC R5, c[0x0][0x3a0] ;  /* 0x0000e800ff057b82 */ /* 0x000ee20000000800 */
[----:B------:R-:W-:-:S05]  /*152f0*/  IADD3 R6, P5, PT, R58, R2, RZ ;  /* 0x000000023a067210 */ /* 0x000fca0007fbe0ff */
[----:B------:R-:W-:Y:S02]  /*15300*/  IMAD.X R7, R59, 0x1, R0, P5 ;  /* 0x000000013b077824 */ /* 0x000fe400028e0600 */
[----:B------:R-:W3:Y:S03]  /*15310*/  LDC R58, c[0x0][0x3a0] ;  /* 0x0000e800ff3a7b82 */ /* 0x000ee60000000800 */
[----:B------:R-:W-:Y:S04]  /*15320*/  LDGSTS.E [R246+0x300b4], desc[UR22][R8.64], !P3 ;  /* 0x300b400008f67fae */ /* 0x000fe8000d9a1016 */
[----:B------:R-:W-:Y:S01]  /*15330*/  LDGSTS.E [R246+0x300b8], desc[UR22][R6.64], !P2 ;  /* 0x300b800006f67fae */ /* 0x000fe2000d1a1016 */
[----:B-1----:R-:W-:Y:S01]  /*15340*/  VIADD R4, R4, 0xfffffed0 ;  /* 0xfffffed004047836 */ /* 0x002fe20000000000 */
[----:B------:R-:W1:Y:S04]  /*15350*/  LDC R59, c[0x0][0x3a0] ;  /* 0x0000e800ff3b7b82 */ /* 0x000e680000000800 */
[----:B------:R-:W-:Y:S01]  /*15360*/  ISETP.GE.U32.AND P4, PT, R4, 0x7ffffe51, PT ;  /* 0x7ffffe510400780c */ /* 0x000fe20003f86070 */
[----:B------:R-:W-:-:S05]  /*15370*/  VIADD R4, R38, 0xfffffece ;  /* 0xfffffece26047836 */ /* 0x000fca0000000000 */
[----:B------:R-:W-:Y:S02]  /*15380*/  ISETP.GE.U32.AND P2, PT, R4, 0x7ffffe4f, PT ;  /* 0x7ffffe4f0400780c */ /* 0x000fe40003f46070 */
[----:B------:R-:W-:Y:S02]  /*15390*/  IADD3 R4, P5, PT, R68, R2, RZ ;  /* 0x0000000244047210 */ /* 0x000fe40007fbe0ff */
[----:B------:R-:W1:Y:S01]  /*153a0*/  LDC R68, c[0x0][0x3a0] ;  /* 0x0000e800ff447b82 */ /* 0x000e620000000800 */
[----:B---3--:R-:W-:-:S05]  /*153b0*/  VIADD R5, R5, 0xfffffecf ;  /* 0xfffffecf05057836 */ /* 0x008fca0000000000 */
[----:B------:R-:W-:Y:S01]  /*153c0*/  ISETP.GE.U32.AND P3, PT, R5, 0x7ffffe50, PT ;  /* 0x7ffffe500500780c */ /* 0x000fe20003f66070 */
[----:B------:R-:W-:Y:S01]  /*153d0*/  IMAD.X R5, R69, 0x1, R0, P5 ;  /* 0x0000000145057824 */ /* 0x000fe200028e0600 */
[----:B------:R-:W-:Y:S01]  /*153e0*/  IADD3 R38, P5, PT, R48, R2, RZ ;  /* 0x0000000230267210 */ /* 0x000fe20007fbe0ff */
[----:B------:R-:W-:-:S03]  /*153f0*/  VIADD R58, R58, 0xfffffecd ;  /* 0xfffffecd3a3a7836 */ /* 0x000fc60000000000 */
[----:B------:R-:W-:Y:S01]  /*15400*/  LDGSTS.E [R246+0x300bc], desc[UR22][R4.64], !P4 ;  /* 0x300bc00004f67fae */ /* 0x000fe2000e1a1016 */
[--C-:B------:R-:W-:Y:S01]  /*15410*/  IMAD.X R39, R49, 0x1, R0.reuse, P5 ;  /* 0x0000000131277824 */ /* 0x100fe200028e0600 */
[----:B------:R-:W-:Y:S02]  /*15420*/  IADD3 R48, P5, PT, R88, R2, RZ ;  /* 0x0000000258307210 */ /* 0x000fe40007fbe0ff */
[----:B------:R-:W-:Y:S01]  /*15430*/  ISETP.GE.U32.AND P4, PT, R58, 0x7ffffe4e, PT ;  /* 0x7ffffe4e3a00780c */ /* 0x000fe20003f86070 */
[----:B------:R-:W3:Y:S02]  /*15440*/  LDC R88, c[0x0][0x3a0] ;  /* 0x0000e800ff587b82 */ /* 0x000ee40000000800 */
[----:B------:R-:W-:Y:S01]  /*15450*/  IMAD.X R49, R89, 0x1, R0, P5 ;  /* 0x0000000159317824 */ /* 0x000fe200028e0600 */
[----:B------:R-:W-:Y:S01]  /*15460*/  LDGSTS.E [R246+0x300c0], desc[UR22][R38.64], !P3 ;  /* 0x300c000026f67fae */ /* 0x000fe2000d9a1016 */
[----:B-1----:R-:W-:-:S03]  /*15470*/  VIADD R58, R68, 0xfffffecb ;  /* 0xfffffecb443a7836 */ /* 0x002fc60000000000 */
[----:B------:R-:W-:Y:S01]  /*15480*/  LDGSTS.E [R246+0x300c4], desc[UR22][R48.64], !P2 ;  /* 0x300c400030f67fae */ /* 0x000fe2000d1a1016 */
[----:B------:R-:W-:Y:S01]  /*15490*/  IADD3 R59, PT, PT, R59, -0x134, RZ ;  /* 0xfffffecc3b3b7810 */ /* 0x000fe20007ffe0ff */
[----:B------:R-:W1:Y:S01]  /*154a0*/  LDC R89, c[0x0][0x3a0] ;  /* 0x0000e800ff597b82 */ /* 0x000e620000000800 */
[----:B------:R-:W-:Y:S02]  /*154b0*/  ISETP.GE.U32.AND P2, PT, R58, 0x7ffffe4c, PT ;  /* 0x7ffffe4c3a00780c */ /* 0x000fe40003f46070 */
[----:B------:R-:W-:-:S05]  /*154c0*/  IADD3 R58, P5, PT, R98, R2, RZ ;  /* 0x00000002623a7210 */ /* 0x000fca0007fbe0ff */
[----:B------:R-:W1:Y:S01]  /*154d0*/  LDC R98, c[0x0][0x3a0] ;  /* 0x0000e800ff627b82 */ /* 0x000e620000000800 */
[----:B------:R-:W-:Y:S01]  /*154e0*/  ISETP.GE.U32.AND P3, PT, R59, 0x7ffffe4d, PT ;  /* 0x7ffffe4d3b00780c */ /* 0x000fe20003f66070 */
[----:B------:R-:W-:Y:S02]  /*154f0*/  IMAD.X R59, R99, 0x1, R0, P5 ;  /* 0x00000001633b7824 */ /* 0x000fe400028e0600 */
[----:B---3--:R-:W-:-:S03]  /*15500*/  VIADD R88, R88, 0xfffffeca ;  /* 0xfffffeca58587836 */ /* 0x008fc60000000000 */
[----:B------:R-:W-:Y:S02]  /*15510*/  LDGSTS.E [R246+0x300c8], desc[UR22][R58.64], !P4 ;  /* 0x300c80003af67fae */ /* 0x000fe4000e1a1016 */
[----:B------:R-:W-:Y:S02]  /*15520*/  ISETP.GE.U32.AND P4, PT, R88, 0x7ffffe4b, PT ;  /* 0x7ffffe4b5800780c */ /* 0x000fe40003f86070 */
[----:B------:R-:W-:-:S05]  /*15530*/  IADD3 R68, P5, PT, R78, R2, RZ ;  /* 0x000000024e447210 */ /* 0x000fca0007fbe0ff */
[--C-:B------:R-:W-:Y:S01]  /*15540*/  IMAD.X R69, R79, 0x1, R0.reuse, P5 ;  /* 0x000000014f457824 */ /* 0x100fe200028e0600 */
[----:B------:R-:W-:Y:S01]  /*15550*/  IADD3 R78, P5, PT, R116, R2, RZ ;  /* 0x00000002744e7210 */ /* 0x000fe20007fbe0ff */
[----:B-1----:R-:W-:Y:S01]  /*15560*/  VIADD R88, R98, 0xfffffec8 ;  /* 0xfffffec862587836 */ /* 0x002fe20000000000 */
[----:B------:R-:W1:Y:S02]  /*15570*/  LDC R116, c[0x0][0x3a0] ;  /* 0x0000e800ff747b82 */ /* 0x000e640000000800 */
[----:B------:R-:W-:Y:S01]  /*15580*/  LDGSTS.E [R246+0x300cc], desc[UR22][R68.64], !P3 ;  /* 0x300cc00044f67fae */ /* 0x000fe2000d9a1016 */
[----:B------:R-:W-:-:S05]  /*15590*/  IMAD.X R79, R117, 0x1, R0, P5 ;  /* 0x00000001754f7824 */ /* 0x000fca00028e0600 */
[----:B------:R-:W-:Y:S01]  /*155a0*/  LDGSTS.E [R246+0x300d0], desc[UR22][R78.64], !P2 ;  /* 0x300d00004ef67fae */ /* 0x000fe2000d1a1016 */
[----:B------:R-:W-:Y:S01]  /*155b0*/  ISETP.GE.U32.AND P2, PT, R88, 0x7ffffe49, PT ;  /* 0x7ffffe495800780c */ /* 0x000fe20003f46070 */
[----:B------:R-:W-:Y:S01]  /*155c0*/  VIADD R89, R89, 0xfffffec9 ;  /* 0xfffffec959597836 */ /* 0x000fe20000000000 */
[-C--:B------:R-:W-:Y:S01]  /*155d0*/  IADD3 R88, P5, PT, R118, R2.reuse, RZ ;  /* 0x0000000276587210 */ /* 0x080fe20007fbe0ff */
[----:B------:R-:W3:Y:S08]  /*155e0*/  LDC R117, c[0x0][0x3a0] ;  /* 0x0000e800ff757b82 */ /* 0x000ef00000000800 */
[----:B------:R-:W2:Y:S01]  /*155f0*/  LDC R118, c[0x0][0x3a0] ;  /* 0x0000e800ff767b82 */ /* 0x000ea20000000800 */
[----:B------:R-:W-:Y:S01]  /*15600*/  ISETP.GE.U32.AND P3, PT, R89, 0x7ffffe4a, PT ;  /* 0x7ffffe4a5900780c */ /* 0x000fe20003f66070 */
[----:B------:R-:W-:Y:S01]  /*15610*/  IMAD.X R89, R119, 0x1, R0, P5 ;  /* 0x0000000177597824 */ /* 0x000fe200028e0600 */
[----:B------:R-:W-:Y:S01]  /*15620*/  IADD3 R98, P5, PT, R108, R2, RZ ;  /* 0x000000026c627210 */ /* 0x000fe20007fbe0ff */
[----:B-1----:R-:W-:-:S03]  /*15630*/  VIADD R116, R116, 0xfffffec7 ;  /* 0xfffffec774747836 */ /* 0x002fc60000000000 */
[----:B------:R-:W-:Y:S01]  /*15640*/  LDGSTS.E [R246+0x300d4], desc[UR22][R88.64], !P4 ;  /* 0x300d400058f67fae */ /* 0x000fe2000e1a1016 */
[--C-:B------:R-:W-:Y:S01]  /*15650*/  IMAD.X R99, R109, 0x1, R0.reuse, P5 ;  /* 0x000000016d637824 */ /* 0x100fe200028e0600 */
[----:B------:R-:W-:Y:S02]  /*15660*/  IADD3 R108, P5, PT, R122, R2, RZ ;  /* 0x000000027a6c7210 */ /* 0x000fe40007fbe0ff */
[----:B------:R-:W-:Y:S01]  /*15670*/  ISETP.GE.U32.AND P4, PT, R116, 0x7ffffe48, PT ;  /* 0x7ffffe487400780c */ /* 0x000fe20003f86070 */
[----:B------:R-:W1:Y:S02]  /*15680*/  LDC R122, c[0x0][0x3a0] ;  /* 0x0000e800ff7a7b82 */ /* 0x000e640000000800 */
[----:B------:R-:W-:Y:S01]  /*15690*/  IMAD.X R109, R123, 0x1, R0, P5 ;  /* 0x000000017b6d7824 */ /* 0x000fe200028e0600 */
[----:B------:R-:W-:Y:S04]  /*156a0*/  LDGSTS.E [R246+0x300d8], desc[UR22][R98.64], !P3 ;  /* 0x300d800062f67fae */ /* 0x000fe8000d9a1016 */
[----:B------:R-:W-:Y:S01]  /*156b0*/  LDGSTS.E [R246+0x300dc], desc[UR22][R108.64], !P2 ;  /* 0x300dc0006cf67fae */ /* 0x000fe2000d1a1016 */
[----:B---3--:R-:W-:Y:S01]  /*156c0*/  VIADD R117, R117, 0xfffffec6 ;  /* 0xfffffec675757836 */ /* 0x008fe20000000000 */
[----:B------:R-:W3:Y:S01]  /*156d0*/  LDC R123, c[0x0][0x3a0] ;  /* 0x0000e800ff7b7b82 */ /* 0x000ee20000000800 */
[----:B--2---:R-:W-:-:S04]  /*156e0*/  IADD3 R116, PT, PT, R118, -0x13b, RZ ;  /* 0xfffffec576747810 */ /* 0x004fc80007ffe0ff */
[----:B------:R-:W-:Y:S02]  /*156f0*/  ISETP.GE.U32.AND P2, PT, R116, 0x7ffffe46, PT ;  /* 0x7ffffe467400780c */ /* 0x000fe40003f46070 */
[-C--:B------:R-:W-:Y:S02]  /*15700*/  IADD3 R116, P5, PT, R124, R2.reuse, RZ ;  /* 0x000000027c747210 */ /* 0x080fe40007fbe0ff */
[----:B------:R-:W2:Y:S01]  /*15710*/  LDC R124, c[0x0][0x3a0] ;  /* 0x0000e800ff7c7b82 */ /* 0x000ea20000000800 */
[----:B------:R-:W-:Y:S02]  /*15720*/  ISETP.GE.U32.AND P3, PT, R117, 0x7ffffe47, PT ;  /* 0x7ffffe477500780c */ /* 0x000fe40003f66070 */
[----:B------:R-:W-:Y:S01]  /*15730*/  IMAD.X R117, R125, 0x1, R0, P5 ;  /* 0x000000017d757824 */ /* 0x000fe200028e0600 */
[----:B------:R-:W-:Y:S01]  /*15740*/  IADD3 R118, P5, PT, R120, R2, RZ ;  /* 0x0000000278767210 */ /* 0x000fe20007fbe0ff */
[----:B-1----:R-:W-:-:S03]  /*15750*/  VIADD R122, R122, 0xfffffec4 ;  /* 0xfffffec47a7a7836 */ /* 0x002fc60000000000 */
[----:B------:R-:W-:Y:S01]  /*15760*/  LDGSTS.E [R246+0x300e0], desc[UR22][R116.64], !P4 ;  /* 0x300e000074f67fae */ /* 0x000fe2000e1a1016 */
[--C-:B------:R-:W-:Y:S01]  /*15770*/  IMAD.X R119, R121, 0x1, R0.reuse, P5 ;  /* 0x0000000179777824 */ /* 0x100fe200028e0600 */
[----:B------:R-:W-:Y:S02]  /*15780*/  IADD3 R120, P5, PT, R128, R2, RZ ;  /* 0x0000000280787210 */ /* 0x000fe40007fbe0ff */
[----:B------:R-:W-:Y:S01]  /*15790*/  ISETP.GE.U32.AND P4, PT, R122, 0x7ffffe45, PT ;  /* 0x7ffffe457a00780c */ /* 0x000fe20003f86070 */
[----:B------:R-:W1:Y:S01]  /*157a0*/  LDC R128, c[0x0][0x3a0] ;  /* 0x0000e800ff807b82 */ /* 0x000e620000000800 */
[----:B------:R-:W-:Y:S01]  /*157b0*/  LDGSTS.E [R246+0x300e4], desc[UR22][R118.64], !P3 ;  /* 0x300e400076f67fae */ /* 0x000fe2000d9a1016 */
[----:B------:R-:W-:-:S05]  /*157c0*/  IMAD.X R121, R129, 0x1, R0, P5 ;  /* 0x0000000181797824 */ /* 0x000fca00028e0600 */
[----:B------:R-:W-:Y:S01]  /*157d0*/  LDGSTS.E [R246+0x300e8], desc[UR22][R120.64], !P2 ;  /* 0x300e800078f67fae */ /* 0x000fe2000d1a1016 */
[----:B------:R-:W4:Y:S01]  /*157e0*/  LDC R129, c[0x0][0x3a0] ;  /* 0x0000e800ff817b82 */ /* 0x000f220000000800 */
[----:B--2---:R-:W-:-:S05]  /*157f0*/  VIADD R122, R124, 0xfffffec2 ;  /* 0xfffffec27c7a7836 */ /* 0x004fca0000000000 */
[----:B------:R-:W-:Y:S02]  /*15800*/  ISETP.GE.U32.AND P2, PT, R122, 0x7ffffe43, PT ;  /* 0x7ffffe437a00780c */ /* 0x000fe40003f46070 */
[----:B------:R-:W-:Y:S02]  /*15810*/  IADD3 R122, P5, PT, R130, R2, RZ ;  /* 0x00000002827a7210 */ /* 0x000fe40007fbe0ff */
[----:B------:R-:W2:Y:S01]  /*15820*/  LDC R130, c[0x0][0x3a0] ;  /* 0x0000e800ff827b82 */ /* 0x000ea20000000800 */
[----:B---3--:R-:W-:-:S05]  /*15830*/  VIADD R123, R123, 0xfffffec3 ;  /* 0xfffffec37b7b7836 */ /* 0x008fca0000000000 */
[----:B------:R-:W-:Y:S01]  /*15840*/  ISETP.GE.U32.AND P3, PT, R123, 0x7ffffe44, PT ;  /* 0x7ffffe447b00780c */ /* 0x000fe20003f66070 */
[----:B------:R-:W-:Y:S01]  /*15850*/  IMAD.X R123, R131, 0x1, R0, P5 ;  /* 0x00000001837b7824 */ /* 0x000fe200028e0600 */
[----:B------:R-:W-:Y:S01]  /*15860*/  IADD3 R124, P5, PT, R126, R2, RZ ;  /* 0x000000027e7c7210 */ /* 0x000fe20007fbe0ff */
[----:B-1----:R-:W-:-:S03]  /*15870*/  VIADD R128, R128, 0xfffffec1 ;  /* 0xfffffec180807836 */ /* 0x002fc60000000000 */
[----:B------:R-:W-:Y:S01]  /*15880*/  LDGSTS.E [R246+0x300ec], desc[UR22][R122.64], !P4 ;  /* 0x300ec0007af67fae */ /* 0x000fe2000e1a1016 */
[----:B------:R-:W-:Y:S01]  /*15890*/  IMAD.X R125, R127, 0x1, R0, P5 ;  /* 0x000000017f7d7824 */ /* 0x000fe200028e0600 */
[----:B------:R-:W-:Y:S02]  /*158a0*/  IADD3 R126, P5, PT, R154, R2, RZ ;  /* 0x000000029a7e7210 */ /* 0x000fe40007fbe0ff */
[----:B------:R-:W-:-:S03]  /*158b0*/  ISETP.GE.U32.AND P4, PT, R128, 0x7ffffe42, PT ;  /* 0x7ffffe428000780c */ /* 0x000fc60003f86070 */
[----:B------:R-:W-:Y:S01]  /*158c0*/  IMAD.X R127, R155, 0x1, R0, P5 ;  /* 0x000000019b7f7824 */ /* 0x000fe200028e0600 */
[----:B------:R-:W-:Y:S01]  /*158d0*/  LDGSTS.E [R246+0x300f0], desc[UR22][R124.64], !P3 ;  /* 0x300f00007cf67fae */ /* 0x000fe2000d9a1016 */
[----:B--2---:R-:W-:-:S03]  /*158e0*/  VIADD R128, R130, 0xfffffebf ;  /* 0xfffffebf82807836 */ /* 0x004fc60000000000 */
[----:B------:R-:W-:Y:S01]  /*158f0*/  LDGSTS.E [R246+0x300f4], desc[UR22][R126.64], !P2 ;  /* 0x300f40007ef67fae */ /* 0x000fe2000d1a1016 */
[----:B----4-:R-:W-:Y:S01]  /*15900*/  VIADD R129, R129, 0xfffffec0 ;  /* 0xfffffec081817836 */ /* 0x010fe20000000000 */
[----:B------:R-:W-:Y:S02]  /*15910*/  ISETP.GE.U32.AND P2, PT, R128, 0x7ffffe40, PT ;  /* 0x7ffffe408000780c */ /* 0x000fe40003f46070 */
[----:B------:R-:W2:Y:S01]  /*15920*/  LDL.LU.64 R154, [R1+0x760] ;  /* 0x00076000019a7983 */ /* 0x000ea20000300a00 */
[----:B------:R-:W-:Y:S02]  /*15930*/  IADD3 R128, P5, PT, R152, R2, RZ ;  /* 0x0000000298807210 */ /* 0x000fe40007fbe0ff */
[----:B------:R-:W-:Y:S02]  /*15940*/  ISETP.GE.U32.AND P3, PT, R129, 0x7ffffe41, PT ;  /* 0x7ffffe418100780c */ /* 0x000fe40003f66070 */
[----:B------:R-:W-:Y:S02]  /*15950*/  IADD3.X R129, PT, PT, R153, R0, RZ, P5, !PT ;  /* 0x0000000099817210 */ /* 0x000fe40002ffe4ff */
[----:B------:R-:W-:Y:S01]  /*15960*/  IADD3 R130, P5, PT, R208, R2, RZ ;  /* 0x00000002d0827210 */ /* 0x000fe20007fbe0ff */
[----:B------:R-:W-:-:S02]  /*15970*/  VIADD R247, R247, 0xfffffebe ;  /* 0xfffffebef7f77836 */ /* 0x000fc40000000000 */
[----:B------:R-:W-:Y:S02]  /*15980*/  LDGSTS.E [R246+0x300f8], desc[UR22][R128.64], !P4 ;  /* 0x300f800080f67fae */ /* 0x000fe4000e1a1016 */
[--C-:B------:R-:W-:Y:S01]  /*15990*/  IMAD.X R131, R209, 0x1, R0.reuse, P5 ;  /* 0x00000001d1837824 */ /* 0x100fe200028e0600 */
[----:B------:R-:W-:Y:S02]  /*159a0*/  IADD3 R150, P5, PT, R216, R2, RZ ;  /* 0x00000002d8967210 */ /* 0x000fe40007fbe0ff */
[----:B------:R-:W-:Y:S01]  /*159b0*/  ISETP.GE.U32.AND P4, PT, R247, 0x7ffffe3f, PT ;  /* 0x7ffffe3ff700780c */ /* 0x000fe20003f86070 */
[----:B------:R-:W-:Y:S01]  /*159c0*/  VIADD R144, R144, 0xfffffebd ;  /* 0xfffffebd90907836 */ /* 0x000fe20000000000 */
[----:B------:R-:W-:Y:S01]  /*159d0*/  LDGSTS.E [R246+0x300fc], desc[UR22][R130.64], !P3 ;  /* 0x300fc00082f67fae */ /* 0x000fe2000d9a1016 */
[----:B------:R-:W-:-:S05]  /*159e0*/  IMAD.X R151, R217, 0x1, R0, P5 ;  /* 0x00000001d9977824 */ /* 0x000fca00028e0600 */
[----:B------:R1:W-:Y:S04]  /*159f0*/  STL.64 [R1+0x70], R150 ;  /* 0x0000709601007387 */ /* 0x0003e80000100a00 */
[----:B------:R-:W3:Y:S04]  /*15a00*/  LDL.LU.64 R152, [R1+0x758] ;  /* 0x0007580001987983 */ /* 0x000ee80000300a00 */
[----:B------:R-:W4:Y:S04]  /*15a10*/  LDL.LU.64 R208, [R1+0x750] ;  /* 0x0007500001d07983 */ /* 0x000f280000300a00 */
[----:B------:R-:W4:Y:S01]  /*15a20*/  LDL.LU.64 R216, [R1+0x748] ;  /* 0x0007480001d87983 */ /* 0x000f220000300a00 */
[----:B------:R-:W-:Y:S01]  /*15a30*/  VIADD R247, R145, 0xfffffebc ;  /* 0xfffffebc91f77836 */ /* 0x000fe20000000000 */
[----:B------:R-:W-:Y:S01]  /*15a40*/  ISETP.GE.U32.AND P3, PT, R144, 0x7ffffe3e, PT ;  /* 0x7ffffe3e9000780c */ /* 0x000fe20003f66070 */
[----:B------:R-:W2:Y:S01]  /*15a50*/  LDC R145, c[0x0][0x3a0] ;  /* 0x0000e800ff917b82 */ /* 0x000ea20000000800 */
[----:B------:R1:W-:Y:S02]  /*15a60*/  LDGSTS.E [R246+0x30100], desc[UR22][R150.64], !P2 ;  /* 0x3010000096f67fae */ /* 0x0003e4000d1a1016 */
[----:B------:R-:W-:-:S05]  /*15a70*/  ISETP.GE.U32.AND P2, PT, R247, 0x7ffffe3d, PT ;  /* 0x7ffffe3df700780c */ /* 0x000fca0003f46070 */
[----:B------:R-:W1:Y:S02]  /*15a80*/  LDC R247, c[0x0][0x3a0] ;  /* 0x0000e800fff77b82 */ /* 0x000e640000000800 */
[----:B-1----:R-:W-:-:S06]  /*15a90*/  IADD3 R150, P5, PT, R148, R2, RZ ;  /* 0x0000000294967210 */ /* 0x002fcc0007fbe0ff */
[----:B------:R-:W1:Y:S01]  /*15aa0*/  LDC R144, c[0x0][0x3a0] ;  /* 0x0000e800ff907b82 */ /* 0x000e620000000800 */
[----:B------:R-:W-:Y:S01]  /*15ab0*/  IMAD.X R151, R149, 0x1, R0, P5 ;  /* 0x0000000195977824 */ /* 0x000fe200028e0600 */
[----:B------:R-:W-:-:S04]  /*15ac0*/  IADD3 R148, P5, PT, R146, R2, RZ ;  /* 0x0000000292947210 */ /* 0x000fc80007fbe0ff */
[----:B------:R1:W-:Y:S01]  /*15ad0*/  LDGSTS.E [R246+0x30104], desc[UR22][R150.64], !P4 ;  /* 0x3010400096f67fae */ /* 0x0003e2000e1a1016 */
[----:B------:R-:W-:-:S03]  /*15ae0*/  IMAD.X R149, R147, 0x1, R0, P5 ;  /* 0x0000000193957824 */ /* 0x000fc600028e0600 */
[----:B------:R-:W-:Y:S04]  /*15af0*/  STL.64 [R1+0x78], R150 ;  /* 0x0000789601007387 */ /* 0x000fe80000100a00 */
[----:B------:R1:W-:Y:S04]  /*15b00*/  STL.64 [R1+0x80], R148 ;  /* 0x0000809401007387 */ /* 0x0003e80000100a00 */
[----:B------:R-:W-:Y:S01]  /*15b10*/  LDGSTS.E [R246+0x30108], desc[UR22][R148.64], !P3 ;  /* 0x3010800094f67fae */ /* 0x000fe2000d9a1016 */
[----:B------:R-:W-:Y:S02]  /*15b20*/  VIADD R247, R247, 0xfffffebb ;  /* 0xfffffebbf7f77836 */ /* 0x000fe40000000000 */
[----:B-1----:R-:W-:-:S03]  /*15b30*/  VIADD R144, R144, 0xfffffeba ;  /* 0xfffffeba90907836 */ /* 0x002fc60000000000 */
[----:B------:R-:W-:Y:S02]  /*15b40*/  ISETP.GE.U32.AND P4, PT, R247, 0x7ffffe3c, PT ;  /* 0x7ffffe3cf700780c */ /* 0x000fe40003f86070 */
[----:B------:R-:W-:Y:S02]  /*15b50*/  ISETP.GE.U32.AND P3, PT, R144, 0x7ffffe3b, PT ;  /* 0x7ffffe3b9000780c */ /* 0x000fe40003f66070 */
[----:B--2---:R-:W-:Y:S01]  /*15b60*/  IADD3 R146, P5, PT, R154, R2, RZ ;  /* 0x000000029a927210 */ /* 0x004fe20007fbe0ff */
[----:B------:R-:W-:Y:S01]  /*15b70*/  VIADD R247, R145, 0xfffffeb9 ;  /* 0xfffffeb991f77836 */ /* 0x000fe20000000000 */
[----:B------:R-:W1:Y:S03]  /*15b80*/  LDC R144, c[0x0][0x3a0] ;  /* 0x0000e800ff907b82 */ /* 0x000e660000000800 */
[----:B------:R-:W-:-:S05]  /*15b90*/  IMAD.X R147, R155, 0x1, R0, P5 ;  /* 0x000000019b937824 */ /* 0x000fca00028e0600 */
[----:B------:R2:W-:Y:S01]  /*15ba0*/  STL.64 [R1+0x88], R146 ;  /* 0x0000889201007387 */ /* 0x0005e20000100a00 */
[----:B------:R-:W1:Y:S03]  /*15bb0*/  LDC R145, c[0x0][0x3a0] ;  /* 0x0000e800ff917b82 */ /* 0x000e660000000800 */
[----:B------:R-:W4:Y:S04]  /*15bc0*/  LDL.LU.64 R148, [R1+0x740] ;  /* 0x0007400001947983 */ /* 0x000f280000300a00 */
[----:B------:R-:W-:Y:S01]  /*15bd0*/  LDGSTS.E [R246+0x3010c], desc[UR22][R146.64], !P2 ;  /* 0x3010c00092f67fae */ /* 0x000fe2000d1a1016 */
[----:B---3--:R-:W-:-:S03]  /*15be0*/  IADD3 R194, P5, PT, R152, R2, RZ ;  /* 0x0000000298c27210 */ /* 0x008fc60007fbe0ff */
[----:B--2---:R-:W2:Y:S02]  /*15bf0*/  LDL.LU.64 R146, [R1+0x738] ;  /* 0x0007380001927983 */ /* 0x004ea40000300a00 */
[----:B------:R-:W-:Y:S01]  /*15c00*/  IMAD.X R195, R153, 0x1, R0, P5 ;  /* 0x0000000199c37824 */ /* 0x000fe200028e0600 */
[----:B----4-:R-:W-:Y:S01]  /*15c10*/  IADD3 R152, P5, PT, R208, R2, RZ ;  /* 0x00000002d0987210 */ /* 0x010fe20007fbe0ff */
[----:B------:R-:W3:Y:S03]  /*15c20*/  LDL.LU.64 R154, [R1+0x730] ;  /* 0x00073000019a7983 */ /* 0x000ee60000300a00 */
[----:B------:R-:W-:Y:S01]  /*15c30*/  IADD3.X R153, PT, PT, R209, R0, RZ, P5, !PT ;  /* 0x00000000d1997210 */ /* 0x000fe20002ffe4ff */
[----:B------:R-:W-:Y:S01]  /*15c40*/  LDGSTS.E [R246+0x30110], desc[UR22][R194.64], !P4 ;  /* 0x30110000c2f67fae */ /* 0x000fe2000e1a1016 */
[----:B------:R-:W-:-:S03]  /*15c50*/  IADD3 R150, P5, PT, R216, R2, RZ ;  /* 0x00000002d8967210 */ /* 0x000fc60007fbe0ff */
[----:B------:R-:W-:Y:S02]  /*15c60*/  STL.64 [R1+0x90], R194 ;  /* 0x000090c201007387 */ /* 0x000fe40000100a00 */
[----:B------:R-:W-:Y:S02]  /*15c70*/  IMAD.X R151, R217, 0x1, R0, P5 ;  /* 0x00000001d9977824 */ /* 0x000fe400028e0600 */
[----:B------:R4:W-:Y:S04]  /*15c80*/  STL.64 [R1+0xa0], R152 ;  /* 0x0000a09801007387 */ /* 0x0009e80000100a00 */
[----:B------:R-:W-:Y:S04]  /*15c90*/  LDGSTS.E [R246+0x30114], desc[UR22][R152.64], !P3 ;  /* 0x3011400098f67fae */ /* 0x000fe8000d9a1016 */
[----:B------:R1:W-:Y:S04]  /*15ca0*/  STL.64 [R1+0xa8], R150 ;  /* 0x0000a89601007387 */ /* 0x0003e80000100a00 */
[----:B----4-:R-:W4:Y:S04]  /*15cb0*/  LDL.LU.64 R152, [R1+0x728] ;  /* 0x0007280001987983 */ /* 0x010f280000300a00 */
[----:B------:R-:W4:Y:S04]  /*15cc0*/  LDL.LU.64 R208, [R1+0x720] ;  /* 0x0007200001d07983 */ /* 0x000f280000300a00 */
[----:B------:R-:W4:Y:S01]  /*15cd0*/  LDL.LU.64 R216, [R1+0x718] ;  /* 0x0007180001d87983 */ /* 0x000f220000300a00 */
[----:B------:R-:W-:-:S02]  /*15ce0*/  ISETP.GE.U32.AND P2, PT, R247, 0x7ffffe3a, PT ;  /* 0x7ffffe3af700780c */ /* 0x000fc40003f46070 */
[----:B------:R-:W1:Y:S02]  /*15cf0*/  LDC R247, c[0x0][0x3a0] ;  /* 0x0000e800fff77b82 */ /* 0x000e640000000800 */
[----:B-1----:R-:W-:-:S05]  /*15d00*/  VIADD R144, R144, 0xfffffeb7 ;  /* 0xfffffeb790907836 */ /* 0x002fca0000000000 */
[----:B------:R-:W-:Y:S02]  /*15d10*/  ISETP.GE.U32.AND P3, PT, R144, 0x7ffffe38, PT ;  /* 0x7ffffe389000780c */ /* 0x000fe40003f66070 */
[----:B------:R-:W1:Y:S02]  /*15d20*/  LDC R144, c[0x0][0x3a0] ;  /* 0x0000e800ff907b82 */ /* 0x000e640000000800 */
[----:B------:R1:W-:Y:S01]  /*15d30*/  LDGSTS.E [R246+0x30118], desc[UR22][R150.64], !P2 ;  /* 0x3011800096f67fae */ /* 0x0003e2000d1a1016 */
[----:B------:R-:W-:-:S05]  /*15d40*/  VIADD R247, R247, 0xfffffeb8 ;  /* 0xfffffeb8f7f77836 */ /* 0x000fca0000000000 */
[----:B------:R-:W-:Y:S01]  /*15d50*/  ISETP.GE.U32.AND P4, PT, R247, 0x7ffffe39, PT ;  /* 0x7ffffe39f700780c */ /* 0x000fe20003f86070 */
[----:B------:R-:W-:Y:S02]  /*15d60*/  VIADD R247, R145, 0xfffffeb6 ;  /* 0xfffffeb691f77836 */ /* 0x000fe40000000000 */
[----:B-1----:R-:W-:Y:S01]  /*15d70*/  VIADD R144, R144, 0xfffffeb4 ;  /* 0xfffffeb490907836 */ /* 0x002fe20000000000 */
[----:B------:R-:W1:Y:S02]  /*15d80*/  LDC R145, c[0x0][0x3a0] ;  /* 0x0000e800ff917b82 */ /* 0x000e640000000800 */
[----:B------:R-:W-:-:S06]  /*15d90*/  ISETP.GE.U32.AND P2, PT, R247, 0x7ffffe37, PT ;  /* 0x7ffffe37f700780c */ /* 0x000fcc0003f46070 */
[----:B------:R-:W1:Y:S02]  /*15da0*/  LDC R247, c[0x0][0x3a0] ;  /* 0x0000e800fff77b82 */ /* 0x000e640000000800 */
[----:B-1----:R-:W-:Y:S01]  /*15db0*/  VIADD R247, R247, 0xfffffeb5 ;  /* 0xfffffeb5f7f77836 */ /* 0x002fe20000000000 */
[----:B------:R-:W-:-:S05]  /*15dc0*/  IADD3 R150, P5, PT, R148, R2, RZ ;  /* 0x0000000294967210 */ /* 0x000fca0007fbe0ff */
[----:B------:R-:W-:Y:S01]  /*15dd0*/  IMAD.X R151, R149, 0x1, R0, P5 ;  /* 0x0000000195977824 */ /* 0x000fe200028e0600 */
[----:B--2---:R-:W-:-:S04]  /*15de0*/  IADD3 R148, P5, PT, R146, R2, RZ ;  /* 0x0000000292947210 */ /* 0x004fc80007fbe0ff */
[----:B------:R1:W-:Y:S01]  /*15df0*/  LDGSTS.E [R246+0x3011c], desc[UR22][R150.64], !P4 ;  /* 0x3011c00096f67fae */ /* 0x0003e2000e1a1016 */
[--C-:B------:R-:W-:Y:S01]  /*15e00*/  IMAD.X R149, R147, 0x1, R0.reuse, P5 ;  /* 0x0000000193957824 */ /* 0x100fe200028e0600 */
[----:B---3--:R-:W-:Y:S02]  /*15e10*/  IADD3 R146, P5, PT, R154, R2, RZ ;  /* 0x000000029a927210 */ /* 0x008fe40007fbe0ff */
[----:B------:R-:W-:Y:S03]  /*15e20*/  STL.64 [R1+0xb0], R150 ;  /* 0x0000b09601007387 */ /* 0x000fe60000100a00 */
[----:B------:R-:W-:Y:S01]  /*15e30*/  IMAD.X R147, R155, 0x1, R0, P5 ;  /* 0x000000019b937824 */ /* 0x000fe200028e0600 */
[----:B------:R2:W-:Y:S04]  /*15e40*/  STL.64 [R1+0xb8], R148 ;  /* 0x0000b89401007387 */ /* 0x0005e80000100a00 */
[----:B------:R-:W-:Y:S04]  /*15e50*/  LDGSTS.E [R246+0x30120], desc[UR22][R148.64], !P3 ;  /* 0x3012000094f67fae */ /* 0x000fe8000d9a1016 */
[----:B------:R3:W-:Y:S01]  /*15e60*/  STL.64 [R1+0xc0], R146 ;  /* 0x0000c09201007387 */ /* 0x0007e20000100a00 */
[----:B------:R-:W-:-:S03]  /*15e70*/  ISETP.GE.U32.AND P4, PT, R247, 0x7ffffe36, PT ;  /* 0x7ffffe36f700780c */ /* 0x000fc60003f86070 */
[----:B------:R-:W-:Y:S04]  /*15e80*/  LDGSTS.E [R246+0x30124], desc[UR22][R146.64], !P2 ;  /* 0x3012400092f67fae */ /* 0x000fe8000d1a1016 */
[----:B--2---:R-:W2:Y:S01]  /*15e90*/  LDL.LU.64 R148, [R1+0x710] ;  /* 0x0007100001947983 */ /* 0x004ea20000300a00 */
[----:B----4-:R-:W-:-:S03]  /*15ea0*/  IADD3 R194, P5, PT, R152, R2, RZ ;  /* 0x0000000298c27210 */ /* 0x010fc60007fbe0ff */
[----:B---3--:R-:W3:Y:S02]  /*15eb0*/  LDL.LU.64 R146, [R1+0x708] ;  /* 0x0007080001927983 */ /* 0x008ee40000300a00 */
[--C-:B------:R-:W-:Y:S01]  /*15ec0*/  IMAD.X R195, R153, 0x1, R0.reuse, P5 ;  /* 0x0000000199c37824 */ /* 0x100fe200028e0600 */
[-C--:B------:R-:W-:Y:S02]  /*15ed0*/  IADD3 R152, P5, PT, R208, R2.reuse, RZ ;  /* 0x00000002d0987210 */ /* 0x080fe40007fbe0ff */
[----:B------:R-:W-:Y:S01]  /*15ee0*/  ISETP.GE.U32.AND P3, PT, R144, 0x7ffffe35, PT ;  /* 0x7ffffe359000780c */ /* 0x000fe20003f66070 */
[----:B------:R-:W4:Y:S01]  /*15ef0*/  LDL.LU.64 R154, [R1+0x700] ;  /* 0x00070000019a7983 */ /* 0x000f220000300a00 */
[----:B------:R-:W-:Y:S01]  /*15f00*/  VIADD R247, R145, 0xfffffeb3 ;  /* 0xfffffeb391f77836 */ /* 0x000fe20000000000 */
[----:B------:R-:W1:Y:S01]  /*15f10*/  LDC R144, c[0x0][0x3a0] ;  /* 0x0000e800ff907b82 */ /* 0x000e620000000800 */
[----:B------:R-:W-:Y:S01]  /*15f20*/  IMAD.X R153, R209, 0x1, R0, P5 ;  /* 0x00000001d1997824 */ /* 0x000fe200028e0600 */
[----:B-1----:R-:W-:Y:S01]  /*15f30*/  IADD3 R150, P5, PT, R216, R2, RZ ;  /* 0x00000002d8967210 */ /* 0x002fe20007fbe0ff */
[----:B------:R-:W-:Y:S03]  /*15f40*/  STL.64 [R1+0xd0], R194 ;  /* 0x0000d0c201007387 */ /* 0x000fe60000100a00 */
[----:B------:R-:W-:Y:S01]  /*15f50*/  IADD3.X R151, PT, PT, R217, R0, RZ, P5, !PT ;  /* 0x00000000d9977210 */ /* 0x000fe20002ffe4ff */
[----:B------:R-:W-:Y:S01]  /*15f60*/  LDGSTS.E [R246+0x30128], desc[UR22][R194.64], !P4 ;  /* 0x30128000c2f67fae */ /* 0x000fe2000e1a1016 */
[----:B------:R-:W1:Y:S03]  /*15f70*/  LDC R145, c[0x0][0x3a0] ;  /* 0x0000e800ff917b82 */ /* 0x000e660000000800 */
[----:B------:R1:W-:Y:S04]  /*15f80*/  STL.64 [R1+0xd8], R152 ;  /* 0x0000d89801007387 */ /* 0x0003e80000100a00 */
[----:B------:R-:W-:Y:S04]  /*15f90*/  LDGSTS.E [R246+0x3012c], desc[UR22][R152.64], !P3 ;  /* 0x3012c00098f67fae */ /* 0x000fe8000d9a1016 */
[----:B------:R2:W-:Y:S04]  /*15fa0*/  STL.64 [R1+0xe0], R150 ;  /* 0x0000e09601007387 */ /* 0x0005e80000100a00 */
[----:B-1----:R-:W4:Y:S04]  /*15fb0*/  LDL.LU.64 R152, [R1+0x6f8] ;  /* 0x0006f80001987983 */ /* 0x002f280000300a00 */
[----:B------:R-:W4:Y:S04]  /*15fc0*/  LDL.LU.64 R208, [R1+0x6f0] ;  /* 0x0006f00001d07983 */ /* 0x000f280000300a00 */
[----:B------:R-:W4:Y:S01]  /*15fd0*/  LDL.LU.64 R216, [R1+0x6e8] ;  /* 0x0006e80001d87983 */ /* 0x000f220000300a00 */
[----:B------:R-:W-:-:S02]  /*15fe0*/  ISETP.GE.U32.AND P2, PT, R247, 0x7ffffe34, PT ;  /* 0x7ffffe34f700780c */ /* 0x000fc40003f46070 */
[----:B------:R-:W1:Y:S01]  /*15ff0*/  LDC R247, c[0x0][0x3a0] ;  /* 0x0000e800fff77b82 */ /* 0x000e620000000800 */
[----:B------:R-:W-:-:S05]  /*16000*/  VIADD R144, R144, 0xfffffeb1 ;  /* 0xfffffeb190907836 */ /* 0x000fca0000000000 */
[----:B------:R-:W-:Y:S02]  /*16010*/  ISETP.GE.U32.AND P3, PT, R144, 0x7ffffe32, PT ;  /* 0x7ffffe329000780c */ /* 0x000fe40003f66070 */
[----:B------:R-:W1:Y:S03]  /*16020*/  LDC R144, c[0x0][0x3a0] ;  /* 0x0000e800ff907b82 */ /* 0x000e660000000800 */
[----:B------:R2:W-:Y:S01]  /*16030*/  LDGSTS.E [R246+0x30130], desc[UR22][R150.64], !P2 ;  /* 0x3013000096f67fae */ /* 0x0005e2000d1a1016 */
[----:B-1----:R-:W-:-:S05]  /*16040*/  VIADD R247, R247, 0xfffffeb2 ;  /* 0xfffffeb2f7f77836 */ /* 0x002fca0000000000 */
[----:B------:R-:W-:Y:S01]  /*16050*/  ISETP.GE.U32.AND P4, PT, R247, 0x7ffffe33, PT ;  /* 0x7ffffe33f700780c */ /* 0x000fe20003f86070 */
[----:B------:R-:W-:Y:S02]  /*16060*/  VIADD R247, R145, 0xfffffeb0 ;  /* 0xfffffeb091f77836 */ /* 0x000fe40000000000 */
[----:B------:R-:W-:Y:S01]  /*16070*/  VIADD R144, R144, 0xfffffeae ;  /* 0xfffffeae90907836 */ /* 0x000fe20000000000 */
[----:B------:R-:W1:Y:S02]  /*16080*/  LDC R145, c[0x0][0x3a0] ;  /* 0x0000e800ff917b82 */ /* 0x000e640000000800 */
[----:B------:R-:W-:-:S06]  /*16090*/  ISETP.GE.U32.AND P2, PT, R247, 0x7ffffe31, PT ;  /* 0x7ffffe31f700780c */ /* 0x000fcc0003f46070 */
[----:B------:R-:W1:Y:S02]  /*160a0*/  LDC R247, c[0x0][0x3a0] ;  /* 0x0000e800fff77b82 */ /* 0x000e640000000800 */
[----:B-1----:R-:W-:Y:S01]  /*160b0*/  VIADD R247, R247, 0xfffffeaf ;  /* 0xfffffeaff7f77836 */ /* 0x002fe20000000000 */
[----:B--2---:R-:W-:-:S05]  /*160c0*/  IADD3 R150, P5, PT, R148, R2, RZ ;  /* 0x0000000294967210 */ /* 0x004fca0007fbe0ff */
[----:B------:R-:W-:Y:S01]  /*160d0*/  IMAD.X R151, R149, 0x1, R0, P5 ;  /* 0x0000000195977824 */ /* 0x000fe200028e0600 */
[----:B---3--:R-:W-:-:S04]  /*160e0*/  IADD3 R148, P5, PT, R146, R2, RZ ;  /* 0x0000000292947210 */ /* 0x008fc80007fbe0ff */
[----:B------:R1:W-:Y:S01]  /*160f0*/  LDGSTS.E [R246+0x30134], desc[UR22][R150.64], !P4 ;  /* 0x3013400096f67fae */ /* 0x0003e2000e1a1016 */
[--C-:B------:R-:W-:Y:S01]  /*16100*/  IMAD.X R149, R147, 0x1, R0.reuse, P5 ;  /* 0x0000000193957824 */ /* 0x100fe200028e0600 */
[----:B----4-:R-:W-:Y:S02]  /*16110*/  IADD3 R146, P5, PT, R154, R2, RZ ;  /* 0x000000029a927210 */ /* 0x010fe40007fbe0ff */
        /* <DEDUP_REMOVED lines=8> */
[----:B------:R-:W-:-:S03]  /*161a0*/  IADD3 R194, P5, PT, R152, R2, RZ ;  /* 0x0000000298c27210 */ /* 0x000fc60007fbe0ff */
[----:B---3--:R-:W3:Y:S02]  /*161b0*/  LDL.LU.64 R146, [R1+0x6d8] ;  /* 0x0006d80001927983 */ /* 0x008ee40000300a00 */
[--C-:B------:R-:W-:Y:S01]  /*161c0*/  IMAD.X R195, R153, 0x1, R0.reuse, P5 ;  /* 0x0000000199c37824 */ /* 0x100fe200028e0600 */
[-C--:B------:R-:W-:Y:S01]  /*161d0*/  IADD3 R152, P5, PT, R208, R2.reuse, RZ ;  /* 0x00000002d0987210 */ /* 0x080fe20007fbe0ff */
[----:B------:R-:W4:Y:S01]  /*161e0*/  LDL.LU.64 R154, [R1+0x6d0] ;  /* 0x0006d000019a7983 */ /* 0x000f220000300a00 */
[----:B------:R-:W-:Y:S01]  /*161f0*/  ISETP.GE.U32.AND P3, PT, R144, 0x7ffffe2f, PT ;  /* 0x7ffffe2f9000780c */ /* 0x000fe20003f66070 */
[----:B------:R-:W-:Y:S01]  /*16200*/  VIADD R247, R145, 0xfffffead ;  /* 0xfffffead91f77836 */ /* 0x000fe20000000000 */
[----:B------:R-:W1:Y:S01]  /*16210*/  LDC R144, c[0x0][0x3a0] ;  /* 0x0000e800ff907b82 */ /* 0x000e620000000800 */
[--C-:B------:R-:W-:Y:S01]  /*16220*/  IMAD.X R153, R209, 0x1, R0.reuse, P5 ;  /* 0x00000001d1997824 */ /* 0x100fe200028e0600 */
[----:B-1----:R-:W-:Y:S01]  /*16230*/  IADD3 R150, P5, PT, R216, R2, RZ ;  /* 0x00000002d8967210 */ /* 0x002fe20007fbe0ff */
[----:B------:R-:W-:Y:S04]  /*16240*/  STL.64 [R1+0x108], R194 ;  /* 0x000108c201007387 */ /* 0x000fe80000100a00 */
[----:B------:R-:W-:Y:S01]  /*16250*/  IMAD.X R151, R217, 0x1, R0, P5 ;  /* 0x00000001d9977824 */ /* 0x000fe200028e0600 */
        /* <DEDUP_REMOVED lines=14> */
[----:B-1----:R-:W-:-:S04]  /*16340*/  IADD3 R247, PT, PT, R247, -0x154, RZ ;  /* 0xfffffeacf7f77810 */ /* 0x002fc80007ffe0ff */
[----:B------:R-:W-:Y:S01]  /*16350*/  ISETP.GE.U32.AND P4, PT, R247, 0x7ffffe2d, PT ;  /* 0x7ffffe2df700780c */ /* 0x000fe20003f86070 */
[----:B------:R-:W-:Y:S02]  /*16360*/  VIADD R247, R145, 0xfffffeaa ;  /* 0xfffffeaa91f77836 */ /* 0x000fe40000000000 */
[----:B------:R-:W1:Y:S03]  /*16370*/  LDC R145, c[0x0][0x3a0] ;  /* 0x0000e800ff917b82 */ /* 0x000e660000000800 */
[----:B------:R-:W-:-:S05]  /*16380*/  ISETP.GE.U32.AND P2, PT, R247, 0x7ffffe2b, PT ;  /* 0x7ffffe2bf700780c */ /* 0x000fca0003f46070 */
[----:B------:R-:W1:Y:S01]  /*16390*/  LDC R247, c[0x0][0x3a0] ;  /* 0x0000e800fff77b82 */ /* 0x000e620000000800 */
[----:B------:R-:W-:Y:S02]  /*163a0*/  VIADD R144, R144, 0xfffffea8 ;  /* 0xfffffea890907836 */ /* 0x000fe40000000000 */
        /* <DEDUP_REMOVED lines=181> */
[----:B------:R-:W-:-:S10]  /*16f00*/  VIADD R144, R144, 0xfffffe93 ;  /* 0xfffffe9390907836 */ /* 0x000fd40000000000 */
[----:B------:R2:W-:Y:S01]  /*16f10*/  LDGSTS.E [R246+0x301a8], desc[UR22][R150.64], !P2 ;  /* 0x301a800096f67fae */ /* 0x0005e2000d1a1016 */
[----:B-1----:R-:W-:-:S04]  /*16f20*/  IADD3 R247, PT, PT, R247, -0x16c, RZ ;  /* 0xfffffe94f7f77810 */ /* 0x002fc80007ffe0ff */
[----:B------:R-:W-:Y:S01]  /*16f30*/  ISETP.GE.U32.AND P4, PT, R247, 0x7ffffe15, PT ;  /* 0x7ffffe15f700780c */ /* 0x000fe20003f86070 */
[----:B------:R-:W-:Y:S01]  /*16f40*/  VIADD R247, R145, 0xfffffe92 ;  /* 0xfffffe9291f77836 */ /* 0x000fe20000000000 */
[----:B------:R-:W-:Y:S01]  /*16f50*/  ISETP.GE.U32.AND P3, PT, R144, 0x7ffffe14, PT ;  /* 0x7ffffe149000780c */ /* 0x000fe20003f66070 */
[----:B------:R-:W1:Y:S03]  /*16f60*/  LDC R145, c[0x0][0x3a0] ;  /* 0x0000e800ff917b82 */ /* 0x000e660000000800 */
[----:B------:R-:W-:-:S05]  /*16f70*/  ISETP.GE.U32.AND P2, PT, R247, 0x7ffffe13, PT ;  /* 0x7ffffe13f700780c */ /* 0x000fca0003f46070 */
[----:B------:R-:W1:Y:S08]  /*16f80*/  LDC R247, c[0x0][0x3a0] ;  /* 0x0000e800fff77b82 */ /* 0x000e700000000800 */
[----:B------:R-:W1:Y:S02]  /*16f90*/  LDC R144, c[0x0][0x3a0] ;  /* 0x0000e800ff907b82 */ /* 0x000e640000000800 */
[----:B-1----:R-:W-:-:S02]  /*16fa0*/  VIADD R247, R247, 0xfffffe91 ;  /* 0xfffffe91f7f77836 */ /* 0x002fc40000000000 */
[----:B------:R-:W-:Y:S01]  /*16fb0*/  VIADD R144, R144, 0xfffffe90 ;  /* 0xfffffe9090907836 */ /* 0x000fe20000000000 */
        /* <DEDUP_REMOVED lines=11> */
[----:B------:R-:W-:Y:S01]  /*17070*/  ISETP.GE.U32.AND P4, PT, R247, 0x7ffffe12, PT ;  /* 0x7ffffe12f700780c */ /* 0x000fe20003f86070 */
[----:B------:R-:W-:-:S02]  /*17080*/  VIADD R247, R145, 0xfffffe8f ;  /* 0xfffffe8f91f77836 */ /* 0x000fc40000000000 */
[----:B------:R-:W-:Y:S01]  /*17090*/  LDGSTS.E [R246+0x301b4], desc[UR22][R146.64], !P2 ;  /* 0x301b400092f67fae */ /* 0x000fe2000d1a1016 */
[----:B------:R-:W-:Y:S01]  /*170a0*/  ISETP.GE.U32.AND P3, PT, R144, 0x7ffffe11, PT ;  /* 0x7ffffe119000780c */ /* 0x000fe20003f66070 */
[----:B------:R-:W4:Y:S02]  /*170b0*/  LDC R145, c[0x0][0x3a0] ;  /* 0x0000e800ff917b82 */ /* 0x000f240000000800 */
[----:B--2---:R-:W2:Y:S01]  /*170c0*/  LDL.LU.64 R148, [R1+0x5f0] ;  /* 0x0005f00001947983 */ /* 0x004ea20000300a00 */
[----:B------:R-:W-:-:S03]  /*170d0*/  IADD3 R194, P5, PT, R152, R2, RZ ;  /* 0x0000000298c27210 */ /* 0x000fc60007fbe0ff */
[----:B---3--:R-:W3:Y:S01]  /*170e0*/  LDL.LU.64 R146, [R1+0x5e8] ;  /* 0x0005e80001927983 */ /* 0x008ee20000300a00 */
[----:B------:R-:W-:Y:S01]  /*170f0*/  ISETP.GE.U32.AND P2, PT, R247, 0x7ffffe10, PT ;  /* 0x7ffffe10f700780c */ /* 0x000fe20003f46070 */
[----:B------:R-:W4:Y:S01]  /*17100*/  LDC R144, c[0x0][0x3a0] ;  /* 0x0000e800ff907b82 */ /* 0x000f220000000800 */
[--C-:B------:R-:W-:Y:S01]  /*17110*/  IMAD.X R195, R153, 0x1, R0.reuse, P5 ;  /* 0x0000000199c37824 */ /* 0x100fe200028e0600 */
[-C--:B------:R-:W-:Y:S01]  /*17120*/  IADD3 R152, P5, PT, R208, R2.reuse, RZ ;  /* 0x00000002d0987210 */ /* 0x080fe20007fbe0ff */
[----:B------:R-:W3:Y:S04]  /*17130*/  LDL.LU.64 R154, [R1+0x5e0] ;  /* 0x0005e000019a7983 */ /* 0x000ee80000300a00 */
[--C-:B------:R-:W-:Y:S01]  /*17140*/  IMAD.X R153, R209, 0x1, R0.reuse, P5 ;  /* 0x00000001d1997824 */ /* 0x100fe200028e0600 */
[----:B-1----:R-:W-:Y:S01]  /*17150*/  IADD3 R150, P5, PT, R216, R2, RZ ;  /* 0x00000002d8967210 */ /* 0x002fe20007fbe0ff */
[----:B------:R-:W-:Y:S01]  /*17160*/  STL.64 [R1+0x228], R194 ;  /* 0x000228c201007387 */ /* 0x000fe20000100a00 */
[----:B------:R-:W1:Y:S03]  /*17170*/  LDC R247, c[0x0][0x3a0] ;  /* 0x0000e800fff77b82 */ /* 0x000e660000000800 */
[----:B------:R-:W-:Y:S01]  /*17180*/  IMAD.X R151, R217, 0x1, R0, P5 ;  /* 0x00000001d9977824 */ /* 0x000fe200028e0600 */
[----:B------:R-:W-:Y:S04]  /*17190*/  LDGSTS.E [R246+0x301b8], desc[UR22][R194.64], !P4 ;  /* 0x301b8000c2f67fae */ /* 0x000fe8000e1a1016 */
[----:B------:R-:W-:Y:S04]  /*171a0*/  STL.64 [R1+0x230], R152 ;  /* 0x0002309801007387 */ /* 0x000fe80000100a00 */
[----:B------:R2:W-:Y:S04]  /*171b0*/  LDGSTS.E [R246+0x301bc], desc[UR22][R152.64], !P3 ;  /* 0x301bc00098f67fae */ /* 0x0005e8000d9a1016 */
[----:B------:R4:W-:Y:S04]  /*171c0*/  STL.64 [R1+0x248], R150 ;  /* 0x0002489601007387 */ /* 0x0009e80000100a00 */
[----:B------:R1:W-:Y:S04]  /*171d0*/  LDGSTS.E [R246+0x301c0], desc[UR22][R150.64], !P2 ;  /* 0x301c000096f67fae */ /* 0x0003e8000d1a1016 */
[----:B----4-:R-:W4:Y:S04]  /*171e0*/  LDL.LU.64 R150, [R1+0x5d8] ;  /* 0x0005d80001967983 */ /* 0x010f280000300a00 */
[----:B------:R-:W4:Y:S04]  /*171f0*/  LDL.LU.64 R208, [R1+0x5d0] ;  /* 0x0005d00001d07983 */ /* 0x000f280000300a00 */
[----:B------:R-:W4:Y:S01]  /*17200*/  LDL.LU.64 R216, [R1+0x5c8] ;  /* 0x0005c80001d87983 */ /* 0x000f220000300a00 */
[----:B-1----:R-:W-:Y:S01]  /*17210*/  IADD3 R247, PT, PT, R247, -0x172, RZ ;  /* 0xfffffe8ef7f77810 */ /* 0x002fe20007ffe0ff */
[----:B------:R-:W-:-:S03]  /*17220*/  VIADD R144, R144, 0xfffffe8d ;  /* 0xfffffe8d90907836 */ /* 0x000fc60000000000 */
[----:B------:R-:W-:Y:S02]  /*17230*/  ISETP.GE.U32.AND P4, PT, R247, 0x7ffffe0f, PT ;  /* 0x7ffffe0ff700780c */ /* 0x000fe40003f86070 */
[----:B------:R-:W-:Y:S01]  /*17240*/  ISETP.GE.U32.AND P3, PT, R144, 0x7ffffe0e, PT ;  /* 0x7ffffe0e9000780c */ /* 0x000fe20003f66070 */
[----:B------:R-:W-:Y:S01]  /*17250*/  VIADD R247, R145, 0xfffffe8c ;  /* 0xfffffe8c91f77836 */ /* 0x000fe20000000000 */
[----:B------:R-:W1:Y:S04]  /*17260*/  LDC R144, c[0x0][0x3a0] ;  /* 0x0000e800ff907b82 */ /* 0x000e680000000800 */
[----:B------:R-:W-:-:S04]  /*17270*/  ISETP.GE.U32.AND P2, PT, R247, 0x7ffffe0d, PT ;  /* 0x7ffffe0df700780c */ /* 0x000fc80003f46070 */
[----:B------:R-:W1:Y:S08]  /*17280*/  LDC R247, c[0x0][0x3a0] ;  /* 0x0000e800fff77b82 */ /* 0x000e700000000800 */
[----:B------:R-:W1:Y:S01]  /*17290*/  LDC R145, c[0x0][0x3a0] ;  /* 0x0000e800ff917b82 */ /* 0x000e620000000800 */
[----:B--2---:R-:W-:-:S05]  /*172a0*/  IADD3 R152, P5, PT, R148, R2, RZ ;  /* 0x0000000294987210 */ /* 0x004fca0007fbe0ff */
[----:B------:R-:W-:Y:S01]  /*172b0*/  IMAD.X R153, R149, 0x1, R0, P5 ;  /* 0x0000000195997824 */ /* 0x000fe200028e0600 */
[----:B---3--:R-:W-:-:S04]  /*172c0*/  IADD3 R148, P5, PT, R146, R2, RZ ;  /* 0x0000000292947210 */ /* 0x008fc80007fbe0ff */
[----:B------:R-:W-:Y:S01]  /*172d0*/  STL.64 [R1+0x250], R152 ;  /* 0x0002509801007387 */ /* 0x000fe20000100a00 */
[--C-:B------:R-:W-:Y:S01]  /*172e0*/  IMAD.X R149, R147, 0x1, R0.reuse, P5 ;  /* 0x0000000193957824 */ /* 0x100fe200028e0600 */
[----:B------:R-:W-:Y:S02]  /*172f0*/  IADD3 R146, P5, PT, R154, R2, RZ ;  /* 0x000000029a927210 */ /* 0x000fe40007fbe0ff */
[----:B------:R-:W-:Y:S04]  /*17300*/  LDGSTS.E [R246+0x301c4], desc[UR22][R152.64], !P4 ;  /* 0x301c400098f67fae */ /* 0x000fe8000e1a1016 */
[----:B------:R2:W-:Y:S01]  /*17310*/  STL.64 [R1+0x258], R148 ;  /* 0x0002589401007387 */ /* 0x0005e20000100a00 */
[----:B------:R-:W-:-:S03]  /*17320*/  IMAD.X R147, R155, 0x1, R0, P5 ;  /* 0x000000019b937824 */ /* 0x000fc600028e0600 */
[----:B------:R-:W-:Y:S04]  /*17330*/  LDGSTS.E [R246+0x301c8], desc[UR22][R148.64], !P3 ;  /* 0x301c800094f67fae */ /* 0x000fe8000d9a1016 */
[----:B------:R3:W-:Y:S04]  /*17340*/  LDGSTS.E [R246+0x301cc], desc[UR22][R146.64], !P2 ;  /* 0x301cc00092f67fae */ /* 0x0007e8000d1a1016 */
[----:B--2---:R-:W2:Y:S04]  /*17350*/  LDL.LU.64 R148, [R1+0x5c0] ;  /* 0x0005c00001947983 */ /* 0x004ea80000300a00 */
[----:B------:R3:W-:Y:S04]  /*17360*/  STL.64 [R1+0x278], R146 ;  /* 0x0002789201007387 */ /* 0x0007e80000100a00 */
[----:B------:R-:W2:Y:S04]  /*17370*/  LDL.LU.64 R152, [R1+0x5b8] ;  /* 0x0005b80001987983 */ /* 0x000ea80000300a00 */
[----:B------:R-:W2:Y:S01]  /*17380*/  LDL.LU.64 R154, [R1+0x5b0] ;  /* 0x0005b000019a7983 */ /* 0x000ea20000300a00 */
[----:B----4-:R-:W-:-:S05]  /*17390*/  IADD3 R194, P5, PT, R150, R2, RZ ;  /* 0x0000000296c27210 */ /* 0x010fca0007fbe0ff */
[----:B------:R-:W-:Y:S01]  /*173a0*/  IMAD.X R195, R151, 0x1, R0, P5 ;  /* 0x0000000197c37824 */ /* 0x000fe200028e0600 */
[----:B------:R-:W-:-:S04]  /*173b0*/  IADD3 R150, P5, PT, R208, R2, RZ ;  /* 0x00000002d0967210 */ /* 0x000fc80007fbe0ff */
[----:B------:R-:W-:Y:S01]  /*173c0*/  STL.64 [R1+0x280], R194 ;  /* 0x000280c201007387 */ /* 0x000fe20000100a00 */
[--C-:B------:R-:W-:Y:S01]  /*173d0*/  IMAD.X R151, R209, 0x1, R0.reuse, P5 ;  /* 0x00000001d1977824 */ /* 0x100fe200028e0600 */
[----:B---3--:R-:W-:Y:S02]  /*173e0*/  IADD3 R146, P5, PT, R216, R2, RZ ;  /* 0x00000002d8927210 */ /* 0x008fe40007fbe0ff */
[----:B------:R-:W3:Y:S03]  /*173f0*/  LDL.LU.64 R208, [R1+0x5a8] ;  /* 0x0005a80001d07983 */ /* 0x000ee60000300a00 */
[----:B------:R-:W-:Y:S01]  /*17400*/  IMAD.X R147, R217, 0x1, R0, P5 ;  /* 0x00000001d9937824 */ /* 0x000fe200028e0600 */
[----:B------:R2:W-:Y:S04]  /*17410*/  STL.64 [R1+0x290], R150 ;  /* 0x0002909601007387 */ /* 0x0005e80000100a00 */
[----:B------:R-:W4:Y:S01]  /*17420*/  LDL.LU.64 R216, [R1+0x5a0] ;  /* 0x0005a00001d87983 */ /* 0x000f220000300a00 */
[----:B-1----:R-:W-:-:S05]  /*17430*/  VIADD R247, R247, 0xfffffe8b ;  /* 0xfffffe8bf7f77836 */ /* 0x002fca0000000000 */
[----:B------:R-:W-:Y:S01]  /*17440*/  ISETP.GE.U32.AND P4, PT, R247, 0x7ffffe0c, PT ;  /* 0x7ffffe0cf700780c */ /* 0x000fe20003f86070 */
[----:B------:R-:W-:Y:S02]  /*17450*/  VIADD R247, R145, 0xfffffe89 ;  /* 0xfffffe8991f77836 */ /* 0x000fe40000000000 */
[----:B------:R-:W-:Y:S01]  /*17460*/  VIADD R144, R144, 0xfffffe8a ;  /* 0xfffffe8a90907836 */ /* 0x000fe20000000000 */
[----:B------:R-:W1:Y:S02]  /*17470*/  LDC R145, c[0x0][0x3a0] ;  /* 0x0000e800ff917b82 */ /* 0x000e640000000800 */
[----:B------:R-:W-:-:S06]  /*17480*/  ISETP.GE.U32.AND P2, PT, R247, 0x7ffffe0a, PT ;  /* 0x7ffffe0af700780c */ /* 0x000fcc0003f46070 */
[----:B------:R-:W1:Y:S01]  /*17490*/  LDC R247, c[0x0][0x3a0] ;  /* 0x0000e800fff77b82 */ /* 0x000e620000000800 */
[----:B------:R-:W-:Y:S01]  /*174a0*/  ISETP.GE.U32.AND P3, PT, R144, 0x7ffffe0b, PT ;  /* 0x7ffffe0b9000780c */ /* 0x000fe20003f66070 */
[----:B------:R-:W-:Y:S06]  /*174b0*/  LDGSTS.E [R246+0x301d0], desc[UR22][R194.64], !P4 ;  /* 0x301d0000c2f67fae */ /* 0x000fec000e1a1016 */
[----:B------:R-:W1:Y:S06]  /*174c0*/  LDC R144, c[0x0][0x3a0] ;  /* 0x0000e800ff907b82 */ /* 0x000e6c0000000800 */
[----:B------:R2:W-:Y:S04]  /*174d0*/  LDGSTS.E [R246+0x301d4], desc[UR22][R150.64], !P3 ;  /* 0x301d400096f67fae */ /* 0x0005e8000d9a1016 */
[----:B------:R1:W-:Y:S02]  /*174e0*/  LDGSTS.E [R246+0x301d8], desc[UR22][R146.64], !P2 ;  /* 0x301d800092f67fae */ /* 0x0003e4000d1a1016 */
[----:B-1----:R-:W-:-:S04]  /*174f0*/  IADD3 R247, PT, PT, R247, -0x178, RZ ;  /* 0xfffffe88f7f77810 */ /* 0x002fc80007ffe0ff */
[----:B------:R-:W-:Y:S01]  /*17500*/  ISETP.GE.U32.AND P4, PT, R247, 0x7ffffe09, PT ;  /* 0x7ffffe09f700780c */ /* 0x000fe20003f86070 */
[----:B------:R-:W-:Y:S01]  /*17510*/  VIADD R247, R145, 0xfffffe86 ;  /* 0xfffffe8691f77836 */ /* 0x000fe20000000000 */
[----:B------:R1:W-:Y:S01]  /*17520*/  STL.64 [R1+0x298], R146 ;  /* 0x0002989201007387 */ /* 0x0003e20000100a00 */
[----:B------:R-:W1:Y:S01]  /*17530*/  LDC R145, c[0x0][0x3a0] ;  /* 0x0000e800ff917b82 */ /* 0x000e620000000800 */
[----:B------:R-:W-:Y:S02]  /*17540*/  VIADD R144, R144, 0xfffffe87 ;  /* 0xfffffe8790907836 */ /* 0x000fe40000000000 */
[----:B------:R-:W-:-:S03]  /*17550*/  ISETP.GE.U32.AND P2, PT, R247, 0x7ffffe07, PT ;  /* 0x7ffffe07f700780c */ /* 0x000fc60003f46070 */
[----:B------:R-:W-:Y:S02]  /*17560*/  ISETP.GE.U32.AND P3, PT, R144, 0x7ffffe08, PT ;  /* 0x7ffffe089000780c */ /* 0x000fe40003f66070 */
[----:B------:R-:W1:Y:S08]  /*17570*/  LDC R247, c[0x0][0x3a0] ;  /* 0x0000e800fff77b82 */ /* 0x000e700000000800 */
[----:B------:R-:W1:Y:S02]  /*17580*/  LDC R144, c[0x0][0x3a0] ;  /* 0x0000e800ff907b82 */ /* 0x000e640000000800 */
[----:B-1----:R-:W-:-:S02]  /*17590*/  VIADD R247, R247, 0xfffffe85 ;  /* 0xfffffe85f7f77836 */ /* 0x002fc40000000000 */
[----:B------:R-:W-:Y:S01]  /*175a0*/  VIADD R144, R144, 0xfffffe84 ;  /* 0xfffffe8490907836 */ /* 0x000fe20000000000 */
[----:B--2---:R-:W-:-:S05]  /*175b0*/  IADD3 R150, P5, PT, R148, R2, RZ ;  /* 0x0000000294967210 */ /* 0x004fca0007fbe0ff */
[----:B------:R-:W-:Y:S01]  /*175c0*/  IMAD.X R151, R149, 0x1, R0, P5 ;  /* 0x0000000195977824 */ /* 0x000fe200028e0600 */
[----:B------:R-:W-:-:S04]  /*175d0*/  IADD3 R148, P5, PT, R152, R2, RZ ;  /* 0x0000000298947210 */ /* 0x000fc80007fbe0ff */
[----:B------:R3:W-:Y:S01]  /*175e0*/  LDGSTS.E [R246+0x301dc], desc[UR22][R150.64], !P4 ;  /* 0x301dc00096f67fae */ /* 0x0007e2000e1a1016 */
[--C-:B------:R-:W-:Y:S01]  /*175f0*/  IMAD.X R149, R153, 0x1, R0.reuse, P5 ;  /* 0x0000000199957824 */ /* 0x100fe200028e0600 */
[-C--:B------:R-:W-:Y:S02]  /*17600*/  IADD3 R146, P5, PT, R154, R2.reuse, RZ ;  /* 0x000000029a927210 */ /* 0x080fe40007fbe0ff */
[----:B------:R3:W-:Y:S03]  /*17610*/  STL.64 [R1+0x2b8], R150 ;  /* 0x0002b89601007387 */ /* 0x0007e60000100a00 */
[----:B------:R-:W-:Y:S01]  /*17620*/  IMAD.X R147, R155, 0x1, R0, P5 ;  /* 0x000000019b937824 */ /* 0x000fe200028e0600 */
[----:B------:R4:W-:Y:S04]  /*17630*/  STL.64 [R1+0x2c0], R148 ;  /* 0x0002c09401007387 */ /* 0x0009e80000100a00 */
[----:B------:R4:W-:Y:S01]  /*17640*/  LDGSTS.E [R246+0x301e0], desc[UR22][R148.64], !P3 ;  /* 0x301e000094f67fae */ /* 0x0009e2000d9a1016 */
[----:B---3--:R-:W-:-:S03]  /*17650*/  IADD3 R150, P5, PT, R208, R2, RZ ;  /* 0x00000002d0967210 */ /* 0x008fc60007fbe0ff */
[----:B------:R1:W-:Y:S02]  /*17660*/  STL.64 [R1+0x2d8], R146 ;  /* 0x0002d89201007387 */ /* 0x0003e40000100a00 */
[----:B------:R-:W-:Y:S02]  /*17670*/  IMAD.X R151, R209, 0x1, R0, P5 ;  /* 0x00000001d1977824 */ /* 0x000fe400028e0600 */
[----:B------:R1:W-:Y:S01]  /*17680*/  LDGSTS.E [R246+0x301e4], desc[UR22][R146.64], !P2 ;  /* 0x301e400092f67fae */ /* 0x0003e2000d1a1016 */
[----:B----4-:R-:W-:-:S05]  /*17690*/  IADD3 R148, P5, PT, R216, R2, RZ ;  /* 0x00000002d8947210 */ /* 0x010fca0007fbe0ff */
[--C-:B------:R-:W-:Y:S01]  /*176a0*/  IMAD.X R149, R217, 0x1, R0.reuse, P5 ;  /* 0x00000001d9957824 */ /* 0x100fe200028e0600 */
[----:B------:R-:W-:Y:S02]  /*176b0*/  ISETP.GE.U32.AND P4, PT, R247, 0x7ffffe06, PT ;  /* 0x7ffffe06f700780c */ /* 0x000fe40003f86070 */
[----:B-1----:R-:W-:Y:S01]  /*176c0*/  IADD3 R146, P5, PT, R200, R2, RZ ;  /* 0x00000002c8927210 */ /* 0x002fe20007fbe0ff */
[----:B------:R-:W-:Y:S01]  /*176d0*/  VIADD R247, R145, 0xfffffe83 ;  /* 0xfffffe8391f77836 */ /* 0x000fe20000000000 */
[----:B------:R-:W-:Y:S01]  /*176e0*/  ISETP.GE.U32.AND P3, PT, R144, 0x7ffffe05, PT ;  /* 0x7ffffe059000780c */ /* 0x000fe20003f66070 */
[----:B------:R-:W1:Y:S02]  /*176f0*/  LDC R145, c[0x0][0x3a0] ;  /* 0x0000e800ff917b82 */ /* 0x000e640000000800 */
[----:B------:R-:W-:Y:S01]  /*17700*/  IMAD.X R147, R201, 0x1, R0, P5 ;  /* 0x00000001c9937824 */ /* 0x000fe200028e0600 */
[----:B------:R2:W-:Y:S05]  /*17710*/  STL.64 [R1+0x2f8], R150 ;  /* 0x0002f89601007387 */ /* 0x0005ea0000100a00 */
[----:B------:R2:W-:Y:S01]  /*17720*/  LDGSTS.E [R246+0x301e8], desc[UR22][R150.64], !P4 ;  /* 0x301e800096f67fae */ /* 0x0005e2000e1a1016 */
[----:B------:R-:W3:Y:S01]  /*17730*/  LDC R144, c[0x0][0x3a0] ;  /* 0x0000e800ff907b82 */ /* 0x000ee20000000800 */
[----:B------:R-:W-:-:S02]  /*17740*/  ISETP.GE.U32.AND P2, PT, R247, 0x7ffffe04, PT ;  /* 0x7ffffe04f700780c */ /* 0x000fc40003f46070 */
[----:B------:R4:W-:Y:S04]  /*17750*/  STL.64 [R1+0x300], R148 ;  /* 0x0003009401007387 */ /* 0x0009e80000100a00 */
[----:B------:R1:W-:Y:S01]  /*17760*/  STL.64 [R1+0x308], R146 ;  /* 0x0003089201007387 */ /* 0x0003e20000100a00 */
[----:B------:R-:W4:Y:S03]  /*17770*/  LDC R247, c[0x0][0x3a0] ;  /* 0x0000e800fff77b82 */ /* 0x000f260000000800 */
[----:B------:R-:W4:Y:S01]  /*17780*/  LDL.LU.64 R154, [R1+0x9e0] ;  /* 0x0009e000019a7983 */ /* 0x000f220000300a00 */
[----:B--2---:R-:W-:-:S03]  /*17790*/  IADD3 R150, P4, PT, R198, R2, RZ ;  /* 0x00000002c6967210 */ /* 0x004fc60007f9e0ff */
[----:B------:R-:W2:Y:S01]  /*177a0*/  LDL.LU.64 R194, [R1+0x9d8] ;  /* 0x0009d80001c27983 */ /* 0x000ea20000300a00 */
[----:B-1----:R-:W-:Y:S01]  /*177b0*/  IADD3 R201, PT, PT, R145, -0x17e, RZ ;  /* 0xfffffe8291c97810 */ /* 0x002fe20007ffe0ff */
[----:B------:R-:W-:Y:S02]  /*177c0*/  IMAD.X R151, R199, 0x1, R0, P4 ;  /* 0x00000001c7977824 */ /* 0x000fe400020e0600 */
[----:B------:R-:W-:Y:S01]  /*177d0*/  LDGSTS.E [R246+0x301ec], desc[UR22][R148.64], !P3 ;  /* 0x301ec00094f67fae */ /* 0x000fe2000d9a1016 */
[----:B---3--:R-:W-:-:S03]  /*177e0*/  VIADD R200, R144, 0xfffffe81 ;  /* 0xfffffe8190c87836 */ /* 0x008fc60000000000 */
[----:B------:R1:W-:Y:S04]  /*177f0*/  LDGSTS.E [R246+0x301f0], desc[UR22][R146.64], !P2 ;  /* 0x301f000092f67fae */ /* 0x0003e8000d1a1016 */
[----:B----4-:R-:W3:Y:S01]  /*17800*/  LDL.LU.64 R148, [R1+0x9d0] ;  /* 0x0009d00001947983 */ /* 0x010ee20000300a00 */
[----:B------:R-:W-:Y:S01]  /*17810*/  ISETP.GE.U32.AND P3, PT, R201, 0x7ffffe03, PT ;  /* 0x7ffffe03c900780c */ /* 0x000fe20003f66070 */
[----:B------:R-:W-:Y:S01]  /*17820*/  VIADD R144, R247, 0xfffffe80 ;  /* 0xfffffe80f7907836 */ /* 0x000fe20000000000 */
[----:B------:R-:W-:Y:S01]  /*17830*/  ISETP.GE.U32.AND P2, PT, R200, 0x7ffffe02, PT ;  /* 0x7ffffe02c800780c */ /* 0x000fe20003f46070 */
[----:B------:R-:W-:Y:S01]  /*17840*/  STL.64 [R1+0x340], R150 ;  /* 0x0003409601007387 */ /* 0x000fe20000100a00 */
[----:B-1----:R-:W-:-:S03]  /*17850*/  IADD3 R146, P5, PT, R196, R2, RZ ;  /* 0x00000002c4927210 */ /* 0x002fc60007fbe0ff */
[----:B------:R-:W4:Y:S01]  /*17860*/  LDL.LU.64 R200, [R1+0x9c8] ;  /* 0x0009c80001c87983 */ /* 0x000f220000300a00 */
[----:B------:R-:W-:Y:S01]  /*17870*/  ISETP.GE.U32.AND P4, PT, R144, 0x7ffffe01, PT ;  /* 0x7ffffe019000780c */ /* 0x000fe20003f86070 */
[----:B------:R-:W-:Y:S01]  /*17880*/  IMAD.X R147, R197, 0x1, R0, P5 ;  /* 0x00000001c5937824 */ /* 0x000fe200028e0600 */
[----:B------:R-:W-:-:S03]  /*17890*/  IADD3 R144, P5, PT, R134, R2, RZ ;  /* 0x0000000286907210 */ /* 0x000fc60007fbe0ff */
[----:B------:R1:W-:Y:S02]  /*178a0*/  LDGSTS.E [R246+0x301f4], desc[UR22][R150.64], !P3 ;  /* 0x301f400096f67fae */ /* 0x0003e4000d9a1016 */
[----:B------:R-:W-:Y:S02]  /*178b0*/  IMAD.X R145, R135, 0x1, R0, P5 ;  /* 0x0000000187917824 */ /* 0x000fe400028e0600 */
[----:B------:R1:W-:Y:S04]  /*178c0*/  STL.64 [R1+0x348], R146 ;  /* 0x0003489201007387 */ /* 0x0003e80000100a00 */
[----:B------:R-:W4:Y:S04]  /*178d0*/  LDL.LU.64 R152, [R1+0x9c0] ;  /* 0x0009c00001987983 */ /* 0x000f280000300a00 */
[----:B------:R1:W-:Y:S04]  /*178e0*/  STL.64 [R1+0x358], R144 ;  /* 0x0003589001007387 */ /* 0x0003e80000100a00 */
[----:B------:R-:W4:Y:S04]  /*178f0*/  LDL.LU.64 R208, [R1+0x9b8] ;  /* 0x0009b80001d07983 */ /* 0x000f280000300a00 */
[----:B------:R-:W4:Y:S01]  /*17900*/  LDL.LU.64 R216, [R1+0x9b0] ;  /* 0x0009b00001d87983 */ /* 0x000f220000300a00 */
[----:B-----5:R-:W-:-:S03]  /*17910*/  ISETP.GE.AND P3, PT, R133, R207, PT ;  /* 0x000000cf8500720c */ /* 0x020fc60003f66270 */
[----:B------:R-:W-:Y:S01]  /*17920*/  LDGSTS.E [R246+0x301f8], desc[UR22][R146.64], !P2 ;  /* 0x301f800092f67fae */ /* 0x000fe2000d1a1016 */
[----:B------:R-:W-:Y:S02]  /*17930*/  ISETP.GT.AND P2, PT, R252, 0x17f, PT ;  /* 0x0000017ffc00780c */ /* 0x000fe40003f44270 */
[----:B------:R-:W-:Y:S01]  /*17940*/  SEL R134, RZ, 0x4, P3 ;  /* 0x00000004ff867807 */ /* 0x000fe20001800000 */
[----:B------:R-:W-:Y:S03]  /*17950*/  LDGSTS.E [R246+0x301fc], desc[UR22][R144.64], !P4 ;  /* 0x301fc00090f67fae */ /* 0x000fe6000e1a1016 */
[----:B------:R-:W-:Y:S01]  /*17960*/  SEL R134, R134, RZ, P2 ;  /* 0x000000ff86867207 */ /* 0x000fe20001000000 */
[----:B------:R-:W0:Y:S01]  /*17970*/  LDGDEPBAR ;  /* 0x00000000000079af */ /* 0x000e220000000000 */
[----:B------:R-:W-:Y:S02]  /*17980*/  SHF.R.S32.HI R135, RZ, 0x1f, R206 ;  /* 0x0000001fff877819 */ /* 0x000fe400000114ce */
[----:B------:R-:W-:Y:S01]  /*17990*/  ISETP.NE.U32.AND P2, PT, R134, RZ, PT ;  /* 0x000000ff8600720c */ /* 0x000fe20003f45070 */
[C---:B------:R-:W-:Y:S01]  /*179a0*/  IMAD.SHL.U32 R134, R206.reuse, 0x4, RZ ;  /* 0x00000004ce867824 */ /* 0x040fe200078e00ff */
[----:B-1----:R-:W4:Y:S01]  /*179b0*/  LDL.LU.64 R146, [R1+0x9a8] ;  /* 0x0009a80001927983 */ /* 0x002f220000300a00 */
[----:B------:R-:W-:-:S03]  /*179c0*/  SHF.L.U64.HI R135, R206, 0x2, R135 ;  /* 0x00000002ce877819 */ /* 0x000fc60000010287 */
[----:B------:R-:W4:Y:S01]  /*179d0*/  LDL.LU.64 R144, [R1+0x9a0] ;  /* 0x0009a00001907983 */ /* 0x000f220000300a00 */
[----:B------:R-:W-:-:S05]  /*179e0*/  IADD3 R150, P3, PT, R154, R134, RZ ;  /* 0x000000869a967210 */ /* 0x000fca0007f7e0ff */
[----:B------:R-:W-:-:S05]  /*179f0*/  IMAD.X R151, R155, 0x1, R135, P3 ;  /* 0x000000019b977824 */ /* 0x000fca00018e0687 */
[----:B------:R2:W-:Y:S04]  /*17a00*/  STL.64 [R1+0x350], R150 ;  /* 0x0003509601007387 */ /* 0x0005e80000100a00 */
[----:B------:R2:W-:Y:S04]  /*17a10*/  LDGSTS.E [R143+0x20000], desc[UR22][R150.64], P2 ;  /* 0x20000000968f7fae */ /* 0x0005e800091a1016 */
[----:B------:R-:W4:Y:S01]  /*17a20*/  LDL.LU.64 R154, [R1+0x998] ;  /* 0x00099800019a7983 */ /* 0x000f220000300a00 */
[----:B--2---:R-:W-:-:S05]  /*17a30*/  IADD3 R150, P3, PT, R194, R134, RZ ;  /* 0x00000086c2967210 */ /* 0x004fca0007f7e0ff */
[----:B------:R-:W-:Y:S01]  /*17a40*/  IMAD.X R151, R195, 0x1, R135, P3 ;  /* 0x00000001c3977824 */ /* 0x000fe200018e0687 */
[----:B---3--:R-:W-:-:S04]  /*17a50*/  IADD3 R196, P3, PT, R148, R134, RZ ;  /* 0x0000008694c47210 */ /* 0x008fc80007f7e0ff */
[----:B------:R-:W-:Y:S01]  /*17a60*/  LDGSTS.E [R143+0x20400], desc[UR22][R150.64], P2 ;  /* 0x20400000968f7fae */ /* 0x000fe200091a1016 */
[--C-:B------:R-:W-:Y:S01]  /*17a70*/  IMAD.X R197, R149, 0x1, R135.reuse, P3 ;  /* 0x0000000195c57824 */ /* 0x100fe200018e0687 */
[----:B----4-:R-:W-:Y:S02]  /*17a80*/  IADD3 R194, P3, PT, R200, R134, RZ ;  /* 0x00000086c8c27210 */ /* 0x010fe40007f7e0ff */
[----:B------:R-:W2:Y:S04]  /*17a90*/  LDL.LU.64 R148, [R1+0x990] ;  /* 0x0009900001947983 */ /* 0x000ea80000300a00 */
[----:B------:R1:W-:Y:S01]  /*17aa0*/  STL.64 [R1+0x3d0], R150 ;  /* 0x0003d09601007387 */ /* 0x0003e20000100a00 */
[----:B------:R-:W-:-:S03]  /*17ab0*/  IMAD.X R195, R201, 0x1, R135, P3 ;  /* 0x00000001c9c37824 */ /* 0x000fc600018e0687 */
[----:B------:R-:W-:Y:S04]  /*17ac0*/  STL.64 [R1+0x410], R196 ;  /* 0x000410c401007387 */ /* 0x000fe80000100a00 */
[----:B------:R-:W-:Y:S04]  /*17ad0*/  LDGSTS.E [R143+0x20800], desc[UR22][R196.64], P2 ;  /* 0x20800000c48f7fae */ /* 0x000fe800091a1016 */
[----:B-1----:R-:W3:Y:S04]  /*17ae0*/  LDL.LU.64 R150, [R1+0x988] ;  /* 0x0009880001967983 */ /* 0x002ee80000300a00 */
[----:B------:R1:W-:Y:S04]  /*17af0*/  STL.64 [R1+0x450], R194 ;  /* 0x000450c201007387 */ /* 0x0003e80000100a00 */
[----:B------:R1:W-:Y:S04]  /*17b00*/  LDGSTS.E [R143+0x20c00], desc[UR22][R194.64], P2 ;  /* 0x20c00000c28f7fae */ /* 0x0003e800091a1016 */
[----:B------:R-:W4:Y:S01]  /*17b10*/  LDL.LU.64 R198, [R1+0x980] ;  /* 0x0009800001c67983 */ /* 0x000f220000300a00 */
[----:B-1----:R-:W-:-:S05]  /*17b20*/  IADD3 R194, P3, PT, R152, R134, RZ ;  /* 0x0000008698c27210 */ /* 0x002fca0007f7e0ff */
[----:B------:R-:W-:Y:S01]  /*17b30*/  IMAD.X R195, R153, 0x1, R135, P3 ;  /* 0x0000000199c37824 */ /* 0x000fe200018e0687 */
[----:B------:R-:W-:-:S04]  /*17b40*/  IADD3 R196, P3, PT, R208, R134, RZ ;  /* 0x00000086d0c47210 */ /* 0x000fc80007f7e0ff */
[----:B------:R-:W-:Y:S01]  /*17b50*/  IADD3.X R197, PT, PT, R209, R135, RZ, P3, !PT ;  /* 0x00000087d1c57210 */ /* 0x000fe20001ffe4ff */
[----:B------:R-:W-:Y:S04]  /*17b60*/  LDGSTS.E [R143+0x21000], desc[UR22][R194.64], P2 ;  /* 0x21000000c28f7fae */ /* 0x000fe800091a1016 */
[----:B------:R-:W4:Y:S01]  /*17b70*/  LDL.LU.64 R208, [R1+0x598] ;  /* 0x0005980001d07983 */ /* 0x000f220000300a00 */
[----:B------:R-:W-:-:S03]  /*17b80*/  IADD3 R152, P3, PT, R216, R134, RZ ;  /* 0x00000086d8987210 */ /* 0x000fc60007f7e0ff */
[----:B------:R1:W-:Y:S02]  /*17b90*/  STL.64 [R1+0x5a0], R194 ;  /* 0x0005a0c201007387 */ /* 0x0003e40000100a00 */
[----:B------:R-:W-:Y:S02]  /*17ba0*/  IMAD.X R153, R217, 0x1, R135, P3 ;  /* 0x00000001d9997824 */ /* 0x000fe400018e0687 */
[----:B------:R-:W-:Y:S04]  /*17bb0*/  STL.64 [R1+0x5a8], R196 ;  /* 0x0005a8c401007387 */ /* 0x000fe80000100a00 */
[----:B------:R-:W-:Y:S04]  /*17bc0*/  LDGSTS.E [R143+0x21400], desc[UR22][R196.64], P2 ;  /* 0x21400000c48f7fae */ /* 0x000fe800091a1016 */
[----:B-1----:R-:W4:Y:S04]  /*17bd0*/  LDL.LU.64 R194, [R1+0x590] ;  /* 0x0005900001c27983 */ /* 0x002f280000300a00 */
[----:B------:R1:W-:Y:S04]  /*17be0*/  STL.64 [R1+0x5b0], R152 ;  /* 0x0005b09801007387 */ /* 0x0003e80000100a00 */
[----:B------:R-:W4:Y:S04]  /*17bf0*/  LDL.LU.64 R216, [R1+0x588] ;  /* 0x0005880001d87983 */ /* 0x000f280000300a00 */
[----:B------:R-:W4:Y:S04]  /*17c00*/  LDL.LU.64 R200, [R1+0x580] ;  /* 0x0005800001c87983 */ /* 0x000f280000300a00 */
[----:B------:R1:W-:Y:S02]  /*17c10*/  LDGSTS.E [R143+0x21800], desc[UR22][R152.64], P2 ;  /* 0x21800000988f7fae */ /* 0x0003e400091a1016 */
[----:B-1----:R-:W-:-:S05]  /*17c20*/  IADD3 R152, P3, PT, R146, R134, RZ ;  /* 0x0000008692987210 */ /* 0x002fca0007f7e0ff */
[----:B------:R-:W-:Y:S01]  /*17c30*/  IMAD.X R153, R147, 0x1, R135, P3 ;  /* 0x0000000193997824 */ /* 0x000fe200018e0687 */
[----:B------:R-:W-:-:S04]  /*17c40*/  IADD3 R146, P3, PT, R144, R134, RZ ;  /* 0x0000008690927210 */ /* 0x000fc80007f7e0ff */
[----:B------:R2:W-:Y:S01]  /*17c50*/  LDGSTS.E [R143+0x21c00], desc[UR22][R152.64], P2 ;  /* 0x21c00000988f7fae */ /* 0x0005e200091a1016 */
[----:B------:R-:W-:-:S03]  /*17c60*/  IMAD.X R147, R145, 0x1, R135, P3 ;  /* 0x0000000191937824 */ /* 0x000fc600018e0687 */
[----:B------:R-:W-:Y:S04]  /*17c70*/  STL.64 [R1+0x5c0], R152 ;  /* 0x0005c09801007387 */ /* 0x000fe80000100a00 */
[----:B------:R1:W-:Y:S04]  /*17c80*/  STL.64 [R1+0x5d8], R146 ;  /* 0x0005d89201007387 */ /* 0x0003e80000100a00 */
[----:B------:R-:W-:Y:S04]  /*17c90*/  LDGSTS.E [R143+0x22000], desc[UR22][R146.64], P2 ;  /* 0x22000000928f7fae */ /* 0x000fe800091a1016 */
[----:B-1----:R-:W4:Y:S01]  /*17ca0*/  LDL.LU.64 R146, [R1+0x578] ;  /* 0x0005780001927983 */ /* 0x002f220000300a00 */
[----:B------:R-:W-:-:S05]  /*17cb0*/  IADD3 R144, P3, PT, R154, R134, RZ ;  /* 0x000000869a907210 */ /* 0x000fca0007f7e0ff */
[----:B------:R-:W-:-:S05]  /*17cc0*/  IMAD.X R145, R155, 0x1, R135, P3 ;  /* 0x000000019b917824 */ /* 0x000fca00018e0687 */
[----:B------:R1:W-:Y:S04]  /*17cd0*/  STL.64 [R1+0x608], R144 ;  /* 0x0006089001007387 */ /* 0x0003e80000100a00 */
[----:B------:R-:W4:Y:S04]  /*17ce0*/  LDL.LU.64 R154, [R1+0x570] ;  /* 0x00057000019a7983 */ /* 0x000f280000300a00 */
[----:B------:R-:W-:Y:S01]  /*17cf0*/  LDGSTS.E [R143+0x22400], desc[UR22][R144.64], P2 ;  /* 0x22400000908f7fae */ /* 0x000fe200091a1016 */
[----:B--2---:R-:W-:-:S05]  /*17d00*/  IADD3 R152, P3, PT, R148, R134, RZ ;  /* 0x0000008694987210 */ /* 0x004fca0007f7e0ff */
[----:B------:R-:W-:Y:S01]  /*17d10*/  IMAD.X R153, R149, 0x1, R135, P3 ;  /* 0x0000000195997824 */ /* 0x000fe200018e0687 */
[----:B-1----:R-:W2:Y:S01]  /*17d20*/  LDL.LU.64 R144, [R1+0x568] ;  /* 0x0005680001907983 */ /* 0x002ea20000300a00 */
[----:B---3--:R-:W-:-:S03]  /*17d30*/  IADD3 R148, P3, PT, R150, R134, RZ ;  /* 0x0000008696947210 */ /* 0x008fc60007f7e0ff */
[----:B------:R-:W-:Y:S02]  /*17d40*/  STL.64 [R1+0x648], R152 ;  /* 0x0006489801007387 */ /* 0x000fe40000100a00 */
[----:B------:R-:W-:Y:S02]  /*17d50*/  IMAD.X R149, R151, 0x1, R135, P3 ;  /* 0x0000000197957824 */ /* 0x000fe400018e0687 */
[----:B------:R-:W-:Y:S01]  /*17d60*/  LDGSTS.E [R143+0x22800], desc[UR22][R152.64], P2 ;  /* 0x22800000988f7fae */ /* 0x000fe200091a1016 */
[----:B----4-:R-:W-:-:S03]  /*17d70*/  IADD3 R150, P3, PT, R198, R134, RZ ;  /* 0x00000086c6967210 */ /* 0x010fc60007f7e0ff */
[----:B------:R1:W-:Y:S04]  /*17d80*/  STL.64 [R1+0x670], R148 ;  /* 0x0006709401007387 */ /* 0x0003e80000100a00 */
[----:B------:R-:W-:Y:S01]  /*17d90*/  LDGSTS.E [R143+0x22c00], desc[UR22][R148.64], P2 ;  /* 0x22c00000948f7fae */ /* 0x000fe200091a1016 */
[----:B------:R-:W-:-:S05]  /*17da0*/  IMAD.X R151, R199, 0x1, R135, P3 ;  /* 0x00000001c7977824 */ /* 0x000fca00018e0687 */
[----:B------:R3:W-:Y:S04]  /*17db0*/  LDGSTS.E [R143+0x23000], desc[UR22][R150.64], P2 ;  /* 0x23000000968f7fae */ /* 0x0007e800091a1016 */
[----:B-1----:R-:W4:Y:S04]  /*17dc0*/  LDL.LU.64 R148, [R1+0x560] ;  /* 0x0005600001947983 */ /* 0x002f280000300a00 */
[----:B------:R3:W-:Y:S01]  /*17dd0*/  STL.64 [R1+0x690], R150 ;  /* 0x0006909601007387 */ /* 0x0007e20000100a00 */
[----:B------:R-:W-:-:S03]  /*17de0*/  IADD3 R196, P3, PT, R208, R134, RZ ;  /* 0x00000086d0c47210 */ /* 0x000fc60007f7e0ff */
[----:B------:R-:W4:Y:S02]  /*17df0*/  LDL.LU.64 R152, [R1+0x558] ;  /* 0x0005580001987983 */ /* 0x000f240000300a00 */
[----:B------:R-:W-:Y:S02]  /*17e00*/  IMAD.X R197, R209, 0x1, R135, P3 ;  /* 0x00000001d1c57824 */ /* 0x000fe400018e0687 */
[----:B------:R-:W4:Y:S01]  /*17e10*/  LDL.LU.64 R208, [R1+0x550] ;  /* 0x0005500001d07983 */ /* 0x000f220000300a00 */
[----:B---3--:R-:W-:-:S03]  /*17e20*/  IADD3 R150, P3, PT, R194, R134, RZ ;  /* 0x00000086c2967210 */ /* 0x008fc60007f7e0ff */
[----:B------:R-:W-:Y:S02]  /*17e30*/  LDGSTS.E [R143+0x23400], desc[UR22][R196.64], P2 ;  /* 0x23400000c48f7fae */ /* 0x000fe400091a1016 */
[--C-:B------:R-:W-:Y:S01]  /*17e40*/  IMAD.X R151, R195, 0x1, R135.reuse, P3 ;  /* 0x00000001c3977824 */ /* 0x100fe200018e0687 */
[-C--:B------:R-:W-:Y:S01]  /*17e50*/  IADD3 R194, P3, PT, R216, R134.reuse, RZ ;  /* 0x00000086d8c27210 */ /* 0x080fe20007f7e0ff */
[----:B------:R-:W-:Y:S04]  /*17e60*/  STL.64 [R1+0x6a8], R196 ;  /* 0x0006a8c401007387 */ /* 0x000fe80000100a00 */
[----:B------:R-:W-:Y:S01]  /*17e70*/  IMAD.X R195, R217, 0x1, R135, P3 ;  /* 0x00000001d9c37824 */ /* 0x000fe200018e0687 */
[----:B------:R1:W-:Y:S04]  /*17e80*/  STL.64 [R1+0x6b8], R150 ;  /* 0x0006b89601007387 */ /* 0x0003e80000100a00 */
[----:B------:R-:W-:Y:S04]  /*17e90*/  LDGSTS.E [R143+0x23800], desc[UR22][R150.64], P2 ;  /* 0x23800000968f7fae */ /* 0x000fe800091a1016 */
[----:B------:R3:W-:Y:S04]  /*17ea0*/  LDGSTS.E [R143+0x23c00], desc[UR22][R194.64], P2 ;  /* 0x23c00000c28f7fae */ /* 0x0007e800091a1016 */
[----:B-1----:R-:W4:Y:S04]  /*17eb0*/  LDL.LU.64 R150, [R1+0x548] ;  /* 0x0005480001967983 */ /* 0x002f280000300a00 */
[----:B------:R3:W-:Y:S04]  /*17ec0*/  STL.64 [R1+0x6c0], R194 ;  /* 0x0006c0c201007387 */ /* 0x0007e80000100a00 */
[----:B------:R-:W4:Y:S01]  /*17ed0*/  LDL.LU.64 R216, [R1+0x540] ;  /* 0x0005400001d87983 */ /* 0x000f220000300a00 */
[----:B---3--:R-:W-:-:S05]  /*17ee0*/  IADD3 R194, P3, PT, R200, R134, RZ ;  /* 0x00000086c8c27210 */ /* 0x008fca0007f7e0ff */
[----:B------:R-:W-:-:S05]  /*17ef0*/  IMAD.X R195, R201, 0x1, R135, P3 ;  /* 0x00000001c9c37824 */ /* 0x000fca00018e0687 */
[----:B------:R1:W-:Y:S04]  /*17f00*/  STL.64 [R1+0x360], R194 ;  /* 0x000360c201007387 */ /* 0x0003e80000100a00 */
[----:B------:R-:W3:Y:S01]  /*17f10*/  LDL.LU.64 R200, [R1+0x538] ;  /* 0x0005380001c87983 */ /* 0x000ee20000300a00 */
[----:B------:R-:W-:-:S03]  /*17f20*/  IADD3 R196, P3, PT, R146, R134, RZ ;  /* 0x0000008692c47210 */ /* 0x000fc60007f7e0ff */
[----:B------:R1:W-:Y:S01]  /*17f30*/  LDGSTS.E [R136+0x20080], desc[UR22][R194.64], P2 ;  /* 0x20080000c2887fae */ /* 0x0003e200091a1016 */
[----:B------:R-:W-:-:S03]  /*17f40*/  IADD3.X R197, PT, PT, R147, R135, RZ, P3, !PT ;  /* 0x0000008793c57210 */ /* 0x000fc60001ffe4ff */
[----:B------:R-:W3:Y:S04]  /*17f50*/  LDL.LU.64 R146, [R1+0x530] ;  /* 0x0005300001927983 */ /* 0x000ee80000300a00 */
[----:B------:R-:W-:Y:S04]  /*17f60*/  STL.64 [R1+0x3c8], R196 ;  /* 0x0003c8c401007387 */ /* 0x000fe80000100a00 */
[----:B------:R4:W-:Y:S01]  /*17f70*/  LDGSTS.E [R136+0x20480], desc[UR22][R196.64], P2 ;  /* 0x20480000c4887fae */ /* 0x0009e200091a1016 */
[----:B-1----:R-:W-:-:S05]  /*17f80*/  IADD3 R194, P3, PT, R154, R134, RZ ;  /* 0x000000869ac27210 */ /* 0x002fca0007f7e0ff */
[----:B------:R-:W-:-:S05]  /*17f90*/  IMAD.X R195, R155, 0x1, R135, P3 ;  /* 0x000000019bc37824 */ /* 0x000fca00018e0687 */
[----:B------:R-:W-:Y:S04]  /*17fa0*/  STL.64 [R1+0x408], R194 ;  /* 0x000408c201007387 */ /* 0x000fe80000100a00 */
[----:B------:R1:W-:Y:S01]  /*17fb0*/  LDGSTS.E [R136+0x20880], desc[UR22][R194.64], P2 ;  /* 0x20880000c2887fae */ /* 0x0003e200091a1016 */
[----:B--2---:R-:W-:-:S05]  /*17fc0*/  IADD3 R154, P3, PT, R144, R134, RZ ;  /* 0x00000086909a7210 */ /* 0x004fca0007f7e0ff */
[----:B------:R-:W-:Y:S02]  /*17fd0*/  IMAD.X R155, R145, 0x1, R135, P3 ;  /* 0x00000001919b7824 */ /* 0x000fe400018e0687 */
[----:B------:R-:W2:Y:S04]  /*17fe0*/  LDL.LU.64 R144, [R1+0x528] ;  /* 0x0005280001907983 */ /* 0x000ea80000300a00 */
[----:B------:R1:W-:Y:S04]  /*17ff0*/  STL.64 [R1+0x448], R154 ;  /* 0x0004489a01007387 */ /* 0x0003e80000100a00 */
[----:B------:R-:W-:Y:S04]  /*18000*/  LDGSTS.E [R136+0x20c80], desc[UR22][R154.64], P2 ;  /* 0x20c800009a887fae */ /* 0x000fe800091a1016 */
[----:B-1----:R-:W2:Y:S01]  /*18010*/  LDL.LU.64 R154, [R1+0x520] ;  /* 0x00052000019a7983 */ /* 0x002ea20000300a00 */
[----:B----4-:R-:W-:-:S05]  /*18020*/  IADD3 R196, P3, PT, R148, R134, RZ ;  /* 0x0000008694c47210 */ /* 0x010fca0007f7e0ff */
[----:B------:R-:W-:Y:S01]  /*18030*/  IMAD.X R197, R149, 0x1, R135, P3 ;  /* 0x0000000195c57824 */ /* 0x000fe200018e0687 */
[----:B------:R-:W-:-:S04]  /*18040*/  IADD3 R194, P3, PT, R152, R134, RZ ;  /* 0x0000008698c27210 */ /* 0x000fc80007f7e0ff */
[----:B------:R-:W-:Y:S01]  /*18050*/  LDGSTS.E [R136+0x21080], desc[UR22][R196.64], P2 ;  /* 0x21080000c4887fae */ /* 0x000fe200091a1016 */
[--C-:B------:R-:W-:Y:S01]  /*18060*/  IMAD.X R195, R153, 0x1, R135.reuse, P3 ;  /* 0x0000000199c37824 */ /* 0x100fe200018e0687 */
[----:B------:R-:W-:Y:S02]  /*18070*/  IADD3 R148, P3, PT, R208, R134, RZ ;  /* 0x00000086d0947210 */ /* 0x000fe40007f7e0ff */
[----:B------:R-:W4:Y:S04]  /*18080*/  LDL.LU.64 R152, [R1+0x518] ;  /* 0x0005180001987983 */ /* 0x000f280000300a00 */
[----:B------:R-:W-:Y:S01]  /*18090*/  STL.64 [R1+0x560], R196 ;  /* 0x000560c401007387 */ /* 0x000fe20000100a00 */
[----:B------:R-:W-:-:S03]  /*180a0*/  IMAD.X R149, R209, 0x1, R135, P3 ;  /* 0x00000001d1957824 */ /* 0x000fc600018e0687 */
[----:B------:R1:W-:Y:S04]  /*180b0*/  STL.64 [R1+0x558], R194 ;  /* 0x000558c201007387 */ /* 0x0003e80000100a00 */
[----:B------:R-:W4:Y:S04]  /*180c0*/  LDL.LU.64 R208, [R1+0x510] ;  /* 0x0005100001d07983 */ /* 0x000f280000300a00 */
[----:B------:R3:W-:Y:S04]  /*180d0*/  STL.64 [R1+0x550], R148 ;  /* 0x0005509401007387 */ /* 0x0007e80000100a00 */
[----:B------:R-:W4:Y:S04]  /*180e0*/  LDL.LU.64 R198, [R1+0x508] ;  /* 0x0005080001c67983 */ /* 0x000f280000300a00 */
[----:B------:R1:W-:Y:S04]  /*180f0*/  LDGSTS.E [R136+0x21480], desc[UR22][R194.64], P2 ;  /* 0x21480000c2887fae */ /* 0x0003e800091a1016 */
[----:B------:R3:W-:Y:S01]  /*18100*/  LDGSTS.E [R136+0x21880], desc[UR22][R148.64], P2 ;  /* 0x2188000094887fae */ /* 0x0007e200091a1016 */
[----:B-1----:R-:W-:-:S05]  /*18110*/  IADD3 R194, P3, PT, R150, R134, RZ ;  /* 0x0000008696c27210 */ /* 0x002fca0007f7e0ff */
[----:B------:R-:W-:Y:S01]  /*18120*/  IMAD.X R195, R151, 0x1, R135, P3 ;  /* 0x0000000197c37824 */ /* 0x000fe200018e0687 */
[----:B------:R-:W-:-:S04]  /*18130*/  IADD3 R150, P3, PT, R216, R134, RZ ;  /* 0x00000086d8967210 */ /* 0x000fc80007f7e0ff */
[----:B------:R-:W-:Y:S01]  /*18140*/  LDGSTS.E [R136+0x21c80], desc[UR22][R194.64], P2 ;  /* 0x21c80000c2887fae */ /* 0x000fe200091a1016 */
[----:B------:R-:W-:-:S03]  /*18150*/  IMAD.X R151, R217, 0x1, R135, P3 ;  /* 0x00000001d9977824 */ /* 0x000fc600018e0687 */
[----:B------:R-:W4:Y:S04]  /*18160*/  LDL.LU.64 R216, [R1+0x500] ;  /* 0x0005000001d87983 */ /* 0x000f280000300a00 */
[----:B------:R1:W-:Y:S01]  /*18170*/  STL.64 [R1+0x548], R194 ;  /* 0x000548c201007387 */ /* 0x0003e20000100a00 */
[----:B---3--:R-:W-:-:S03]  /*18180*/  IADD3 R148, P3, PT, R200, R134, RZ ;  /* 0x00000086c8947210 */ /* 0x008fc60007f7e0ff */
[----:B------:R3:W-:Y:S02]  /*18190*/  STL.64 [R1+0x540], R150 ;  /* 0x0005409601007387 */ /* 0x0007e40000100a00 */
[----:B------:R-:W-:Y:S02]  /*181a0*/  IMAD.X R149, R201, 0x1, R135, P3 ;  /* 0x00000001c9957824 */ /* 0x000fe400018e0687 */
[----:B------:R3:W-:Y:S04]  /*181b0*/  LDGSTS.E [R136+0x22080], desc[UR22][R150.64], P2 ;  /* 0x2208000096887fae */ /* 0x0007e800091a1016 */
[----:B------:R3:W-:Y:S04]  /*181c0*/  STL.64 [R1+0x588], R148 ;  /* 0x0005889401007387 */ /* 0x0007e80000100a00 */
[----:B-1----:R-:W4:Y:S04]  /*181d0*/  LDL.LU.64 R194, [R1+0x4f8] ;  /* 0x0004f80001c27983 */ /* 0x002f280000300a00 */
[----:B------:R-:W-:Y:S01]  /*181e0*/  LDGSTS.E [R136+0x22480], desc[UR22][R148.64], P2 ;  /* 0x2248000094887fae */ /* 0x000fe200091a1016 */
[----:B---3--:R-:W-:-:S03]  /*181f0*/  IADD3 R150, P3, PT, R146, R134, RZ ;  /* 0x0000008692967210 */ /* 0x008fc60007f7e0ff */
[----:B------:R-:W3:Y:S02]  /*18200*/  LDL.LU.64 R148, [R1+0x4f0] ;  /* 0x0004f00001947983 */ /* 0x000ee40000300a00 */
[----:B------:R-:W-:Y:S02]  /*18210*/  IMAD.X R151, R147, 0x1, R135, P3 ;  /* 0x0000000193977824 */ /* 0x000fe400018e0687 */
[----:B------:R-:W3:Y:S04]  /*18220*/  LDL.LU.64 R200, [R1+0x4e8] ;  /* 0x0004e80001c87983 */ /* 0x000ee80000300a00 */
[----:B------:R-:W-:Y:S04]  /*18230*/  STL.64 [R1+0x600], R150 ;  /* 0x0006009601007387 */ /* 0x000fe80000100a00 */
[----:B------:R-:W-:Y:S01]  /*18240*/  LDGSTS.E [R136+0x22880], desc[UR22][R150.64], P2 ;  /* 0x2288000096887fae */ /* 0x000fe200091a1016 */
[----:B--2---:R-:W-:-:S05]  /*18250*/  IADD3 R146, P3, PT, R144, R134, RZ ;  /* 0x0000008690927210 */ /* 0x004fca0007f7e0ff */
[----:B------:R-:W-:-:S05]  /*18260*/  IMAD.X R147, R145, 0x1, R135, P3 ;  /* 0x0000000191937824 */ /* 0x000fca00018e0687 */
[----:B------:R1:W-:Y:S04]  /*18270*/  STL.64 [R1+0x640], R146 ;  /* 0x0006409201007387 */ /* 0x0003e80000100a00 */
[----:B------:R-:W-:Y:S01]  /*18280*/  LDGSTS.E [R136+0x22c80], desc[UR22][R146.64], P2 ;  /* 0x22c8000092887fae */ /* 0x000fe200091a1016 */
[----:B------:R-:W-:-:S05]  /*18290*/  IADD3 R144, P3, PT, R154, R134, RZ ;  /* 0x000000869a907210 */ /* 0x000fca0007f7e0ff */
[----:B------:R-:W-:-:S05]  /*182a0*/  IMAD.X R145, R155, 0x1, R135, P3 ;  /* 0x000000019b917824 */ /* 0x000fca00018e0687 */
[----:B------:R2:W-:Y:S04]  /*182b0*/  STL.64 [R1+0x668], R144 ;  /* 0x0006689001007387 */ /* 0x0005e80000100a00 */
[----:B-1----:R-:W3:Y:S04]  /*182c0*/  LDL.LU.64 R146, [R1+0x4e0] ;  /* 0x0004e00001927983 */ /* 0x002ee80000300a00 */
[----:B------:R-:W3:Y:S04]  /*182d0*/  LDL.LU.64 R150, [R1+0x4d8] ;  /* 0x0004d80001967983 */ /* 0x000ee80000300a00 */
[----:B------:R2:W-:Y:S01]  /*182e0*/  LDGSTS.E [R136+0x23080], desc[UR22][R144.64], P2 ;  /* 0x2308000090887fae */ /* 0x0005e200091a1016 */
[----:B----4-:R-:W-:-:S04]  /*182f0*/  IADD3 R154, P3, PT, R152, R134, RZ ;  /* 0x00000086989a7210 */ /* 0x010fc80007f7e0ff */
[----:B------:R-:W-:-:S05]  /*18300*/  IADD3.X R155, PT, PT, R153, R135, RZ, P3, !PT ;  /* 0x00000087999b7210 */ /* 0x000fca0001ffe4ff */
[----:B------:R-:W-:Y:S01]  /*18310*/  LDGSTS.E [R136+0x23480], desc[UR22][R154.64], P2 ;  /* 0x234800009a887fae */ /* 0x000fe200091a1016 */
[----:B------:R-:W-:-:S05]  /*18320*/  IADD3 R152, P3, PT, R208, R134, RZ ;  /* 0x00000086d0987210 */ /* 0x000fca0007f7e0ff */
[----:B------:R-:W-:Y:S02]  /*18330*/  IMAD.X R153, R209, 0x1, R135, P3 ;  /* 0x00000001d1997824 */ /* 0x000fe400018e0687 */
[----:B------:R-:W4:Y:S01]  /*18340*/  LDL.LU.64 R208, [R1+0x4d0] ;  /* 0x0004d00001d07983 */ /* 0x000f220000300a00 */
[----:B--2---:R-:W-:-:S03]  /*18350*/  IADD3 R144, P3, PT, R198, R134, RZ ;  /* 0x00000086c6907210 */ /* 0x004fc60007f7e0ff */
[----:B------:R-:W-:Y:S02]  /*18360*/  LDGSTS.E [R136+0x23880], desc[UR22][R152.64], P2 ;  /* 0x2388000098887fae */ /* 0x000fe400091a1016 */
[----:B------:R-:W-:Y:S02]  /*18370*/  IMAD.X R145, R199, 0x1, R135, P3 ;  /* 0x00000001c7917824 */ /* 0x000fe400018e0687 */
[----:B------:R1:W-:Y:S04]  /*18380*/  STL.64 [R1+0x688], R154 ;  /* 0x0006889a01007387 */ /* 0x0003e80000100a00 */
[----:B------:R2:W-:Y:S04]  /*18390*/  STL.64 [R1+0x6a0], R152 ;  /* 0x0006a09801007387 */ /* 0x0005e80000100a00 */
[----:B------:R2:W-:Y:S04]  /*183a0*/  STL.64 [R1+0x6b0], R144 ;  /* 0x0006b09001007387 */ /* 0x0005e80000100a00 */
[----:B-1----:R-:W4:Y:S04]  /*183b0*/  LDL.LU.64 R154, [R1+0x4c8] ;  /* 0x0004c800019a7983 */ /* 0x002f280000300a00 */
[----:B--2---:R-:W2:Y:S04]  /*183c0*/  LDL.LU.64 R152, [R1+0x4c0] ;  /* 0x0004c00001987983 */ /* 0x004ea80000300a00 */
[----:B------:R1:W-:Y:S01]  /*183d0*/  LDGSTS.E [R136+0x23c80], desc[UR22][R144.64], P2 ;  /* 0x23c8000090887fae */ /* 0x0003e200091a1016 */
[----:B------:R-:W-:-:S05]  /*183e0*/  IADD3 R196, P3, PT, R216, R134, RZ ;  /* 0x00000086d8c47210 */ /* 0x000fca0007f7e0ff */
[----:B------:R-:W-:Y:S02]  /*183f0*/  IMAD.X R197, R217, 0x1, R135, P3 ;  /* 0x00000001d9c57824 */ /* 0x000fe400018e0687 */
[----:B------:R-:W2:Y:S04]  /*18400*/  LDL.LU.64 R216, [R1+0x4b8] ;  /* 0x0004b80001d87983 */ /* 0x000ea80000300a00 */
[----:B------:R-:W-:Y:S01]  /*18410*/  LDGSTS.E [R137+0x20100], desc[UR22][R196.64], P2 ;  /* 0x20100000c4897fae */ /* 0x000fe200091a1016 */
[----:B-1----:R-:W-:-:S05]  /*18420*/  IADD3 R144, P3, PT, R194, R134, RZ ;  /* 0x00000086c2907210 */ /* 0x002fca0007f7e0ff */
[----:B------:R-:W-:-:S05]  /*18430*/  IMAD.X R145, R195, 0x1, R135, P3 ;  /* 0x00000001c3917824 */ /* 0x000fca00018e0687 */
[----:B------:R-:W-:Y:S01]  /*18440*/  LDGSTS.E [R137+0x20500], desc[UR22][R144.64], P2 ;  /* 0x2050000090897fae */ /* 0x000fe200091a1016 */
[----:B---3--:R-:W-:-:S05]  /*18450*/  IADD3 R198, P3, PT, R148, R134, RZ ;  /* 0x0000008694c67210 */ /* 0x008fca0007f7e0ff */
[----:B------:R-:W-:Y:S02]  /*18460*/  IMAD.X R199, R149, 0x1, R135, P3 ;  /* 0x0000000195c77824 */ /* 0x000fe400018e0687 */
[----:B------:R-:W3:Y:S01]  /*18470*/  LDL.LU.64 R148, [R1+0x4b0] ;  /* 0x0004b00001947983 */ /* 0x000ee20000300a00 */
[----:B------:R-:W-:-:S03]  /*18480*/  IADD3 R194, P3, PT, R200, R134, RZ ;  /* 0x00000086c8c27210 */ /* 0x000fc60007f7e0ff */
[----:B------:R1:W-:Y:S02]  /*18490*/  STL.64 [R1+0x390], R144 ;  /* 0x0003909001007387 */ /* 0x0003e40000100a00 */
[----:B------:R-:W-:Y:S02]  /*184a0*/  IMAD.X R195, R201, 0x1, R135, P3 ;  /* 0x00000001c9c37824 */ /* 0x000fe400018e0687 */
[----:B------:R-:W-:Y:S04]  /*184b0*/  STL.64 [R1+0x3c0], R198 ;  /* 0x0003c0c601007387 */ /* 0x000fe80000100a00 */
[----:B------:R1:W-:Y:S04]  /*184c0*/  LDGSTS.E [R137+0x20900], desc[UR22][R198.64], P2 ;  /* 0x20900000c6897fae */ /* 0x0003e800091a1016 */
[----:B-1----:R-:W3:Y:S04]  /*184d0*/  LDL.LU.64 R144, [R1+0x4a8] ;  /* 0x0004a80001907983 */ /* 0x002ee80000300a00 */
[----:B------:R1:W-:Y:S04]  /*184e0*/  STL.64 [R1+0x400], R194 ;  /* 0x000400c201007387 */ /* 0x0003e80000100a00 */
[----:B------:R-:W-:Y:S04]  /*184f0*/  LDGSTS.E [R137+0x20d00], desc[UR22][R194.64], P2 ;  /* 0x20d00000c2897fae */ /* 0x000fe800091a1016 */
[----:B-1----:R-:W3:Y:S01]  /*18500*/  LDL.LU.64 R194, [R1+0x4a0] ;  /* 0x0004a00001c27983 */ /* 0x002ee20000300a00 */
[----:B------:R-:W-:-:S05]  /*18510*/  IADD3 R200, P3, PT, R146, R134, RZ ;  /* 0x0000008692c87210 */ /* 0x000fca0007f7e0ff */
[----:B------:R-:W-:Y:S01]  /*18520*/  IMAD.X R201, R147, 0x1, R135, P3 ;  /* 0x0000000193c97824 */ /* 0x000fe200018e0687 */
[----:B------:R-:W-:-:S04]  /*18530*/  IADD3 R198, P3, PT, R150, R134, RZ ;  /* 0x0000008696c67210 */ /* 0x000fc80007f7e0ff */
[----:B------:R1:W-:Y:S01]  /*18540*/  LDGSTS.E [R137+0x21100], desc[UR22][R200.64], P2 ;  /* 0x21100000c8897fae */ /* 0x0003e200091a1016 */
[----:B------:R-:W-:-:S03]  /*18550*/  IMAD.X R199, R151, 0x1, R135, P3 ;  /* 0x0000000197c77824 */ /* 0x000fc600018e0687 */
[----:B------:R-:W3:Y:S04]  /*18560*/  LDL.LU.64 R150, [R1+0x498] ;  /* 0x0004980001967983 */ /* 0x000ee80000300a00 */
[----:B------:R-:W-:Y:S04]  /*18570*/  STL.64 [R1+0x440], R200 ;  /* 0x000440c801007387 */ /* 0x000fe80000100a00 */
[----:B------:R1:W-:Y:S04]  /*18580*/  STL.64 [R1+0x4d8], R198 ;  /* 0x0004d8c601007387 */ /* 0x0003e80000100a00 */
[----:B------:R-:W-:Y:S01]  /*18590*/  LDGSTS.E [R137+0x21500], desc[UR22][R198.64], P2 ;  /* 0x21500000c6897fae */ /* 0x000fe200091a1016 */
[----:B----4-:R-:W-:-:S05]  /*185a0*/  IADD3 R146, P3, PT, R208, R134, RZ ;  /* 0x00000086d0927210 */ /* 0x010fca0007f7e0ff */
[----:B------:R-:W-:Y:S02]  /*185b0*/  IMAD.X R147, R209, 0x1, R135, P3 ;  /* 0x00000001d1937824 */ /* 0x000fe400018e0687 */
[----:B------:R-:W4:Y:S04]  /*185c0*/  LDL.LU.64 R208, [R1+0x490] ;  /* 0x0004900001d07983 */ /* 0x000f280000300a00 */
[----:B------:R2:W-:Y:S04]  /*185d0*/  STL.64 [R1+0x4d0], R146 ;  /* 0x0004d09201007387 */ /* 0x0005e80000100a00 */
[----:B-1----:R-:W4:Y:S04]  /*185e0*/  LDL.LU.64 R198, [R1+0x488] ;  /* 0x0004880001c67983 */ /* 0x002f280000300a00 */
[----:B------:R1:W-:Y:S01]  /*185f0*/  LDGSTS.E [R137+0x21900], desc[UR22][R146.64], P2 ;  /* 0x2190000092897fae */ /* 0x0003e200091a1016 */
[----:B------:R-:W-:-:S05]  /*18600*/  IADD3 R200, P3, PT, R154, R134, RZ ;  /* 0x000000869ac87210 */ /* 0x000fca0007f7e0ff */
[----:B------:R-:W-:Y:S01]  /*18610*/  IMAD.X R201, R155, 0x1, R135, P3 ;  /* 0x000000019bc97824 */ /* 0x000fe200018e0687 */
[----:B--2---:R-:W-:-:S04]  /*18620*/  IADD3 R154, P3, PT, R152, R134, RZ ;  /* 0x00000086989a7210 */ /* 0x004fc80007f7e0ff */
[----:B------:R-:W-:Y:S01]  /*18630*/  LDGSTS.E [R137+0x21d00], desc[UR22][R200.64], P2 ;  /* 0x21d00000c8897fae */ /* 0x000fe200091a1016 */
[----:B------:R-:W-:-:S03]  /*18640*/  IMAD.X R155, R153, 0x1, R135, P3 ;  /* 0x00000001999b7824 */ /* 0x000fc600018e0687 */
[----:B------:R-:W2:Y:S01]  /*18650*/  LDL.LU.64 R152, [R1+0x480] ;  /* 0x0004800001987983 */ /* 0x000ea20000300a00 */
[----:B-1----:R-:W-:-:S03]  /*18660*/  IADD3 R146, P3, PT, R216, R134, RZ ;  /* 0x00000086d8927210 */ /* 0x002fc60007f7e0ff */
[----:B------:R1:W-:Y:S01]  /*18670*/  STL.64 [R1+0x4c8], R200 ;  /* 0x0004c8c801007387 */ /* 0x0003e20000100a00 */
[----:B------:R-:W-:-:S03]  /*18680*/  IADD3.X R147, PT, PT, R217, R135, RZ, P3, !PT ;  /* 0x00000087d9937210 */ /* 0x000fc60001ffe4ff */
[----:B------:R3:W-:Y:S04]  /*18690*/  STL.64 [R1+0x4c0], R154 ;  /* 0x0004c09a01007387 */ /* 0x0007e80000100a00 */
[----:B------:R-:W2:Y:S04]  /*186a0*/  LDL.LU.64 R216, [R1+0x478] ;  /* 0x0004780001d87983 */ /* 0x000ea80000300a00 */
[----:B------:R3:W-:Y:S04]  /*186b0*/  LDGSTS.E [R137+0x22100], desc[UR22][R154.64], P2 ;  /* 0x221000009a897fae */ /* 0x0007e800091a1016 */
[----:B------:R3:W-:Y:S04]  /*186c0*/  STL.64 [R1+0x508], R146 ;  /* 0x0005089201007387 */ /* 0x0007e80000100a00 */
[----:B-1----:R-:W2:Y:S04]  /*186d0*/  LDL.LU.64 R200, [R1+0x470] ;  /* 0x0004700001c87983 */ /* 0x002ea80000300a00 */
[----:B------:R1:W-:Y:S01]  /*186e0*/  LDGSTS.E [R137+0x22500], desc[UR22][R146.64], P2 ;  /* 0x2250000092897fae */ /* 0x0003e200091a1016 */
[----:B---3--:R-:W-:-:S05]  /*186f0*/  IADD3 R154, P3, PT, R148, R134, RZ ;  /* 0x00000086949a7210 */ /* 0x008fca0007f7e0ff */
[----:B------:R-:W-:Y:S02]  /*18700*/  IMAD.X R155, R149, 0x1, R135, P3 ;  /* 0x00000001959b7824 */ /* 0x000fe400018e0687 */
[----:B------:R-:W3:Y:S01]  /*18710*/  LDL.LU.64 R148, [R1+0x468] ;  /* 0x0004680001947983 */ /* 0x000ee20000300a00 */
[----:B-1----:R-:W-:-:S03]  /*18720*/  IADD3 R146, P3, PT, R144, R134, RZ ;  /* 0x0000008690927210 */ /* 0x002fc60007f7e0ff */
[----:B------:R1:W-:Y:S02]  /*18730*/  LDGSTS.E [R137+0x22900], desc[UR22][R154.64], P2 ;  /* 0x229000009a897fae */ /* 0x0003e400091a1016 */
[----:B------:R-:W-:Y:S02]  /*18740*/  IMAD.X R147, R145, 0x1, R135, P3 ;  /* 0x0000000191937824 */ /* 0x000fe400018e0687 */
[----:B------:R-:W-:Y:S04]  /*18750*/  STL.64 [R1+0x538], R154 ;  /* 0x0005389a01007387 */ /* 0x000fe80000100a00 */
[----:B------:R1:W-:Y:S04]  /*18760*/  STL.64 [R1+0x5f8], R146 ;  /* 0x0005f89201007387 */ /* 0x0003e80000100a00 */
[----:B------:R-:W-:Y:S01]  /*18770*/  LDGSTS.E [R137+0x22d00], desc[UR22][R146.64], P2 ;  /* 0x22d0000092897fae */ /* 0x000fe200091a1016 */
[----:B------:R-:W-:-:S05]  /*18780*/  IADD3 R144, P3, PT, R194, R134, RZ ;  /* 0x00000086c2907210 */ /* 0x000fca0007f7e0ff */
[----:B------:R-:W-:Y:S02]  /*18790*/  IMAD.X R145, R195, 0x1, R135, P3 ;  /* 0x00000001c3917824 */ /* 0x000fe400018e0687 */
[----:B------:R-:W3:Y:S04]  /*187a0*/  LDL.LU.64 R194, [R1+0x460] ;  /* 0x0004600001c27983 */ /* 0x000ee80000300a00 */
[----:B------:R4:W-:Y:S04]  /*187b0*/  STL.64 [R1+0x638], R144 ;  /* 0x0006389001007387 */ /* 0x0009e80000100a00 */
[----:B-1----:R-:W3:Y:S04]  /*187c0*/  LDL.LU.64 R146, [R1+0x458] ;  /* 0x0004580001927983 */ /* 0x002ee80000300a00 */
[----:B------:R1:W-:Y:S01]  /*187d0*/  LDGSTS.E [R137+0x23100], desc[UR22][R144.64], P2 ;  /* 0x2310000090897fae */ /* 0x0003e200091a1016 */
[----:B------:R-:W-:-:S05]  /*187e0*/  IADD3 R154, P3, PT, R150, R134, RZ ;  /* 0x00000086969a7210 */ /* 0x000fca0007f7e0ff */
[----:B------:R-:W-:-:S05]  /*187f0*/  IMAD.X R155, R151, 0x1, R135, P3 ;  /* 0x00000001979b7824 */ /* 0x000fca00018e0687 */
[----:B------:R-:W-:Y:S01]  /*18800*/  LDGSTS.E [R137+0x23500], desc[UR22][R154.64], P2 ;  /* 0x235000009a897fae */ /* 0x000fe200091a1016 */
[----:B----4-:R-:W-:-:S05]  /*18810*/  IADD3 R150, P3, PT, R208, R134, RZ ;  /* 0x00000086d0967210 */ /* 0x010fca0007f7e0ff */
[----:B------:R-:W-:Y:S02]  /*18820*/  IMAD.X R151, R209, 0x1, R135, P3 ;  /* 0x00000001d1977824 */ /* 0x000fe400018e0687 */
[----:B------:R-:W4:Y:S01]  /*18830*/  LDL.LU.64 R208, [R1+0x240] ;  /* 0x0002400001d07983 */ /* 0x000f220000300a00 */
[----:B-1----:R-:W-:-:S03]  /*18840*/  IADD3 R144, P3, PT, R198, R134, RZ ;  /* 0x00000086c6907210 */ /* 0x002fc60007f7e0ff */
[----:B------:R-:W-:Y:S02]  /*18850*/  LDGSTS.E [R137+0x23900], desc[UR22][R150.64], P2 ;  /* 0x2390000096897fae */ /* 0x000fe400091a1016 */
[----:B------:R-:W-:Y:S02]  /*18860*/  IMAD.X R145, R199, 0x1, R135, P3 ;  /* 0x00000001c7917824 */ /* 0x000fe400018e0687 */
[----:B------:R1:W-:Y:S04]  /*18870*/  STL.64 [R1+0x660], R154 ;  /* 0x0006609a01007387 */ /* 0x0003e80000100a00 */
[----:B------:R1:W-:Y:S04]  /*18880*/  STL.64 [R1+0x680], R150 ;  /* 0x0006809601007387 */ /* 0x0003e80000100a00 */
[----:B------:R2:W-:Y:S04]  /*18890*/  STL.64 [R1+0x698], R144 ;  /* 0x0006989001007387 */ /* 0x0005e80000100a00 */
[----:B-1----:R-:W4:Y:S04]  /*188a0*/  LDL.LU.64 R154, [R1+0x238] ;  /* 0x00023800019a7983 */ /* 0x002f280000300a00 */
[----:B------:R2:W-:Y:S04]  /*188b0*/  LDGSTS.E [R137+0x23d00], desc[UR22][R144.64], P2 ;  /* 0x23d0000090897fae */ /* 0x0005e800091a1016 */
[----:B------:R-:W4:Y:S01]  /*188c0*/  LDL.LU.64 R150, [R1+0x208] ;  /* 0x0002080001967983 */ /* 0x000f220000300a00 */
[----:B--2---:R-:W-:-:S05]  /*188d0*/  IADD3 R144, P3, PT, R152, R134, RZ ;  /* 0x0000008698907210 */ /* 0x004fca0007f7e0ff */
[----:B------:R-:W-:-:S05]  /*188e0*/  IMAD.X R145, R153, 0x1, R135, P3 ;  /* 0x0000000199917824 */ /* 0x000fca00018e0687 */
[----:B------:R1:W-:Y:S04]  /*188f0*/  STL.64 [R1+0x2d0], R144 ;  /* 0x0002d09001007387 */ /* 0x0003e80000100a00 */
[----:B------:R1:W-:Y:S02]  /*18900*/  LDGSTS.E [R138+0x20180], desc[UR22][R144.64], P2 ;  /* 0x20180000908a7fae */ /* 0x0003e400091a1016 */
[----:B-1----:R-:W-:-:S05]  /*18910*/  IADD3 R144, P3, PT, R216, R134, RZ ;  /* 0x00000086d8907210 */ /* 0x002fca0007f7e0ff */
[--C-:B------:R-:W-:Y:S01]  /*18920*/  IMAD.X R145, R217, 0x1, R135.reuse, P3 ;  /* 0x00000001d9917824 */ /* 0x100fe200018e0687 */
[-C--:B------:R-:W-:Y:S01]  /*18930*/  IADD3 R152, P3, PT, R200, R134.reuse, RZ ;  /* 0x00000086c8987210 */ /* 0x080fe20007f7e0ff */
[----:B------:R-:W2:Y:S04]  /*18940*/  LDL.LU.64 R216, [R1+0x1f0] ;  /* 0x0001f00001d87983 */ /* 0x000ea80000300a00 */
[----:B------:R-:W-:Y:S01]  /*18950*/  IMAD.X R153, R201, 0x1, R135, P3 ;  /* 0x00000001c9997824 */ /* 0x000fe200018e0687 */
[----:B------:R-:W-:Y:S01]  /*18960*/  LDGSTS.E [R138+0x20580], desc[UR22][R144.64], P2 ;  /* 0x20580000908a7fae */ /* 0x000fe200091a1016 */
[----:B---3--:R-:W-:-:S03]  /*18970*/  IADD3 R136, P3, PT, R148, R134, RZ ;  /* 0x0000008694887210 */ /* 0x008fc60007f7e0ff */
[----:B------:R1:W-:Y:S02]  /*18980*/  STL.64 [R1+0x318], R144 ;  /* 0x0003189001007387 */ /* 0x0003e40000100a00 */
[----:B------:R-:W-:Y:S02]  /*18990*/  IMAD.X R137, R149, 0x1, R135, P3 ;  /* 0x0000000195897824 */ /* 0x000fe400018e0687 */
[----:B------:R-:W-:Y:S04]  /*189a0*/  LDGSTS.E [R138+0x20980], desc[UR22][R152.64], P2 ;  /* 0x20980000988a7fae */ /* 0x000fe800091a1016 */
[----:B------:R-:W3:Y:S04]  /*189b0*/  LDL.LU.64 R148, [R1+0x1c8] ;  /* 0x0001c80001947983 */ /* 0x000ee80000300a00 */
[----:B------:R1:W-:Y:S04]  /*189c0*/  STL.64 [R1+0x388], R152 ;  /* 0x0003889801007387 */ /* 0x0003e80000100a00 */
[----:B-1----:R-:W3:Y:S04]  /*189d0*/  LDL.LU.64 R144, [R1+0x198] ;  /* 0x0001980001907983 */ /* 0x002ee80000300a00 */
[----:B------:R4:W-:Y:S04]  /*189e0*/  STL.64 [R1+0x3b8], R136 ;  /* 0x0003b88801007387 */ /* 0x0009e80000100a00 */
[----:B------:R-:W3:Y:S04]  /*189f0*/  LDL.LU.64 R152, [R1+0x168] ;  /* 0x0001680001987983 */ /* 0x000ee80000300a00 */
[----:B------:R4:W-:Y:S01]  /*18a00*/  LDGSTS.E [R138+0x20d80], desc[UR22][R136.64], P2 ;  /* 0x20d80000888a7fae */ /* 0x0009e200091a1016 */
[----:B------:R-:W-:-:S05]  /*18a10*/  IADD3 R206, P3, PT, R194, R134, RZ ;  /* 0x00000086c2ce7210 */ /* 0x000fca0007f7e0ff */
[----:B------:R-:W-:Y:S02]  /*18a20*/  IMAD.X R207, R195, 0x1, R135, P3 ;  /* 0x00000001c3cf7824 */ /* 0x000fe400018e0687 */
[----:B------:R-:W3:Y:S01]  /*18a30*/  LDL.LU.64 R194, [R1+0x138] ;  /* 0x0001380001c27983 */ /* 0x000ee20000300a00 */
[----:B------:R-:W-:-:S03]  /*18a40*/  IADD3 R200, P3, PT, R146, R134, RZ ;  /* 0x0000008692c87210 */ /* 0x000fc60007f7e0ff */
[----:B------:R1:W-:Y:S04]  /*18a50*/  STL.64 [R1+0x3f8], R206 ;  /* 0x0003f8ce01007387 */ /* 0x0003e80000100a00 */
[----:B------:R-:W3:Y:S01]  /*18a60*/  LDL.LU.64 R198, [R1+0xf8] ;  /* 0x0000f80001c67983 */ /* 0x000ee20000300a00 */
[----:B------:R-:W-:-:S03]  /*18a70*/  IADD3.X R201, PT, PT, R147, R135, RZ, P3, !PT ;  /* 0x0000008793c97210 */ /* 0x000fc60001ffe4ff */
[----:B------:R-:W3:Y:S04]  /*18a80*/  LDL.LU.64 R146, [R1+0xc8] ;  /* 0x0000c80001927983 */ /* 0x000ee80000300a00 */
[----:B------:R1:W-:Y:S04]  /*18a90*/  STL.64 [R1+0x438], R200 ;  /* 0x000438c801007387 */ /* 0x0003e80000100a00 */
[----:B------:R-:W-:Y:S04]  /*18aa0*/  LDGSTS.E [R138+0x21180], desc[UR22][R206.64], P2 ;  /* 0x21180000ce8a7fae */ /* 0x000fe800091a1016 */
[----:B------:R-:W-:Y:S01]  /*18ab0*/  LDGSTS.E [R138+0x21580], desc[UR22][R200.64], P2 ;  /* 0x21580000c88a7fae */ /* 0x000fe200091a1016 */
[----:B----4-:R-:W-:-:S05]  /*18ac0*/  IADD3 R136, P3, PT, R208, R134, RZ ;  /* 0x00000086d0887210 */ /* 0x010fca0007f7e0ff */
[----:B------:R-:W-:-:S05]  /*18ad0*/  IMAD.X R137, R209, 0x1, R135, P3 ;  /* 0x00000001d1897824 */ /* 0x000fca00018e0687 */
[----:B------:R4:W-:Y:S04]  /*18ae0*/  STL.64 [R1+0x478], R136 ;  /* 0x0004788801007387 */ /* 0x0009e80000100a00 */
[----:B-1----:R-:W3:Y:S04]  /*18af0*/  LDL.LU.64 R206, [R1+0x98] ;  /* 0x0000980001ce7983 */ /* 0x002ee80000300a00 */
[----:B------:R-:W3:Y:S01]  /*18b00*/  LDL.LU.64 R200, [R1+0x68] ;  /* 0x0000680001c87983 */ /* 0x000ee20000300a00 */
[----:B------:R-:W-:-:S03]  /*18b10*/  IADD3 R208, P3, PT, R154, R134, RZ ;  /* 0x000000869ad07210 */ /* 0x000fc60007f7e0ff */
[----:B------:R-:W-:Y:S02]  /*18b20*/  LDGSTS.E [R138+0x21980], desc[UR22][R136.64], P2 ;  /* 0x21980000888a7fae */ /* 0x000fe400091a1016 */
[----:B------:R-:W-:-:S05]  /*18b30*/  IMAD.X R209, R155, 0x1, R135, P3 ;  /* 0x000000019bd17824 */ /* 0x000fca00018e0687 */
[----:B------:R1:W-:Y:S04]  /*18b40*/  STL.64 [R1+0x488], R208 ;  /* 0x000488d001007387 */ /* 0x0003e80000100a00 */
[----:B----4-:R-:W4:Y:S04]  /*18b50*/  LDL.LU.64 R136, [R1+0x30] ;  /* 0x0000300001887983 */ /* 0x010f280000300a00 */
[----:B------:R-:W4:Y:S01]  /*18b60*/  LDL.LU.64 R246, [R1+0x10] ;  /* 0x0000100001f67983 */ /* 0x000f220000300a00 */
[----:B------:R-:W-:-:S03]  /*18b70*/  IADD3 R154, P3, PT, R150, R134, RZ ;  /* 0x00000086969a7210 */ /* 0x000fc60007f7e0ff */
[----:B------:R-:W-:Y:S02]  /*18b80*/  LDGSTS.E [R138+0x21d80], desc[UR22][R208.64], P2 ;  /* 0x21d80000d08a7fae */ /* 0x000fe400091a1016 */
[----:B------:R-:W-:-:S05]  /*18b90*/  IMAD.X R155, R151, 0x1, R135, P3 ;  /* 0x00000001979b7824 */ /* 0x000fca00018e0687 */
[----:B------:R1:W-:Y:S04]  /*18ba0*/  STL.64 [R1+0x490], R154 ;  /* 0x0004909a01007387 */ /* 0x0003e80000100a00 */
[----:B------:R-:W-:Y:S01]  /*18bb0*/  LDGSTS.E [R138+0x22180], desc[UR22][R154.64], P2 ;  /* 0x221800009a8a7fae */ /* 0x000fe200091a1016 */
[----:B--2---:R-:W-:-:S05]  /*18bc0*/  IADD3 R150, P3, PT, R216, R134, RZ ;  /* 0x00000086d8967210 */ /* 0x004fca0007f7e0ff */
[----:B------:R-:W-:Y:S02]  /*18bd0*/  IMAD.X R151, R217, 0x1, R135, P3 ;  /* 0x00000001d9977824 */ /* 0x000fe400018e0687 */
[----:B------:R-:W2:Y:S04]  /*18be0*/  LDL.LU.64 R216, [R1+0xc28] ;  /* 0x000c280001d87983 */ /* 0x000ea80000300a00 */
[----:B-1----:R-:W2:Y:S04]  /*18bf0*/  LDL.LU.64 R208, [R1+0xc20] ;  /* 0x000c200001d07983 */ /* 0x002ea80000300a00 */
[----:B------:R-:W2:Y:S04]  /*18c00*/  LDL.LU.64 R154, [R1+0xc18] ;  /* 0x000c1800019a7983 */ /* 0x000ea80000300a00 */
[----:B------:R3:W-:Y:S04]  /*18c10*/  STL.64 [R1+0x4b8], R150 ;  /* 0x0004b89601007387 */ /* 0x0007e80000100a00 */
[----:B------:R3:W-:Y:S02]  /*18c20*/  LDGSTS.E [R138+0x22580], desc[UR22][R150.64], P2 ;  /* 0x22580000968a7fae */ /* 0x0007e400091a1016 */
[----:B---3--:R-:W-:-:S05]  /*18c30*/  IADD3 R150, P3, PT, R148, R134, RZ ;  /* 0x0000008694967210 */ /* 0x008fca0007f7e0ff */
[----:B------:R-:W-:Y:S01]  /*18c40*/  IMAD.X R151, R149, 0x1, R135, P3 ;  /* 0x0000000195977824 */ /* 0x000fe200018e0687 */
[----:B------:R-:W-:-:S04]  /*18c50*/  IADD3 R148, P3, PT, R144, R134, RZ ;  /* 0x0000008690947210 */ /* 0x000fc80007f7e0ff */
[----:B------:R-:W-:Y:S01]  /*18c60*/  LDGSTS.E [R138+0x22980], desc[UR22][R150.64], P2 ;  /* 0x22980000968a7fae */ /* 0x000fe200091a1016 */
[--C-:B------:R-:W-:Y:S01]  /*18c70*/  IMAD.X R149, R145, 0x1, R135.reuse, P3 ;  /* 0x0000000191957824 */ /* 0x100fe200018e0687 */
[-C--:B------:R-:W-:Y:S02]  /*18c80*/  IADD3 R144, P3, PT, R152, R134.reuse, RZ ;  /* 0x0000008698907210 */ /* 0x080fe40007f7e0ff */
[----:B------:R1:W-:Y:S03]  /*18c90*/  STL.64 [R1+0x500], R150 ;  /* 0x0005009601007387 */ /* 0x0003e60000100a00 */
[----:B------:R-:W-:Y:S01]  /*18ca0*/  IMAD.X R145, R153, 0x1, R135, P3 ;  /* 0x0000000199917824 */ /* 0x000fe200018e0687 */
[----:B------:R-:W-:Y:S04]  /*18cb0*/  LDGSTS.E [R138+0x22d80], desc[UR22][R148.64], P2 ;  /* 0x22d80000948a7fae */ /* 0x000fe800091a1016 */
[----:B------:R-:W3:Y:S04]  /*18cc0*/  LDL.LU.64 R152, [R1+0xc10] ;  /* 0x000c100001987983 */ /* 0x000ee80000300a00 */
[----:B-1----:R-:W2:Y:S04]  /*18cd0*/  LDL.LU.64 R150, [R1+0xc08] ;  /* 0x000c080001967983 */ /* 0x002ea80000300a00 */
[----:B------:R1:W-:Y:S04]  /*18ce0*/  STL.64 [R1+0x510], R148 ;  /* 0x0005109401007387 */ /* 0x0003e80000100a00 */
[----:B------:R1:W-:Y:S04]  /*18cf0*/  LDGSTS.E [R138+0x23180], desc[UR22][R144.64], P2 ;  /* 0x23180000908a7fae */ /* 0x0003e800091a1016 */
[----:B-1----:R-:W2:Y:S04]  /*18d00*/  LDL.LU.64 R148, [R1+0xc00] ;  /* 0x000c000001947983 */ /* 0x002ea80000300a00 */
[----:B------:R1:W-:Y:S02]  /*18d10*/  STL.64 [R1+0x590], R144 ;  /* 0x0005909001007387 */ /* 0x0003e40000100a00 */
[----:B-1----:R-:W-:-:S05]  /*18d20*/  IADD3 R144, P3, PT, R194, R134, RZ ;  /* 0x00000086c2907210 */ /* 0x002fca0007f7e0ff */
        /* <DEDUP_REMOVED lines=8> */
[----:B------:R-:W2:Y:S04]  /*18db0*/  LDL.LU.64 R146, [R1+0xbf8] ;  /* 0x000bf80001927983 */ /* 0x000ea80000300a00 */
        /* <DEDUP_REMOVED lines=8> */
[----:B------:R-:W-:Y:S01]  /*18e40*/  IADD3.X R207, PT, PT, R201, R135, RZ, P3, !PT ;  /* 0x00000087c9cf7210 */ /* 0x000fe20001ffe4ff */
[----:B------:R-:W-:Y:S01]  /*18e50*/  LDGSTS.E [R139+0x20200], desc[UR22][R198.64], P2 ;  /* 0x20200000c68b7fae */ /* 0x000fe200091a1016 */
[----:B----4-:R-:W-:-:S03]  /*18e60*/  IADD3 R200, P3, PT, R136, R134, RZ ;  /* 0x0000008688c87210 */ /* 0x010fc60007f7e0ff */
[----:B------:R1:W-:Y:S02]  /*18e70*/  STL.64 [R1+0x2c8], R206 ;  /* 0x0002c8ce01007387 */ /* 0x0003e40000100a00 */
[--C-:B------:R-:W-:Y:S01]  /*18e80*/  IMAD.X R201, R137, 0x1, R135.reuse, P3 ;  /* 0x0000000189c97824 */ /* 0x100fe200018e0687 */
[-C--:B------:R-:W-:Y:S01]  /*18e90*/  IADD3 R136, P3, PT, R246, R134.reuse, RZ ;  /* 0x00000086f6887210 */ /* 0x080fe20007f7e0ff */
[----:B------:R1:W-:Y:S04]  /*18ea0*/  LDGSTS.E [R139+0x20600], desc[UR22][R206.64], P2 ;  /* 0x20600000ce8b7fae */ /* 0x0003e800091a1016 */
[----:B------:R-:W-:Y:S01]  /*18eb0*/  IMAD.X R137, R247, 0x1, R135, P3 ;  /* 0x00000001f7897824 */ /* 0x000fe200018e0687 */
[----:B------:R4:W-:Y:S04]  /*18ec0*/  STL.64 [R1+0x310], R200 ;  /* 0x000310c801007387 */ /* 0x0009e80000100a00 */
[----:B------:R4:W-:Y:S01]  /*18ed0*/  LDGSTS.E [R139+0x20a00], desc[UR22][R200.64], P2 ;  /* 0x20a00000c88b7fae */ /* 0x0009e200091a1016 */
[----:B-1----:R-:W-:-:S03]  /*18ee0*/  IADD3 R206, P3, PT, R248, R134, RZ ;  /* 0x00000086f8ce7210 */ /* 0x002fc60007f7e0ff */
[----:B------:R1:W-:Y:S02]  /*18ef0*/  STL.64 [R1+0x380], R136 ;  /* 0x0003808801007387 */ /* 0x0003e40000100a00 */
[----:B------:R-:W-:Y:S02]  /*18f00*/  IMAD.X R207, R249, 0x1, R135, P3 ;  /* 0x00000001f9cf7824 */ /* 0x000fe400018e0687 */
[----:B------:R1:W-:Y:S01]  /*18f10*/  LDGSTS.E [R139+0x20e00], desc[UR22][R136.64], P2 ;  /* 0x20e00000888b7fae */ /* 0x0003e200091a1016 */
[----:B----4-:R-:W-:-:S03]  /*18f20*/  IADD3 R200, P3, PT, R238, R134, RZ ;  /* 0x00000086eec87210 */ /* 0x010fc60007f7e0ff */
[----:B------:R-:W-:Y:S02]  /*18f30*/  STL.64 [R1+0x398], R206 ;  /* 0x000398ce01007387 */ /* 0x000fe40000100a00 */
[----:B------:R-:W-:Y:S02]  /*18f40*/  IMAD.X R201, R239, 0x1, R135, P3 ;  /* 0x00000001efc97824 */ /* 0x000fe400018e0687 */
[----:B------:R-:W-:Y:S01]  /*18f50*/  LDGSTS.E [R139+0x21200], desc[UR22][R206.64], P2 ;  /* 0x21200000ce8b7fae */ /* 0x000fe200091a1016 */
[----:B-1----:R-:W-:-:S03]  /*18f60*/  IADD3 R136, P3, PT, R230, R134, RZ ;  /* 0x00000086e6887210 */ /* 0x002fc60007f7e0ff */
[----:B------:R-:W-:Y:S02]  /*18f70*/  STL.64 [R1+0x3d8], R200 ;  /* 0x0003d8c801007387 */ /* 0x000fe40000100a00 */
[----:B------:R-:W-:Y:S02]  /*18f80*/  IMAD.X R137, R231, 0x1, R135, P3 ;  /* 0x00000001e7897824 */ /* 0x000fe400018e0687 */
[----:B------:R-:W-:Y:S04]  /*18f90*/  LDGSTS.E [R139+0x21600], desc[UR22][R200.64], P2 ;  /* 0x21600000c88b7fae */ /* 0x000fe800091a1016 */
[----:B------:R1:W-:Y:S04]  /*18fa0*/  STL.64 [R1+0x418], R136 ;  /* 0x0004188801007387 */ /* 0x0003e80000100a00 */
[----:B------:R-:W-:Y:S04]  /*18fb0*/  LDGSTS.E [R139+0x21a00], desc[UR22][R136.64], P2 ;  /* 0x21a00000888b7fae */ /* 0x000fe800091a1016 */
[----:B-1----:R-:W4:Y:S04]  /*18fc0*/  LDL.LU.64 R136, [R1+0x60] ;  /* 0x0000600001887983 */ /* 0x002f280000300a00 */
[----:B------:R-:W2:Y:S04]  /*18fd0*/  LDL.LU.64 R206, [R1+0x48] ;  /* 0x0000480001ce7983 */ /* 0x000ea80000300a00 */
[----:B------:R-:W3:Y:S04]  /*18fe0*/  LDL.LU.64 R246, [R1+0x28] ;  /* 0x0000280001f67983 */ /* 0x000ee80000300a00 */
[----:B------:R-:W3:Y:S01]  /*18ff0*/  LDL.LU.64 R200, [R1+0x8] ;  /* 0x0000080001c87983 */ /* 0x000ee20000300a00 */
[----:B------:R-:W-:-:S05]  /*19000*/  IADD3 R248, P3, PT, R222, R134, RZ ;  /* 0x00000086def87210 */ /* 0x000fca0007f7e0ff */
[----:B------:R-:W-:Y:S01]  /*19010*/  IMAD.X R249, R223, 0x1, R135, P3 ;  /* 0x00000001dff97824 */ /* 0x000fe200018e0687 */
[----:B------:R-:W-:-:S04]  /*19020*/  IADD3 R238, P3, PT, R214, R134, RZ ;  /* 0x00000086d6ee7210 */ /* 0x000fc80007f7e0ff */
[----:B------:R-:W-:Y:S01]  /*19030*/  LDGSTS.E [R139+0x21e00], desc[UR22][R248.64], P2 ;  /* 0x21e00000f88b7fae */ /* 0x000fe200091a1016 */
        /* <DEDUP_REMOVED lines=9> */
[--C-:B------:R-:W-:Y:S01]  /*190d0*/  IMAD.X R215, R191, 0x1, R135.reuse, P3 ;  /* 0x00000001bfd77824 */ /* 0x100fe200018e0687 */
[-C--:B------:R-:W-:Y:S02]  /*190e0*/  IADD3 R204, P3, PT, R188, R134.reuse, RZ ;  /* 0x00000086bccc7210 */ /* 0x080fe40007f7e0ff */
[----:B------:R-:W-:Y:S03]  /*190f0*/  STL.64 [R1+0x458], R248 ;  /* 0x000458f801007387 */ /* 0x000fe60000100a00 */
[----:B------:R-:W-:Y:S01]  /*19100*/  IMAD.X R205, R189, 0x1, R135, P3 ;  /* 0x00000001bdcd7824 */ /* 0x000fe200018e0687 */
[-C--:B------:R-:W-:Y:S01]  /*19110*/  IADD3 R192, P3, PT, R186, R134.reuse, RZ ;  /* 0x00000086bac07210 */ /* 0x080fe20007f7e0ff */
[----:B------:R-:W-:Y:S03]  /*19120*/  LDGSTS.E [R139+0x22e00], desc[UR22][R214.64], P2 ;  /* 0x22e00000d68b7fae */ /* 0x000fe600091a1016 */
[----:B------:R-:W-:Y:S01]  /*19130*/  IADD3.X R193, PT, PT, R187, R135, RZ, P3, !PT ;  /* 0x00000087bbc17210 */ /* 0x000fe20001ffe4ff */
[----:B------:R-:W-:Y:S01]  /*19140*/  LDGSTS.E [R139+0x23200], desc[UR22][R204.64], P2 ;  /* 0x23200000cc8b7fae */ /* 0x000fe200091a1016 */
[----:B------:R-:W-:-:S03]  /*19150*/  IADD3 R190, P3, PT, R184, R134, RZ ;  /* 0x00000086b8be7210 */ /* 0x000fc60007f7e0ff */
[----:B------:R-:W-:Y:S02]  /*19160*/  LDGSTS.E [R139+0x23600], desc[UR22][R192.64], P2 ;  /* 0x23600000c08b7fae */ /* 0x000fe400091a1016 */
[--C-:B------:R-:W-:Y:S01]  /*19170*/  IMAD.X R191, R185, 0x1, R135.reuse, P3 ;  /* 0x00000001b9bf7824 */ /* 0x100fe200018e0687 */
[-C--:B------:R-:W-:Y:S01]  /*19180*/  IADD3 R188, P3, PT, R182, R134.reuse, RZ ;  /* 0x00000086b6bc7210 */ /* 0x080fe20007f7e0ff */
[----:B------:R-:W-:Y:S04]  /*19190*/  STL.64 [R1+0x480], R238 ;  /* 0x000480ee01007387 */ /* 0x000fe80000100a00 */
[----:B------:R-:W-:Y:S01]  /*191a0*/  IMAD.X R189, R183, 0x1, R135, P3 ;  /* 0x00000001b7bd7824 */ /* 0x000fe200018e0687 */
[----:B------:R-:W-:Y:S04]  /*191b0*/  LDGSTS.E [R139+0x23a00], desc[UR22][R190.64], P2 ;  /* 0x23a00000be8b7fae */ /* 0x000fe800091a1016 */
[----:B------:R-:W-:Y:S04]  /*191c0*/  STL.64 [R1+0x498], R230 ;  /* 0x000498e601007387 */ /* 0x000fe80000100a00 */
[----:B------:R1:W-:Y:S04]  /*191d0*/  LDGSTS.E [R139+0x23e00], desc[UR22][R188.64], P2 ;  /* 0x23e00000bc8b7fae */ /* 0x0003e800091a1016 */
[----:B------:R-:W-:Y:S04]  /*191e0*/  STL.64 [R1+0x4f8], R222 ;  /* 0x0004f8de01007387 */ /* 0x000fe80000100a00 */
[----:B------:R-:W-:Y:S04]  /*191f0*/  STL.64 [R1+0x518], R214 ;  /* 0x000518d601007387 */ /* 0x000fe80000100a00 */
[----:B------:R-:W-:Y:S04]  /*19200*/  STL.64 [R1+0x580], R204 ;  /* 0x000580cc01007387 */ /* 0x000fe80000100a00 */
[----:B------:R-:W-:Y:S04]  /*19210*/  STL.64 [R1+0x598], R192 ;  /* 0x000598c001007387 */ /* 0x000fe80000100a00 */
[----:B------:R-:W-:Y:S04]  /*19220*/  STL.64 [R1+0x610], R190 ;  /* 0x000610be01007387 */ /* 0x000fe80000100a00 */
[----:B------:R-:W-:Y:S01]  /*19230*/  STL.64 [R1+0x650], R188 ;  /* 0x000650bc01007387 */ /* 0x000fe20000100a00 */
[----:B----4-:R-:W-:-:S05]  /*19240*/  IADD3 R182, P3, PT, R136, R134, RZ ;  /* 0x0000008688b67210 */ /* 0x010fca0007f7e0ff */
[----:B------:R-:W-:Y:S01]  /*19250*/  IMAD.X R183, R137, 0x1, R135, P3 ;  /* 0x0000000189b77824 */ /* 0x000fe200018e0687 */
[----:B--2---:R-:W-:-:S04]  /*19260*/  IADD3 R184, P3, PT, R206, R134, RZ ;  /* 0x00000086ceb87210 */ /* 0x004fc80007f7e0ff */
[----:B------:R-:W-:Y:S01]  /*19270*/  LDGSTS.E [R140+0x20280], desc[UR22][R182.64], P2 ;  /* 0x20280000b68c7fae */ /* 0x000fe200091a1016 */
[----:B------:R-:W-:Y:S01]  /*19280*/  IMAD.X R185, R207, 0x1, R135, P3 ;  /* 0x00000001cfb97824 */ /* 0x000fe200018e0687 */
[----:B---3--:R-:W-:-:S04]  /*19290*/  IADD3 R138, P3, PT, R246, R134, RZ ;  /* 0x00000086f68a7210 */ /* 0x008fc80007f7e0ff */
[----:B------:R2:W-:Y:S01]  /*192a0*/  LDGSTS.E [R140+0x20680], desc[UR22][R184.64], P2 ;  /* 0x20680000b88c7fae */ /* 0x0005e200091a1016 */
[--C-:B-1----:R-:W-:Y:S01]  /*192b0*/  IMAD.X R139, R247, 0x1, R135.reuse, P3 ;  /* 0x00000001f78b7824 */ /* 0x102fe200018e0687 */
[-C--:B------:R-:W-:Y:S02]  /*192c0*/  IADD3 R136, P3, PT, R200, R134.reuse, RZ ;  /* 0x00000086c8887210 */ /* 0x080fe40007f7e0ff */
[----:B------:R2:W-:Y:S03]  /*192d0*/  STL.64 [R1+0x2a0], R184 ;  /* 0x0002a0b801007387 */ /* 0x0005e60000100a00 */
[----:B------:R-:W-:Y:S01]  /*192e0*/  IMAD.X R137, R201, 0x1, R135, P3 ;  /* 0x00000001c9897824 */ /* 0x000fe200018e0687 */
[----:B------:R1:W-:Y:S04]  /*192f0*/  STL.64 [R1+0x2e0], R138 ;  /* 0x0002e08a01007387 */ /* 0x0003e80000100a00 */
[----:B------:R1:W-:Y:S01]  /*19300*/  LDGSTS.E [R140+0x20a80], desc[UR22][R138.64], P2 ;  /* 0x20a800008a8c7fae */ /* 0x0003e200091a1016 */
[----:B--2---:R-:W-:-:S03]  /*19310*/  IADD3 R184, P3, PT, R244, R134, RZ ;  /* 0x00000086f4b87210 */ /* 0x004fc60007f7e0ff */
[----:B------:R2:W-:Y:S02]  /*19320*/  STL.64 [R1+0x320], R136 ;  /* 0x0003208801007387 */ /* 0x0005e40000100a00 */
[----:B------:R-:W-:Y:S02]  /*19330*/  IMAD.X R185, R245, 0x1, R135, P3 ;  /* 0x00000001f5b97824 */ /* 0x000fe400018e0687 */
[----:B------:R2:W-:Y:S01]  /*19340*/  LDGSTS.E [R140+0x20e80], desc[UR22][R136.64], P2 ;  /* 0x20e80000888c7fae */ /* 0x0005e200091a1016 */
[----:B-1----:R-:W-:-:S03]  /*19350*/  IADD3 R138, P3, PT, R236, R134, RZ ;  /* 0x00000086ec8a7210 */ /* 0x002fc60007f7e0ff */
[----:B------:R-:W-:Y:S02]  /*19360*/  STL.64 [R1+0x378], R184 ;  /* 0x000378b801007387 */ /* 0x000fe40000100a00 */
[----:B------:R-:W-:Y:S02]  /*19370*/  IMAD.X R139, R237, 0x1, R135, P3 ;  /* 0x00000001ed8b7824 */ /* 0x000fe400018e0687 */
[----:B------:R1:W-:Y:S01]  /*19380*/  LDGSTS.E [R140+0x21280], desc[UR22][R184.64], P2 ;  /* 0x21280000b88c7fae */ /* 0x0003e200091a1016 */
[----:B--2---:R-:W-:-:S03]  /*19390*/  IADD3 R136, P3, PT, R228, R134, RZ ;  /* 0x00000086e4887210 */ /* 0x004fc60007f7e0ff */
[----:B------:R-:W-:Y:S02]  /*193a0*/  STL.64 [R1+0x3a0], R138 ;  /* 0x0003a08a01007387 */ /* 0x000fe40000100a00 */
[----:B------:R-:W-:Y:S02]  /*193b0*/  IMAD.X R137, R229, 0x1, R135, P3 ;  /* 0x00000001e5897824 */ /* 0x000fe400018e0687 */
[----:B------:R2:W-:Y:S04]  /*193c0*/  LDGSTS.E [R140+0x21680], desc[UR22][R138.64], P2 ;  /* 0x216800008a8c7fae */ /* 0x0005e800091a1016 */
[----:B------:R3:W-:Y:S04]  /*193d0*/  STL.64 [R1+0x3e0], R136 ;  /* 0x0003e08801007387 */ /* 0x0007e80000100a00 */
[----:B------:R-:W-:Y:S04]  /*193e0*/  LDGSTS.E [R140+0x21a80], desc[UR22][R136.64], P2 ;  /* 0x21a80000888c7fae */ /* 0x000fe800091a1016 */
[----:B---3--:R-:W3:Y:S04]  /*193f0*/  LDL.LU.64 R136, [R1+0x58] ;  /* 0x0000580001887983 */ /* 0x008ee80000300a00 */
[----:B------:R-:W4:Y:S04]  /*19400*/  LDL.LU.64 R206, [R1+0x40] ;  /* 0x0000400001ce7983 */ /* 0x000f280000300a00 */
[----:B------:R-:W4:Y:S04]  /*19410*/  LDL.LU.64 R246, [R1+0x20] ;  /* 0x0000200001f67983 */ /* 0x000f280000300a00 */
[----:B------:R-:W4:Y:S01]  /*19420*/  LDL.LU.64 R200, [R1] ;  /* 0x0000000001c87983 */ /* 0x000f220000300a00 */
[----:B------:R-:W-:-:S05]  /*19430*/  IADD3 R186, P3, PT, R220, R134, RZ ;  /* 0x00000086dcba7210 */ /* 0x000fca0007f7e0ff */
[----:B------:R-:W-:Y:S01]  /*19440*/  IMAD.X R187, R221, 0x1, R135, P3 ;  /* 0x00000001ddbb7824 */ /* 0x000fe200018e0687 */
[----:B-1----:R-:W-:-:S04]  /*19450*/  IADD3 R184, P3, PT, R212, R134, RZ ;  /* 0x00000086d4b87210 */ /* 0x002fc80007f7e0ff */
[----:B------:R1:W-:Y:S01]  /*19460*/  LDGSTS.E [R140+0x21e80], desc[UR22][R186.64], P2 ;  /* 0x21e80000ba8c7fae */ /* 0x0003e200091a1016 */
[----:B------:R-:W-:Y:S01]  /*19470*/  IMAD.X R185, R213, 0x1, R135, P3 ;  /* 0x00000001d5b97824 */ /* 0x000fe200018e0687 */
[-C--:B--2---:R-:W-:Y:S02]  /*19480*/  IADD3 R138, P3, PT, R202, R134.reuse, RZ ;  /* 0x00000086ca8a7210 */ /* 0x084fe40007f7e0ff */
[----:B------:R1:W-:Y:S02]  /*19490*/  STL.64 [R1+0x420], R186 ;  /* 0x000420ba01007387 */ /* 0x0003e40000100a00 */
[----:B------:R-:W-:Y:S02]  /*194a0*/  IADD3.X R139, PT, PT, R203, R135, RZ, P3, !PT ;  /* 0x00000087cb8b7210 */ /* 0x000fe40001ffe4ff */
[----:B------:R2:W-:Y:S04]  /*194b0*/  STL.64 [R1+0x460], R184 ;  /* 0x000460b801007387 */ /* 0x0005e80000100a00 */
[----:B------:R2:W-:Y:S01]  /*194c0*/  LDGSTS.E [R140+0x22280], desc[UR22][R184.64], P2 ;  /* 0x22280000b88c7fae */ /* 0x0005e200091a1016 */
[----:B-1----:R-:W-:-:S03]  /*194d0*/  IADD3 R186, P3, PT, R180, R134, RZ ;  /* 0x00000086b4ba7210 */ /* 0x002fc60007f7e0ff */
[----:B------:R1:W-:Y:S02]  /*194e0*/  STL.64 [R1+0x4a0], R138 ;  /* 0x0004a08a01007387 */ /* 0x0003e40000100a00 */
[----:B------:R-:W-:Y:S02]  /*194f0*/  IMAD.X R187, R181, 0x1, R135, P3 ;  /* 0x00000001b5bb7824 */ /* 0x000fe400018e0687 */
[----:B------:R1:W-:Y:S01]  /*19500*/  LDGSTS.E [R140+0x22680], desc[UR22][R138.64], P2 ;  /* 0x226800008a8c7fae */ /* 0x0003e200091a1016 */
[----:B--2---:R-:W-:-:S03]  /*19510*/  IADD3 R184, P3, PT, R178, R134, RZ ;  /* 0x00000086b2b87210 */ /* 0x004fc60007f7e0ff */
[----:B------:R-:W-:Y:S02]  /*19520*/  STL.64 [R1+0x4e0], R186 ;  /* 0x0004e0ba01007387 */ /* 0x000fe40000100a00 */
[----:B------:R-:W-:Y:S02]  /*19530*/  IMAD.X R185, R179, 0x1, R135, P3 ;  /* 0x00000001b3b97824 */ /* 0x000fe400018e0687 */
[----:B------:R-:W-:Y:S01]  /*19540*/  LDGSTS.E [R140+0x22a80], desc[UR22][R186.64], P2 ;  /* 0x22a80000ba8c7fae */ /* 0x000fe200091a1016 */
[----:B-1----:R-:W-:-:S03]  /*19550*/  IADD3 R138, P3, PT, R176, R134, RZ ;  /* 0x00000086b08a7210 */ /* 0x002fc60007f7e0ff */
[----:B------:R-:W-:Y:S02]  /*19560*/  STL.64 [R1+0x520], R184 ;  /* 0x000520b801007387 */ /* 0x000fe40000100a00 */
[--C-:B------:R-:W-:Y:S01]  /*19570*/  IMAD.X R139, R177, 0x1, R135.reuse, P3 ;  /* 0x00000001b18b7824 */ /* 0x100fe200018e0687 */
[-C--:B------:R-:W-:Y:S01]  /*19580*/  IADD3 R178, P3, PT, R174, R134.reuse, RZ ;  /* 0x00000086aeb27210 */ /* 0x080fe20007f7e0ff */
[----:B------:R-:W-:Y:S04]  /*19590*/  LDGSTS.E [R140+0x22e80], desc[UR22][R184.64], P2 ;  /* 0x22e80000b88c7fae */ /* 0x000fe800091a1016 */
[--C-:B------:R-:W-:Y:S01]  /*195a0*/  IMAD.X R179, R175, 0x1, R135.reuse, P3 ;  /* 0x00000001afb37824 */ /* 0x100fe200018e0687 */
[----:B------:R-:W-:Y:S01]  /*195b0*/  IADD3 R176, P3, PT, R172, R134, RZ ;  /* 0x00000086acb07210 */ /* 0x000fe20007f7e0ff */
[----:B------:R1:W-:Y:S04]  /*195c0*/  STL.64 [R1+0x578], R138 ;  /* 0x0005788a01007387 */ /* 0x0003e80000100a00 */
[----:B------:R1:W-:Y:S01]  /*195d0*/  LDGSTS.E [R140+0x23280], desc[UR22][R138.64], P2 ;  /* 0x232800008a8c7fae */ /* 0x0003e200091a1016 */
[----:B------:R-:W-:-:S03]  /*195e0*/  IMAD.X R177, R173, 0x1, R135, P3 ;  /* 0x00000001adb17824 */ /* 0x000fc600018e0687 */
[----:B------:R-:W-:Y:S04]  /*195f0*/  STL.64 [R1+0x5d0], R178 ;  /* 0x0005d0b201007387 */ /* 0x000fe80000100a00 */
[----:B------:R-:W-:Y:S01]  /*19600*/  LDGSTS.E [R140+0x23680], desc[UR22][R178.64], P2 ;  /* 0x23680000b28c7fae */ /* 0x000fe200091a1016 */
[----:B-1----:R-:W-:-:S03]  /*19610*/  IADD3 R138, P3, PT, R170, R134, RZ ;  /* 0x00000086aa8a7210 */ /* 0x002fc60007f7e0ff */
[----:B------:R-:W-:Y:S02]  /*19620*/  STL.64 [R1+0x5e0], R176 ;  /* 0x0005e0b001007387 */ /* 0x000fe40000100a00 */
[----:B------:R-:W-:Y:S02]  /*19630*/  IMAD.X R139, R171, 0x1, R135, P3 ;  /* 0x00000001ab8b7824 */ /* 0x000fe400018e0687 */
[----:B------:R-:W-:Y:S04]  /*19640*/  LDGSTS.E [R140+0x23a80], desc[UR22][R176.64], P2 ;  /* 0x23a80000b08c7fae */ /* 0x000fe800091a1016 */
[----:B------:R1:W-:Y:S04]  /*19650*/  STL.64 [R1+0x620], R138 ;  /* 0x0006208a01007387 */ /* 0x0003e80000100a00 */
[----:B------:R1:W-:Y:S01]  /*19660*/  LDGSTS.E [R140+0x23e80], desc[UR22][R138.64], P2 ;  /* 0x23e800008a8c7fae */ /* 0x0003e200091a1016 */
[----:B---3--:R-:W-:-:S05]  /*19670*/  IADD3 R172, P3, PT, R136, R134, RZ ;  /* 0x0000008688ac7210 */ /* 0x008fca0007f7e0ff */
[----:B------:R-:W-:Y:S01]  /*19680*/  IMAD.X R173, R137, 0x1, R135, P3 ;  /* 0x0000000189ad7824 */ /* 0x000fe200018e0687 */
[----:B----4-:R-:W-:-:S04]  /*19690*/  IADD3 R170, P3, PT, R206, R134, RZ ;  /* 0x00000086ceaa7210 */ /* 0x010fc80007f7e0ff */
[----:B------:R-:W-:Y:S01]  /*196a0*/  LDGSTS.E [R141+0x20300], desc[UR22][R172.64], P2 ;  /* 0x20300000ac8d7fae */ /* 0x000fe200091a1016 */
[----:B------:R-:W-:Y:S01]  /*196b0*/  IMAD.X R171, R207, 0x1, R135, P3 ;  /* 0x00000001cfab7824 */ /* 0x000fe200018e0687 */
[----:B-1----:R-:W-:-:S04]  /*196c0*/  IADD3 R138, P3, PT, R246, R134, RZ ;  /* 0x00000086f68a7210 */ /* 0x002fc80007f7e0ff */
[----:B------:R1:W-:Y:S01]  /*196d0*/  LDGSTS.E [R141+0x20700], desc[UR22][R170.64], P2 ;  /* 0x20700000aa8d7fae */ /* 0x0003e200091a1016 */
[--C-:B------:R-:W-:Y:S01]  /*196e0*/  IMAD.X R139, R247, 0x1, R135.reuse, P3 ;  /* 0x00000001f78b7824 */ /* 0x100fe200018e0687 */
[-C--:B------:R-:W-:Y:S02]  /*196f0*/  IADD3 R136, P3, PT, R200, R134.reuse, RZ ;  /* 0x00000086c8887210 */ /* 0x080fe40007f7e0ff */
[----:B------:R1:W-:Y:S03]  /*19700*/  STL.64 [R1+0x2a8], R170 ;  /* 0x0002a8aa01007387 */ /* 0x0003e60000100a00 */
[----:B------:R-:W-:Y:S01]  /*19710*/  IMAD.X R137, R201, 0x1, R135, P3 ;  /* 0x00000001c9897824 */ /* 0x000fe200018e0687 */
[----:B------:R2:W-:Y:S04]  /*19720*/  STL.64 [R1+0x2e8], R138 ;  /* 0x0002e88a01007387 */ /* 0x0005e80000100a00 */
[----:B------:R2:W-:Y:S01]  /*19730*/  LDGSTS.E [R141+0x20b00], desc[UR22][R138.64], P2 ;  /* 0x20b000008a8d7fae */ /* 0x0005e200091a1016 */
[----:B-1----:R-:W-:-:S03]  /*19740*/  IADD3 R170, P3, PT, R242, R134, RZ ;  /* 0x00000086f2aa7210 */ /* 0x002fc60007f7e0ff */
[----:B------:R1:W-:Y:S02]  /*19750*/  STL.64 [R1+0x328], R136 ;  /* 0x0003288801007387 */ /* 0x0003e40000100a00 */
[----:B------:R-:W-:Y:S02]  /*19760*/  IMAD.X R171, R243, 0x1, R135, P3 ;  /* 0x00000001f3ab7824 */ /* 0x000fe400018e0687 */
[----:B------:R1:W-:Y:S01]  /*19770*/  LDGSTS.E [R141+0x20f00], desc[UR22][R136.64], P2 ;  /* 0x20f00000888d7fae */ /* 0x0003e200091a1016 */
[----:B--2---:R-:W-:-:S03]  /*19780*/  IADD3 R138, P3, PT, R234, R134, RZ ;  /* 0x00000086ea8a7210 */ /* 0x004fc60007f7e0ff */
[----:B------:R2:W-:Y:S01]  /*19790*/  STL.64 [R1+0x368], R170 ;  /* 0x000368aa01007387 */ /* 0x0005e20000100a00 */
[----:B------:R-:W-:-:S03]  /*197a0*/  IADD3.X R139, PT, PT, R235, R135, RZ, P3, !PT ;  /* 0x00000087eb8b7210 */ /* 0x000fc60001ffe4ff */
[----:B------:R2:W-:Y:S01]  /*197b0*/  LDGSTS.E [R141+0x21300], desc[UR22][R170.64], P2 ;  /* 0x21300000aa8d7fae */ /* 0x0005e200091a1016 */
[----:B-1----:R-:W-:-:S03]  /*197c0*/  IADD3 R136, P3, PT, R226, R134, RZ ;  /* 0x00000086e2887210 */ /* 0x002fc60007f7e0ff */
[----:B------:R1:W-:Y:S02]  /*197d0*/  STL.64 [R1+0x3a8], R138 ;  /* 0x0003a88a01007387 */ /* 0x0003e40000100a00 */
[----:B------:R-:W-:Y:S02]  /*197e0*/  IMAD.X R137, R227, 0x1, R135, P3 ;  /* 0x00000001e3897824 */ /* 0x000fe400018e0687 */
[----:B------:R-:W3:Y:S04]  /*197f0*/  LDL.LU.64 R206, [R1+0x50] ;  /* 0x0000500001ce7983 */ /* 0x000ee80000300a00 */
[----:B------:R4:W-:Y:S04]  /*19800*/  STL.64 [R1+0x3e8], R136 ;  /* 0x0003e88801007387 */ /* 0x0009e80000100a00 */
[----:B------:R-:W3:Y:S04]  /*19810*/  LDL.LU.64 R246, [R1+0x38] ;  /* 0x0000380001f67983 */ /* 0x000ee80000300a00 */
[----:B------:R-:W3:Y:S01]  /*19820*/  LDL.LU.64 R200, [R1+0x18] ;  /* 0x0000180001c87983 */ /* 0x000ee20000300a00 */
[----:B--2---:R-:W-:-:S03]  /*19830*/  IADD3 R170, P3, PT, R218, R134, RZ ;  /* 0x00000086daaa7210 */ /* 0x004fc60007f7e0ff */
[----:B------:R1:W-:Y:S02]  /*19840*/  LDGSTS.E [R141+0x21700], desc[UR22][R138.64], P2 ;  /* 0x217000008a8d7fae */ /* 0x0003e400091a1016 */
[----:B------:R-:W-:Y:S02]  /*19850*/  IMAD.X R171, R219, 0x1, R135, P3 ;  /* 0x00000001dbab7824 */ /* 0x000fe400018e0687 */
[----:B------:R4:W-:Y:S01]  /*19860*/  LDGSTS.E [R141+0x21b00], desc[UR22][R136.64], P2 ;  /* 0x21b00000888d7fae */ /* 0x0009e200091a1016 */
[----:B-1----:R-:W-:-:S03]  /*19870*/  IADD3 R138, P3, PT, R210, R134, RZ ;  /* 0x00000086d28a7210 */ /* 0x002fc60007f7e0ff */
[----:B------:R-:W-:Y:S02]  /*19880*/  STL.64 [R1+0x428], R170 ;  /* 0x000428aa01007387 */ /* 0x000fe40000100a00 */
[--C-:B------:R-:W-:Y:S01]  /*19890*/  IMAD.X R139, R211, 0x1, R135.reuse, P3 ;  /* 0x00000001d38b7824 */ /* 0x100fe200018e0687 */
[-C--:B----4-:R-:W-:Y:S01]  /*198a0*/  IADD3 R136, P3, PT, R168, R134.reuse, RZ ;  /* 0x00000086a8887210 */ /* 0x090fe20007f7e0ff */
[----:B------:R-:W-:Y:S04]  /*198b0*/  LDGSTS.E [R141+0x21f00], desc[UR22][R170.64], P2 ;  /* 0x21f00000aa8d7fae */ /* 0x000fe800091a1016 */
[--C-:B------:R-:W-:Y:S01]  /*198c0*/  IMAD.X R137, R169, 0x1, R135.reuse, P3 ;  /* 0x00000001a9897824 */ /* 0x100fe200018e0687 */
[----:B------:R-:W-:Y:S01]  /*198d0*/  IADD3 R168, P3, PT, R166, R134, RZ ;  /* 0x00000086a6a87210 */ /* 0x000fe20007f7e0ff */
[----:B------:R1:W-:Y:S04]  /*198e0*/  STL.64 [R1+0x468], R138 ;  /* 0x0004688a01007387 */ /* 0x0003e80000100a00 */
[----:B------:R1:W-:Y:S01]  /*198f0*/  LDGSTS.E [R141+0x22300], desc[UR22][R138.64], P2 ;  /* 0x223000008a8d7fae */ /* 0x0003e200091a1016 */
[----:B------:R-:W-:-:S03]  /*19900*/  IMAD.X R169, R167, 0x1, R135, P3 ;  /* 0x00000001a7a97824 */ /* 0x000fc600018e0687 */
[----:B------:R2:W-:Y:S04]  /*19910*/  STL.64 [R1+0x4a8], R136 ;  /* 0x0004a88801007387 */ /* 0x0005e80000100a00 */
[----:B------:R2:W-:Y:S01]  /*19920*/  LDGSTS.E [R141+0x22700], desc[UR22][R136.64], P2 ;  /* 0x22700000888d7fae */ /* 0x0005e200091a1016 */
[----:B-1----:R-:W-:-:S03]  /*19930*/  IADD3 R138, P3, PT, R164, R134, RZ ;  /* 0x00000086a48a7210 */ /* 0x002fc60007f7e0ff */
[----:B------:R-:W-:Y:S02]  /*19940*/  STL.64 [R1+0x4e8], R168 ;  /* 0x0004e8a801007387 */ /* 0x000fe40000100a00 */
[----:B------:R-:W-:Y:S02]  /*19950*/  IMAD.X R139, R165, 0x1, R135, P3 ;  /* 0x00000001a58b7824 */ /* 0x000fe400018e0687 */
[----:B------:R-:W-:Y:S01]  /*19960*/  LDGSTS.E [R141+0x22b00], desc[UR22][R168.64], P2 ;  /* 0x22b00000a88d7fae */ /* 0x000fe200091a1016 */
[----:B--2---:R-:W-:-:S03]  /*19970*/  IADD3 R136, P3, PT, R162, R134, RZ ;  /* 0x00000086a2887210 */ /* 0x004fc60007f7e0ff */
        /* <DEDUP_REMOVED lines=8> */
[----:B------:R-:W-:Y:S02]  /*19a00*/  STL.64 [R1+0x5c8], R162 ;  /* 0x0005c8a201007387 */ /* 0x000fe40000100a00 */
[----:B------:R-:W-:Y:S02]  /*19a10*/  IMAD.X R139, R159, 0x1, R135, P3 ;  /* 0x000000019f8b7824 */ /* 0x000fe400018e0687 */
[----:B------:R-:W-:Y:S01]  /*19a20*/  LDGSTS.E [R141+0x23700], desc[UR22][R162.64], P2 ;  /* 0x23700000a28d7fae */ /* 0x000fe200091a1016 */
[----:B--2---:R-:W-:-:S03]  /*19a30*/  IADD3 R136, P3, PT, R156, R134, RZ ;  /* 0x000000869c887210 */ /* 0x004fc60007f7e0ff */
[----:B------:R-:W-:Y:S02]  /*19a40*/  STL.64 [R1+0x5e8], R138 ;  /* 0x0005e88a01007387 */ /* 0x000fe40000100a00 */
[----:B------:R-:W-:Y:S02]  /*19a50*/  IMAD.X R137, R157, 0x1, R135, P3 ;  /* 0x000000019d897824 */ /* 0x000fe400018e0687 */
[----:B------:R-:W-:Y:S04]  /*19a60*/  LDGSTS.E [R141+0x23b00], desc[UR22][R138.64], P2 ;  /* 0x23b000008a8d7fae */ /* 0x000fe800091a1016 */
[----:B------:R3:W-:Y:S04]  /*19a70*/  STL.64 [R1+0x628], R136 ;  /* 0x0006288801007387 */ /* 0x0007e80000100a00 */
[----:B------:R3:W-:Y:S01]  /*19a80*/  LDGSTS.E [R141+0x23f00], desc[UR22][R136.64], P2 ;  /* 0x23f00000888d7fae */ /* 0x0007e200091a1016 */
[----:B------:R-:W-:Y:S01]  /*19a90*/  UMOV UR6, URZ ;  /* 0x000000ff00067c82 */ /* 0x000fe20008000000 */
[----:B---3--:R-:W-:-:S05]  /*19aa0*/  IADD3 R136, P3, PT, R206, R134, RZ ;  /* 0x00000086ce887210 */ /* 0x008fca0007f7e0ff */
[----:B------:R-:W-:Y:S01]  /*19ab0*/  IMAD.X R137, R207, 0x1, R135, P3 ;  /* 0x00000001cf897824 */ /* 0x000fe200018e0687 */
[----:B------:R-:W-:-:S04]  /*19ac0*/  IADD3 R140, P3, PT, R246, R134, RZ ;  /* 0x00000086f68c7210 */ /* 0x000fc80007f7e0ff */
[----:B------:R1:W-:Y:S01]  /*19ad0*/  LDGSTS.E [R142+0x20380], desc[UR22][R136.64], P2 ;  /* 0x20380000888e7fae */ /* 0x0003e200091a1016 */
[----:B------:R-:W-:Y:S02]  /*19ae0*/  IADD3.X R141, PT, PT, R247, R135, RZ, P3, !PT ;  /* 0x00000087f78d7210 */ /* 0x000fe40001ffe4ff */
[-C--:B------:R-:W-:Y:S01]  /*19af0*/  IADD3 R138, P3, PT, R200, R134.reuse, RZ ;  /* 0x00000086c88a7210 */ /* 0x080fe20007f7e0ff */
[----:B------:R1:W-:Y:S04]  /*19b00*/  STL.64 [R1+0x270], R136 ;  /* 0x0002708801007387 */ /* 0x0003e80000100a00 */
        /* <DEDUP_REMOVED lines=8> */
[----:B------:R2:W-:Y:S02]  /*19b90*/  STL.64 [R1+0x330], R136 ;  /* 0x0003308801007387 */ /* 0x0005e40000100a00 */
[----:B------:R-:W-:Y:S02]  /*19ba0*/  IMAD.X R141, R241, 0x1, R135, P3 ;  /* 0x00000001f18d7824 */ /* 0x000fe400018e0687 */
        /* <DEDUP_REMOVED lines=34> */
[----:B------:R1:W-:Y:S01]  /*19dd0*/  STL.64 [R1+0x570], R136 ;  /* 0x0005708801007387 */ /* 0x0003e20000100a00 */
[----:B------:R-:W-:-:S03]  /*19de0*/  IADD3.X R141, PT, PT, R147, R135, RZ, P3, !PT ;  /* 0x00000087938d7210 */ /* 0x000fc60001ffe4ff */
        /* <DEDUP_REMOVED lines=8> */
[----:B------:R2:W-:Y:S04]  /*19e70*/  LDGSTS.E [R142+0x23b80], desc[UR22][R138.64], P2 ;  /* 0x23b800008a8e7fae */ /* 0x0005e800091a1016 */
[----:B------:R2:W-:Y:S04]  /*19e80*/  STL.64 [R1+0x630], R136 ;  /* 0x0006308801007387 */ /* 0x0005e80000100a00 */
[----:B------:R2:W-:Y:S01]  /*19e90*/  LDGSTS.E [R142+0x23f80], desc[UR22][R136.64], P2 ;  /* 0x23f80000888e7fae */ /* 0x0005e200091a1016 */
[----:B------:R-:W-:-:S03]  /*19ea0*/  ISETP.GE.AND P2, PT, R252, 0x100, PT ;  /* 0x00000100fc00780c */ /* 0x000fc60003f46270 */
[----:B------:R-:W0:Y:S01]  /*19eb0*/  LDGDEPBAR ;  /* 0x00000000000079af */ /* 0x000e220000000000 */
[----:B------:R-:W-:-:S09]  /*19ec0*/  ISETP.GE.AND P3, PT, R252, 0x80, PT ;  /* 0x00000080fc00780c */ /* 0x000fd20003f66270 */
[----:B--2---:R-:W-:Y:S05]  /*19ed0*/  @!P2 BRA `(.L_x_8) ;  /* 0x000000e80028a947 */ /* 0x004fea0003800000 */
[----:B------:R-:W-:Y:S01]  /*19ee0*/  IMAD.MOV.U32 R143, RZ, RZ, R104 ;  /* 0x000000ffff8f7224 */ /* 0x000fe200078e0068 */
[----:B------:R-:W-:Y:S01]  /*19ef0*/  MOV R144, R105 ;  /* 0x0000006900907202 */ /* 0x000fe20000000f00 */
[----:B------:R-:W-:Y:S01]  /*19f00*/  STL [R1], R118 ;  /* 0x0000007601007387 */ /* 0x000fe20000100800 */
[----:B------:R-:W-:Y:S01]  /*19f10*/  IMAD.MOV.U32 R159, RZ, RZ, R84 ;  /* 0x000000ffff9f7224 */ /* 0x000fe200078e0054 */
[----:B------:R-:W-:Y:S01]  /*19f20*/  MOV R166, R77 ;  /* 0x0000004d00a67202 */ /* 0x000fe20000000f00 */
[----:B------:R-:W-:Y:S01]  /*19f30*/  IMAD.MOV.U32 R160, RZ, RZ, R85 ;  /* 0x000000ffffa07224 */ /* 0x000fe200078e0055 */
[----:B------:R-:W2:Y:S01]  /*19f40*/  LDL.LU.64 R104, [R1+0x418] ;  /* 0x0004180001687983 */ /* 0x000ea20000300a00 */
[----:B------:R-:W-:Y:S01]  /*19f50*/  IMAD.MOV.U32 R165, RZ, RZ, R76 ;  /* 0x000000ffffa57224 */ /* 0x000fe200078e004c */
[----:B------:R-:W-:Y:S01]  /*19f60*/  MOV R156, R91 ;  /* 0x0000005b009c7202 */ /* 0x000fe20000000f00 */
[----:B------:R-:W-:Y:S01]  /*19f70*/  IMAD.MOV.U32 R141, RZ, RZ, R106 ;  /* 0x000000ffff8d7224 */ /* 0x000fe200078e006a */
[----:B------:R-:W3:Y:S01]  /*19f80*/  LDL.LU.64 R84, [R1+0x5a0] ;  /* 0x0005a00001547983 */ /* 0x000ee20000300a00 */
[----:B------:R-:W-:Y:S01]  /*19f90*/  IMAD.MOV.U32 R142, RZ, RZ, R107 ;  /* 0x000000ffff8e7224 */ /* 0x000fe200078e006b */
[----:B------:R-:W-:Y:S01]  /*19fa0*/  MOV R184, R55 ;  /* 0x0000003700b87202 */ /* 0x000fe20000000f00 */
[----:B------:R-:W-:Y:S01]  /*19fb0*/  IMAD.MOV.U32 R157, RZ, RZ, R86 ;  /* 0x000000ffff9d7224 */ /* 0x000fe200078e0056 */
[----:B------:R-:W4:Y:S01]  /*19fc0*/  LDL.LU.64 R76, [R1+0x2a8] ;  /* 0x0002a800014c7983 */ /* 0x000f220000300a00 */
[----:B------:R-:W-:Y:S01]  /*19fd0*/  IMAD.MOV.U32 R158, RZ, RZ, R87 ;  /* 0x000000ffff9e7224 */ /* 0x000fe200078e0057 */
[----:B------:R-:W-:Y:S01]  /*19fe0*/  SHF.R.S32.HI R249, RZ, 0x1f, R252 ;  /* 0x0000001ffff97819 */ /* 0x000fe200000114fc */
[----:B------:R-:W-:Y:S01]  /*19ff0*/  IMAD.MOV.U32 R161, RZ, RZ, R82 ;  /* 0x000000ffffa17224 */ /* 0x000fe200078e0052 */
[----:B------:R-:W5:Y:S01]  /*1a000*/  LDL.LU.64 R106, [R1+0x4d8] ;  /* 0x0004d800016a7983 */ /* 0x000f620000300a00 */
[----:B------:R-:W-:Y:S01]  /*1a010*/  IMAD.MOV.U32 R162, RZ, RZ, R83 ;  /* 0x000000ffffa27224 */ /* 0x000fe200078e0053 */
[----:B------:R-:W-:Y:S01]  /*1a020*/  LEA.HI R249, R249, R252, RZ, 0x7 ;  /* 0x000000fcf9f97211 */ /* 0x000fe200078f38ff */
[----:B------:R-:W-:Y:S01]  /*1a030*/  IMAD.MOV.U32 R155, RZ, RZ, R90 ;  /* 0x000000ffff9b7224 */ /* 0x000fe200078e005a */
[----:B------:R-:W-:Y:S01]  /*1a040*/  STL [R1+0x8], R120 ;  /* 0x0000087801007387 */ /* 0x000fe20000100800 */
[----:B------:R-:W-:Y:S01]  /*1a050*/  IMAD.MOV.U32 R251, RZ, RZ, R110 ;  /* 0x000000fffffb7224 */ /* 0x000fe200078e006e */
[----:B------:R-:W-:Y:S01]  /*1a060*/  MOV R208, R27 ;  /* 0x0000001b00d07202 */ /* 0x000fe20000000f00 */
[----:B------:R-:W-:Y:S01]  /*1a070*/  IMAD.MOV.U32 R140, RZ, RZ, R111 ;  /* 0x000000ffff8c7224 */ /* 0x000fe200078e006f */
[----:B------:R-:W-:Y:S01]  /*1a080*/  STL [R1+0x4], R121 ;  /* 0x0000047901007387 */ /* 0x000fe20000100800 */
[----:B------:R-:W-:Y:S01]  /*1a090*/  IMAD.MOV.U32 R138, RZ, RZ, R112 ;  /* 0x000000ffff8a7224 */ /* 0x000fe200078e0070 */
[----:B------:R-:W-:Y:S01]  /*1a0a0*/  MOV R220, R15 ;  /* 0x0000000f00dc7202 */ /* 0x000fe20000000f00 */
[----:B------:R-:W-:Y:S01]  /*1a0b0*/  IMAD.MOV.U32 R139, RZ, RZ, R113 ;  /* 0x000000ffff8b7224 */ /* 0x000fe200078e0071 */
[----:B------:R-:W2:Y:S01]  /*1a0c0*/  LDL.LU.64 R86, [R1+0x440] ;  /* 0x0004400001567983 */ /* 0x000ea20000300a00 */
        /* <DEDUP_REMOVED lines=8> */
[----:B------:R-:W-:-:S02]  /*1a150*/  IMAD.MOV.U32 R151, RZ, RZ, R94 ;  /* 0x000000ffff977224 */ /* 0x000fc400078e005e */
[----:B------:R-:W-:Y:S01]  /*1a160*/  IMAD.MOV.U32 R152, RZ, RZ, R95 ;  /* 0x000000ffff987224 */ /* 0x000fe200078e005f */
[----:B------:R-:W2:Y:S01]  /*1a170*/  LDL.LU.64 R110, [R1+0x3e8] ;  /* 0x0003e800016e7983 */ /* 0x000ea20000300a00 */
[----:B------:R-:W-:Y:S02]  /*1a180*/  IMAD.MOV.U32 R149, RZ, RZ, R96 ;  /* 0x000000ffff957224 */ /* 0x000fe400078e0060 */
[----:B------:R-:W-:Y:S01]  /*1a190*/  IMAD.MOV.U32 R150, RZ, RZ, R97 ;  /* 0x000000ffff967224 */ /* 0x000fe200078e0061 */
[----:B------:R-:W2:Y:S01]  /*1a1a0*/  LDL.LU.64 R112, [R1+0x3d8] ;  /* 0x0003d80001707983 */ /* 0x000ea20000300a00 */
[----:B------:R-:W-:Y:S02]  /*1a1b0*/  IMAD.MOV.U32 R147, RZ, RZ, R100 ;  /* 0x000000ffff937224 */ /* 0x000fe400078e0064 */
[----:B------:R-:W-:Y:S01]  /*1a1c0*/  IMAD.MOV.U32 R148, RZ, RZ, R101 ;  /* 0x000000ffff947224 */ /* 0x000fe200078e0065 */
[----:B------:R-:W2:Y:S01]  /*1a1d0*/  LDL.LU.64 R114, [R1+0x3a8] ;  /* 0x0003a80001727983 */ /* 0x000ea20000300a00 */
[----:B------:R-:W-:-:S02]  /*1a1e0*/  IMAD.MOV.U32 R169, RZ, RZ, R72 ;  /* 0x000000ffffa97224 */ /* 0x000fc400078e0048 */
[----:B------:R-:W-:Y:S01]  /*1a1f0*/  IMAD.MOV.U32 R72, RZ, RZ, R172 ;  /* 0x000000ffff487224 */ /* 0x000fe200078e00ac */
[----:B------:R-:W2:Y:S01]  /*1a200*/  LDL.LU.64 R92, [R1+0x398] ;  /* 0x00039800015c7983 */ /* 0x000ea20000300a00 */
[----:B------:R-:W-:Y:S01]  /*1a210*/  IMAD.MOV.U32 R171, RZ, RZ, R70 ;  /* 0x000000ffffab7224 */ /* 0x000fe200078e0046 */
[----:B------:R-:W-:Y:S01]  /*1a220*/  MOV R172, R71 ;  /* 0x0000004700ac7202 */ /* 0x000fe20000000f00 */
        /* <DEDUP_REMOVED lines=8> */
[----:B------:R-:W-:Y:S02]  /*1a2b0*/  IMAD.MOV.U32 R181, RZ, RZ, R56 ;  /* 0x000000ffffb57224 */ /* 0x000fe400078e0038 */
[----:B------:R-:W-:Y:S01]  /*1a2c0*/  IMAD.MOV.U32 R182, RZ, RZ, R57 ;  /* 0x000000ffffb67224 */ /* 0x000fe200078e0039 */
[----:B------:R-:W-:Y:S01]  /*1a2d0*/  STL [R1+0x10], R122 ;  /* 0x0000107a01007387 */ /* 0x000fe20000100800 */
[----:B------:R-:W-:Y:S02]  /*1a2e0*/  IMAD.MOV.U32 R175, RZ, RZ, R64 ;  /* 0x000000ffffaf7224 */ /* 0x000fe400078e0040 */
[----:B------:R-:W-:Y:S01]  /*1a2f0*/  IMAD.MOV.U32 R176, RZ, RZ, R65 ;  /* 0x000000ffffb07224 */ /* 0x000fe200078e0041 */
[----:B------:R-:W-:Y:S01]  /*1a300*/  STL [R1+0xc], R123 ;  /* 0x00000c7b01007387 */ /* 0x000fe20000100800 */
        /* <DEDUP_REMOVED lines=11> */
[----:B------:R-:W-:Y:S01]  /*1a3c0*/  STL [R1+0x20], R126 ;  /* 0x0000207e01007387 */ /* 0x000fe20000100800 */
[----:B------:R-:W-:Y:S02]  /*1a3d0*/  IMAD.MOV.U32 R180, RZ, RZ, R61 ;  /* 0x000000ffffb47224 */ /* 0x000fe400078e003d */
[----:B------:R-:W-:Y:S01]  /*1a3e0*/  IMAD.MOV.U32 R185, RZ, RZ, R52 ;  /* 0x000000ffffb97224 */ /* 0x000fe200078e0034 */
[----:B------:R-:W3:Y:S01]  /*1a3f0*/  LDL.LU.64 R54, [R1+0x78] ;  /* 0x0000780001367983 */ /* 0x000ee20000300a00 */
        /* <DEDUP_REMOVED lines=8> */
[----:B------:R-:W4:Y:S01]  /*1a480*/  LDL.LU.64 R56, [R1+0x80] ;  /* 0x0000800001387983 */ /* 0x000f220000300a00 */
[----:B------:R-:W-:Y:S02]  /*1a490*/  IMAD.MOV.U32 R192, RZ, RZ, R45 ;  /* 0x000000ffffc07224 */ /* 0x000fe400078e002d */
[----:B------:R-:W-:Y:S01]  /*1a4a0*/  IMAD.MOV.U32 R146, RZ, RZ, R103 ;  /* 0x000000ffff927224 */ /* 0x000fe200078e0067 */
[----:B------:R-:W-:Y:S01]  /*1a4b0*/  STL [R1+0x24], R129 ;  /* 0x0000248101007387 */ /* 0x000fe20000100800 */
[----:B------:R-:W-:-:S02]  /*1a4c0*/  IMAD.MOV.U32 R103, RZ, RZ, R197 ;  /* 0x000000ffff677224 */ /* 0x000fc400078e00c5 */
[----:B------:R-:W-:Y:S01]  /*1a4d0*/  IMAD.MOV.U32 R145, RZ, RZ, R102 ;  /* 0x000000ffff917224 */ /* 0x000fe200078e0066 */
[----:B------:R-:W5:Y:S01]  /*1a4e0*/  LDL.LU.64 R64, [R1+0x88] ;  /* 0x0000880001407983 */ /* 0x000f620000300a00 */
[----:B------:R-:W-:Y:S01]  /*1a4f0*/  IMAD.MOV.U32 R102, RZ, RZ, R196 ;  /* 0x000000ffff667224 */ /* 0x000fe200078e00c4 */
[----:B------:R-:W-:Y:S01]  /*1a500*/  MOV R196, R41 ;  /* 0x0000002900c47202 */ /* 0x000fe20000000f00 */
[----:B------:R-:W-:Y:S01]  /*1a510*/  IMAD.MOV.U32 R187, RZ, RZ, R50 ;  /* 0x000000ffffbb7224 */ /* 0x000fe200078e0032 */
[----:B------:R-:W-:Y:S01]  /*1a520*/  STL [R1+0x30], R130 ;  /* 0x0000308201007387 */ /* 0x000fe20000100800 */
[----:B------:R-:W-:Y:S02]  /*1a530*/  IMAD.MOV.U32 R188, RZ, RZ, R51 ;  /* 0x000000ffffbc7224 */ /* 0x000fe400078e0033 */
[----:B------:R-:W-:Y:S01]  /*1a540*/  IMAD.MOV.U32 R189, RZ, RZ, R46 ;  /* 0x000000ffffbd7224 */ /* 0x000fe200078e002e */
[----:B------:R-:W5:Y:S01]  /*1a550*/  LDL.LU.64 R62, [R1+0xa0] ;  /* 0x0000a000013e7983 */ /* 0x000f620000300a00 */
[----:B------:R-:W-:-:S02]  /*1a560*/  IMAD.MOV.U32 R190, RZ, RZ, R47 ;  /* 0x000000ffffbe7224 */ /* 0x000fc400078e002f */
[----:B------:R-:W-:Y:S01]  /*1a570*/  IMAD.MOV.U32 R230, RZ, RZ, R5 ;  /* 0x000000ffffe67224 */ /* 0x000fe200078e0005 */
[----:B------:R-:W-:Y:S01]  /*1a580*/  STL [R1+0x2c], R131 ;  /* 0x00002c8301007387 */ /* 0x000fe20000100800 */
[----:B------:R-:W-:Y:S02]  /*1a590*/  IMAD.MOV.U32 R227, RZ, RZ, R6 ;  /* 0x000000ffffe37224 */ /* 0x000fe400078e0006 */
[----:B------:R-:W-:Y:S01]  /*1a5a0*/  IMAD.MOV.U32 R193, RZ, RZ, R42 ;  /* 0x000000ffffc17224 */ /* 0x000fe200078e002a */
[----:B------:R-:W5:Y:S01]  /*1a5b0*/  LDL.LU.64 R66, [R1+0x90] ;  /* 0x0000900001427983 */ /* 0x000f620000300a00 */
[----:B------:R-:W-:Y:S02]  /*1a5c0*/  IMAD.MOV.U32 R194, RZ, RZ, R43 ;  /* 0x000000ffffc27224 */ /* 0x000fe400078e002b */
[----:B------:R-:W-:Y:S02]  /*1a5d0*/  IMAD.MOV.U32 R195, RZ, RZ, R40 ;  /* 0x000000ffffc37224 */ /* 0x000fe400078e0028 */
[----:B------:R-:W-:-:S02]  /*1a5e0*/  IMAD.MOV.U32 R197, RZ, RZ, R36 ;  /* 0x000000ffffc57224 */ /* 0x000fc400078e0024 */
[----:B------:R-:W-:Y:S02]  /*1a5f0*/  IMAD.MOV.U32 R198, RZ, RZ, R37 ;  /* 0x000000ffffc67224 */ /* 0x000fe400078e0025 */
[----:B------:R-:W-:Y:S02]  /*1a600*/  IMAD.MOV.U32 R199, RZ, RZ, R34 ;  /* 0x000000ffffc77224 */ /* 0x000fe400078e0022 */
[----:B------:R-:W-:Y:S02]  /*1a610*/  IMAD.MOV.U32 R200, RZ, RZ, R35 ;  /* 0x000000ffffc87224 */ /* 0x000fe400078e0023 */
        /* <DEDUP_REMOVED lines=41> */
[----:B--2---:R-:W-:Y:S01]  /*1a8b0*/  IMAD.MOV.U32 R4, RZ, RZ, R71 ;  /* 0x000000ffff047224 */ /* 0x004fe200078e0047 */
[----:B------:R1:W-:Y:S04]  /*1a8c0*/  STL [R1+0x38], R70 ;  /* 0x0000384601007387 */ /* 0x0003e80000100800 */
[----:B------:R2:W-:Y:S04]  /*1a8d0*/  STL [R1+0x34], R4 ;  /* 0x0000340401007387 */ /* 0x0005e80000100800 */
[----:B------:R-:W5:Y:S04]  /*1a8e0*/  LDL.LU.64 R60, [R1+0xb0] ;  /* 0x0000b000013c7983 */ /* 0x000f680000300a00 */
[----:B---3--:R-:W-:Y:S04]  /*1a8f0*/  STL [R1+0x40], R54 ;  /* 0x0000403601007387 */ /* 0x008fe80000100800 */
[----:B-1----:R-:W3:Y:S01]  /*1a900*/  LDL.LU.64 R70, [R1+0xa8] ;  /* 0x0000a80001467983 */ /* 0x002ee20000300a00 */
[----:B--2---:R-:W-:-:S03]  /*1a910*/  IMAD.MOV.U32 R4, RZ, RZ, R55 ;  /* 0x000000ffff047224 */ /* 0x004fc600078e0037 */
[----:B----4-:R-:W-:Y:S04]  /*1a920*/  STL [R1+0x48], R56 ;  /* 0x0000483801007387 */ /* 0x010fe80000100800 */
[----:B------:R1:W-:Y:S02]  /*1a930*/  STL [R1+0x3c], R4 ;  /* 0x00003c0401007387 */ /* 0x0003e40000100800 */
[----:B-1----:R-:W-:-:S05]  /*1a940*/  IMAD.MOV.U32 R4, RZ, RZ, R57 ;  /* 0x000000ffff047224 */ /* 0x002fca00078e0039 */
[----:B------:R1:W-:Y:S04]  /*1a950*/  STL [R1+0x44], R4 ;  /* 0x0000440401007387 */ /* 0x0003e80000100800 */
[----:B-----5:R2:W-:Y:S01]  /*1a960*/  STL [R1+0x50], R64 ;  /* 0x0000504001007387 */ /* 0x0205e20000100800 */
[----:B-1----:R-:W-:-:S05]  /*1a970*/  IMAD.MOV.U32 R4, RZ, RZ, R65 ;  /* 0x000000ffff047224 */ /* 0x002fca00078e0041 */
[----:B------:R1:W-:Y:S04]  /*1a980*/  STL [R1+0x4c], R4 ;  /* 0x00004c0401007387 */ /* 0x0003e80000100800 */
[----:B--2---:R-:W2:Y:S04]  /*1a990*/  LDL.LU.64 R64, [R1+0xb8] ;  /* 0x0000b80001407983 */ /* 0x004ea80000300a00 */
[----:B------:R-:W4:Y:S01]  /*1a9a0*/  LDL.LU.64 R54, [R1+0xc0] ;  /* 0x0000c00001367983 */ /* 0x000f220000300a00 */
[----:B-1----:R-:W-:-:S03]  /*1a9b0*/  IMAD.MOV.U32 R4, RZ, RZ, R67 ;  /* 0x000000ffff047224 */ /* 0x002fc600078e0043 */
[----:B------:R1:W-:Y:S04]  /*1a9c0*/  STL [R1+0x58], R66 ;  /* 0x0000584201007387 */ /* 0x0003e80000100800 */
[----:B------:R5:W-:Y:S04]  /*1a9d0*/  STL [R1+0x54], R4 ;  /* 0x0000540401007387 */ /* 0x000be80000100800 */
[----:B------:R3:W-:Y:S04]  /*1a9e0*/  STL [R1+0x60], R62 ;  /* 0x0000603e01007387 */ /* 0x0007e80000100800 */
[----:B-1----:R-:W4:Y:S01]  /*1a9f0*/  LDL.LU.64 R66, [R1+0xd8] ;  /* 0x0000d80001427983 */ /* 0x002f220000300a00 */
[----:B-----5:R-:W-:-:S03]  /*1aa00*/  IMAD.MOV.U32 R4, RZ, RZ, R63 ;  /* 0x000000ffff047224 */ /* 0x020fc600078e003f */
[----:B---3--:R-:W-:Y:S04]  /*1aa10*/  STL [R1+0x68], R70 ;  /* 0x0000684601007387 */ /* 0x008fe80000100800 */
[----:B------:R1:W-:Y:S04]  /*1aa20*/  STL [R1+0x5c], R4 ;  /* 0x00005c0401007387 */ /* 0x0003e80000100800 */
[----:B------:R-:W3:Y:S01]  /*1aa30*/  LDL.LU.64 R62, [R1+0xd0] ;  /* 0x0000d000013e7983 */ /* 0x000ee20000300a00 */
[----:B-1----:R-:W-:-:S03]  /*1aa40*/  MOV R4, R71 ;  /* 0x0000004700047202 */ /* 0x002fc60000000f00 */
[----:B------:R-:W-:Y:S04]  /*1aa50*/  STL [R1+0x70], R60 ;  /* 0x0000703c01007387 */ /* 0x000fe80000100800 */
[----:B------:R1:W-:Y:S04]  /*1aa60*/  STL [R1+0x64], R4 ;  /* 0x0000640401007387 */ /* 0x0003e80000100800 */
[----:B------:R-:W5:Y:S01]  /*1aa70*/  LDL.LU.64 R70, [R1+0x108] ;  /* 0x0001080001467983 */ /* 0x000f620000300a00 */
[----:B-1----:R-:W-:-:S05]  /*1aa80*/  IMAD.MOV.U32 R4, RZ, RZ, R61 ;  /* 0x000000ffff047224 */ /* 0x002fca00078e003d */
[----:B------:R1:W-:Y:S04]  /*1aa90*/  STL [R1+0x6c], R4 ;  /* 0x00006c0401007387 */ /* 0x0003e80000100800 */
[----:B------:R-:W5:Y:S04]  /*1aaa0*/  LDL.LU.64 R56, [R1+0xe8] ;  /* 0x0000e80001387983 */ /* 0x000f680000300a00 */
[----:B--2---:R2:W-:Y:S01]  /*1aab0*/  STL [R1+0x78], R64 ;  /* 0x0000784001007387 */ /* 0x0045e20000100800 */
[----:B-1----:R-:W-:-:S03]  /*1aac0*/  IMAD.MOV.U32 R4, RZ, RZ, R65 ;  /* 0x000000ffff047224 */ /* 0x002fc600078e0041 */
[----:B------:R-:W5:Y:S04]  /*1aad0*/  LDL.LU.64 R60, [R1+0xe0] ;  /* 0x0000e000013c7983 */ /* 0x000f680000300a00 */
[----:B------:R1:W-:Y:S04]  /*1aae0*/  STL [R1+0x74], R4 ;  /* 0x0000740401007387 */ /* 0x0003e80000100800 */
[----:B----4-:R-:W-:Y:S04]  /*1aaf0*/  STL [R1+0x80], R54 ;  /* 0x0000803601007387 */ /* 0x010fe80000100800 */
[----:B--2---:R-:W2:Y:S01]  /*1ab00*/  LDL.LU.64 R64, [R1+0x100] ;  /* 0x0001000001407983 */ /* 0x004ea20000300a00 */
[----:B-1----:R-:W-:-:S03]  /*1ab10*/  IMAD.MOV.U32 R4, RZ, RZ, R55 ;  /* 0x000000ffff047224 */ /* 0x002fc600078e0037 */
[----:B------:R-:W4:Y:S04]  /*1ab20*/  LDL.LU.64 R52, [R1+0xf0] ;  /* 0x0000f00001347983 */ /* 0x000f280000300a00 */
[----:B------:R3:W-:Y:S02]  /*1ab30*/  STL [R1+0x7c], R4 ;  /* 0x00007c0401007387 */ /* 0x0007e40000100800 */
[----:B---3--:R-:W-:Y:S02]  /*1ab40*/  IMAD.MOV.U32 R4, RZ, RZ, R63 ;  /* 0x000000ffff047224 */ /* 0x008fe400078e003f */
[----:B------:R1:W-:Y:S04]  /*1ab50*/  STL [R1+0x88], R62 ;  /* 0x0000883e01007387 */ /* 0x0003e80000100800 */
[----:B------:R-:W-:Y:S04]  /*1ab60*/  STL [R1+0x90], R66 ;  /* 0x0000904201007387 */ /* 0x000fe80000100800 */
[----:B------:R3:W-:Y:S04]  /*1ab70*/  STL [R1+0x84], R4 ;  /* 0x0000840401007387 */ /* 0x0007e80000100800 */
[----:B-1----:R-:W2:Y:S01]  /*1ab80*/  LDL.LU.64 R62, [R1+0x130] ;  /* 0x00013000013e7983 */ /* 0x002ea20000300a00 */
[----:B---3--:R-:W-:-:S05]  /*1ab90*/  IMAD.MOV.U32 R4, RZ, RZ, R67 ;  /* 0x000000ffff047224 */ /* 0x008fca00078e0043 */
[----:B------:R5:W-:Y:S04]  /*1aba0*/  STL [R1+0x8c], R4 ;  /* 0x00008c0401007387 */ /* 0x000be80000100800 */
[----:B------:R-:W3:Y:S04]  /*1abb0*/  LDL.LU.64 R66, [R1+0x110] ;  /* 0x0001100001427983 */ /* 0x000ee80000300a00 */
[----:B------:R-:W3:Y:S01]  /*1abc0*/  LDL.LU.64 R54, [R1+0x118] ;  /* 0x0001180001367983 */ /* 0x000ee20000300a00 */
[----:B-----5:R-:W-:-:S03]  /*1abd0*/  IMAD.MOV.U32 R4, RZ, RZ, R61 ;  /* 0x000000ffff047224 */ /* 0x020fc600078e003d */
[----:B------:R1:W-:Y:S04]  /*1abe0*/  STL [R1+0x98], R60 ;  /* 0x0000983c01007387 */ /* 0x0003e80000100800 */
[----:B------:R5:W-:Y:S04]  /*1abf0*/  STL [R1+0x94], R4 ;  /* 0x0000940401007387 */ /* 0x000be80000100800 */
[----:B------:R4:W-:Y:S04]  /*1ac00*/  STL [R1+0xa0], R56 ;  /* 0x0000a03801007387 */ /* 0x0009e80000100800 */
[----:B-1----:R-:W3:Y:S01]  /*1ac10*/  LDL.LU.64 R60, [R1+0x128] ;  /* 0x00012800013c7983 */ /* 0x002ee20000300a00 */
[----:B-----5:R-:W-:-:S03]  /*1ac20*/  IMAD.MOV.U32 R4, RZ, RZ, R57 ;  /* 0x000000ffff047224 */ /* 0x020fc600078e0039 */
[----:B----4-:R-:W-:Y:S04]  /*1ac30*/  STL [R1+0xa8], R52 ;  /* 0x0000a83401007387 */ /* 0x010fe80000100800 */
[----:B------:R1:W-:Y:S04]  /*1ac40*/  STL [R1+0x9c], R4 ;  /* 0x00009c0401007387 */ /* 0x0003e80000100800 */
[----:B------:R-:W4:Y:S01]  /*1ac50*/  LDL.LU.64 R56, [R1+0x120] ;  /* 0x0001200001387983 */ /* 0x000f220000300a00 */
[----:B-1----:R-:W-:-:S03]  /*1ac60*/  IMAD.MOV.U32 R4, RZ, RZ, R53 ;  /* 0x000000ffff047224 */ /* 0x002fc600078e0035 */
[----:B--2---:R-:W-:Y:S04]  /*1ac70*/  STL [R1+0xb0], R64 ;  /* 0x0000b04001007387 */ /* 0x004fe80000100800 */
[----:B------:R1:W-:Y:S04]  /*1ac80*/  STL [R1+0xa4], R4 ;  /* 0x0000a40401007387 */ /* 0x0003e80000100800 */
[----:B------:R-:W-:Y:S01]  /*1ac90*/  STL [R1+0xb8], R70 ;  /* 0x0000b84601007387 */ /* 0x000fe20000100800 */
[----:B-1----:R-:W-:-:S05]  /*1aca0*/  IMAD.MOV.U32 R4, RZ, RZ, R65 ;  /* 0x000000ffff047224 */ /* 0x002fca00078e0041 */
[----:B------:R1:W-:Y:S02]  /*1acb0*/  STL [R1+0xac], R4 ;  /* 0x0000ac0401007387 */ /* 0x0003e40000100800 */
[----:B-1----:R-:W-:Y:S02]  /*1acc0*/  IMAD.MOV.U32 R4, RZ, RZ, R71 ;  /* 0x000000ffff047224 */ /* 0x002fe400078e0047 */
[----:B---3--:R-:W-:Y:S04]  /*1acd0*/  STL [R1+0xc0], R66 ;  /* 0x0000c04201007387 */ /* 0x008fe80000100800 */
[----:B------:R1:W-:Y:S04]  /*1ace0*/  STL [R1+0xb4], R4 ;  /* 0x0000b40401007387 */ /* 0x0003e80000100800 */
[----:B------:R-:W2:Y:S01]  /*1acf0*/  LDL.LU.64 R70, [R1+0x140] ;  /* 0x0001400001467983 */ /* 0x000ea20000300a00 */
[----:B-1----:R-:W-:-:S05]  /*1ad00*/  IMAD.MOV.U32 R4, RZ, RZ, R67 ;  /* 0x000000ffff047224 */ /* 0x002fca00078e0043 */
[----:B------:R1:W-:Y:S04]  /*1ad10*/  STL [R1+0xbc], R4 ;  /* 0x0000bc0401007387 */ /* 0x0003e80000100800 */
[----:B------:R-:W-:Y:S04]  /*1ad20*/  STL [R1+0xc8], R54 ;  /* 0x0000c83601007387 */ /* 0x000fe80000100800 */
[----:B------:R-:W3:Y:S04]  /*1ad30*/  LDL.LU.64 R64, [R1+0x148] ;  /* 0x0001480001407983 */ /* 0x000ee80000300a00 */
[----:B------:R-:W5:Y:S01]  /*1ad40*/  LDL.LU.64 R66, [R1+0x150] ;  /* 0x0001500001427983 */ /* 0x000f620000300a00 */
[----:B-1----:R-:W-:-:S03]  /*1ad50*/  MOV R4, R55 ;  /* 0x0000003700047202 */ /* 0x002fc60000000f00 */
[----:B----4-:R-:W-:Y:S04]  /*1ad60*/  STL [R1+0xd0], R56 ;  /* 0x0000d03801007387 */ /* 0x010fe80000100800 */
[----:B------:R1:W-:Y:S04]  /*1ad70*/  STL [R1+0xc4], R4 ;  /* 0x0000c40401007387 */ /* 0x0003e80000100800 */
[----:B------:R-:W-:Y:S01]  /*1ad80*/  STL [R1+0xd8], R60 ;  /* 0x0000d83c01007387 */ /* 0x000fe20000100800 */
[----:B-1----:R-:W-:-:S05]  /*1ad90*/  IMAD.MOV.U32 R4, RZ, RZ, R57 ;  /* 0x000000ffff047224 */ /* 0x002fca00078e0039 */
[----:B------:R1:W-:Y:S04]  /*1ada0*/  STL [R1+0xcc], R4 ;  /* 0x0000cc0401007387 */ /* 0x0003e80000100800 */
[----:B------:R-:W-:Y:S01]  /*1adb0*/  STL [R1+0xe0], R62 ;  /* 0x0000e03e01007387 */ /* 0x000fe20000100800 */
[----:B-1----:R-:W-:-:S05]  /*1adc0*/  IMAD.MOV.U32 R4, RZ, RZ, R61 ;  /* 0x000000ffff047224 */ /* 0x002fca00078e003d */
[----:B------:R1:W-:Y:S04]  /*1add0*/  STL [R1+0xd4], R4 ;  /* 0x0000d40401007387 */ /* 0x0003e80000100800 */
[----:B------:R-:W4:Y:S01]  /*1ade0*/  LDL.LU.64 R54, [R1+0x158] ;  /* 0x0001580001367983 */ /* 0x000f220000300a00 */
[----:B-1----:R-:W-:-:S03]  /*1adf0*/  IMAD.MOV.U32 R4, RZ, RZ, R63 ;  /* 0x000000ffff047224 */ /* 0x002fc600078e003f */
[----:B------:R-:W4:Y:S04]  /*1ae00*/  LDL.LU.64 R62, [R1+0x160] ;  /* 0x00016000013e7983 */ /* 0x000f280000300a00 */
[----:B------:R2:W-:Y:S02]  /*1ae10*/  STL [R1+0xdc], R4 ;  /* 0x0000dc0401007387 */ /* 0x0005e40000100800 */
[----:B--2---:R-:W-:Y:S02]  /*1ae20*/  IMAD.MOV.U32 R4, RZ, RZ, R71 ;  /* 0x000000ffff047224 */ /* 0x004fe400078e0047 */
[----:B------:R1:W-:Y:S04]  /*1ae30*/  STL [R1+0xe8], R70 ;  /* 0x0000e84601007387 */ /* 0x0003e80000100800 */
[----:B------:R2:W-:Y:S04]  /*1ae40*/  STL [R1+0xe4], R4 ;  /* 0x0000e40401007387 */ /* 0x0005e80000100800 */
[----:B-1----:R-:W4:Y:S04]  /*1ae50*/  LDL.LU.64 R70, [R1+0x170] ;  /* 0x0001700001467983 */ /* 0x002f280000300a00 */
[----:B---3--:R1:W-:Y:S01]  /*1ae60*/  STL [R1+0xf0], R64 ;  /* 0x0000f04001007387 */ /* 0x0083e20000100800 */
[----:B--2---:R-:W-:-:S03]  /*1ae70*/  IMAD.MOV.U32 R4, RZ, RZ, R65 ;  /* 0x000000ffff047224 */ /* 0x004fc600078e0041 */
[----:B------:R-:W2:Y:S04]  /*1ae80*/  LDL.LU.64 R56, [R1+0x178] ;  /* 0x0001780001387983 */ /* 0x000ea80000300a00 */
[----:B-1----:R-:W3:Y:S04]  /*1ae90*/  LDL.LU.64 R64, [R1+0x180] ;  /* 0x0001800001407983 */ /* 0x002ee80000300a00 */
[----:B------:R1:W-:Y:S04]  /*1aea0*/  STL [R1+0xec], R4 ;  /* 0x0000ec0401007387 */ /* 0x0003e80000100800 */
[----:B-----5:R5:W-:Y:S04]  /*1aeb0*/  STL [R1+0xf8], R66 ;  /* 0x0000f84201007387 */ /* 0x020be80000100800 */
[----:B------:R-:W3:Y:S01]  /*1aec0*/  LDL.LU.64 R60, [R1+0x190] ;  /* 0x00019000013c7983 */ /* 0x000ee20000300a00 */
[----:B-1----:R-:W-:-:S05]  /*1aed0*/  IMAD.MOV.U32 R4, RZ, RZ, R67 ;  /* 0x000000ffff047224 */ /* 0x002fca00078e0043 */
[----:B------:R4:W-:Y:S04]  /*1aee0*/  STL [R1+0xf4], R4 ;  /* 0x0000f40401007387 */ /* 0x0009e80000100800 */
[----:B-----5:R-:W5:Y:S01]  /*1aef0*/  LDL.LU.64 R66, [R1+0x188] ;  /* 0x0001880001427983 */ /* 0x020f620000300a00 */
[----:B----4-:R-:W-:-:S03]  /*1af00*/  IMAD.MOV.U32 R4, RZ, RZ, R55 ;  /* 0x000000ffff047224 */ /* 0x010fc600078e0037 */
[----:B------:R-:W-:Y:S04]  /*1af10*/  STL [R1+0x100], R54 ;  /* 0x0001003601007387 */ /* 0x000fe80000100800 */
[----:B------:R-:W-:Y:S04]  /*1af20*/  STL [R1+0x108], R62 ;  /* 0x0001083e01007387 */ /* 0x000fe80000100800 */
[----:B------:R1:W-:Y:S02]  /*1af30*/  STL [R1+0xfc], R4 ;  /* 0x0000fc0401007387 */ /* 0x0003e40000100800 */
[----:B-1----:R-:W-:-:S05]  /*1af40*/  IMAD.MOV.U32 R4, RZ, RZ, R63 ;  /* 0x000000ffff047224 */ /* 0x002fca00078e003f */
[----:B------:R1:W-:Y:S02]  /*1af50*/  STL [R1+0x104], R4 ;  /* 0x0001040401007387 */ /* 0x0003e40000100800 */
[----:B-1----:R-:W-:Y:S02]  /*1af60*/  IMAD.MOV.U32 R4, RZ, RZ, R71 ;  /* 0x000000ffff047224 */ /* 0x002fe400078e0047 */
[----:B------:R1:W-:Y:S04]  /*1af70*/  STL [R1+0x110], R70 ;  /* 0x0001104601007387 */ /* 0x0003e80000100800 */
[----:B--2---:R-:W-:Y:S04]  /*1af80*/  STL [R1+0x118], R56 ;  /* 0x0001183801007387 */ /* 0x004fe80000100800 */
[----:B------:R2:W-:Y:S04]  /*1af90*/  STL [R1+0x10c], R4 ;  /* 0x00010c0401007387 */ /* 0x0005e80000100800 */
[----:B------:R-:W4:Y:S04]  /*1afa0*/  LDL.LU.64 R62, [R1+0x1a0] ;  /* 0x0001a000013e7983 */ /* 0x000f280000300a00 */
[----:B-1----:R-:W4:Y:S01]  /*1afb0*/  LDL.LU.64 R70, [R1+0x1a8] ;  /* 0x0001a80001467983 */ /* 0x002f220000300a00 */
[----:B--2---:R-:W-:-:S05]  /*1afc0*/  IMAD.MOV.U32 R4, RZ, RZ, R57 ;  /* 0x000000ffff047224 */ /* 0x004fca00078e0039 */
[----:B------:R1:W-:Y:S04]  /*1afd0*/  STL [R1+0x114], R4 ;  /* 0x0001140401007387 */ /* 0x0003e80000100800 */
[----:B---3--:R-:W-:Y:S01]  /*1afe0*/  STL [R1+0x120], R64 ;  /* 0x0001204001007387 */ /* 0x008fe20000100800 */
[----:B-1----:R-:W-:-:S05]  /*1aff0*/  IMAD.MOV.U32 R4, RZ, RZ, R65 ;  /* 0x000000ffff047224 */ /* 0x002fca00078e0041 */
[----:B------:R1:W-:Y:S04]  /*1b000*/  STL [R1+0x11c], R4 ;  /* 0x00011c0401007387 */ /* 0x0003e80000100800 */
[----:B-----5:R2:W-:Y:S04]  /*1b010*/  STL [R1+0x128], R66 ;  /* 0x0001284201007387 */ /* 0x0205e80000100800 */
[----:B------:R-:W3:Y:S01]  /*1b020*/  LDL.LU.64 R54, [R1+0x1b0] ;  /* 0x0001b00001367983 */ /* 0x000ee20000300a00 */
[----:B-1----:R-:W-:-:S03]  /*1b030*/  MOV R4, R67 ;  /* 0x0000004300047202 */ /* 0x002fc60000000f00 */
[----:B------:R-:W-:Y:S04]  /*1b040*/  STL [R1+0x130], R60 ;  /* 0x0001303c01007387 */ /* 0x000fe80000100800 */
[----:B------:R1:W-:Y:S04]  /*1b050*/  STL [R1+0x124], R4 ;  /* 0x0001240401007387 */ /* 0x0003e80000100800 */
[----:B--2---:R-:W2:Y:S04]  /*1b060*/  LDL.LU.64 R66, [R1+0x1b8] ;  /* 0x0001b80001427983 */ /* 0x004ea80000300a00 */
[----:B------:R-:W5:Y:S04]  /*1b070*/  LDL.LU.64 R64, [R1+0x1d8] ;  /* 0x0001d80001407983 */ /* 0x000f680000300a00 */
[----:B------:R-:W5:Y:S01]  /*1b080*/  LDL.LU.64 R56, [R1+0x1c0] ;  /* 0x0001c00001387983 */ /* 0x000f620000300a00 */
[----:B-1----:R-:W-:-:S03]  /*1b090*/  IMAD.MOV.U32 R4, RZ, RZ, R61 ;  /* 0x000000ffff047224 */ /* 0x002fc600078e003d */
[----:B------:R-:W5:Y:S04]  /*1b0a0*/  LDL.LU.64 R60, [R1+0x1d0] ;  /* 0x0001d000013c7983 */ /* 0x000f680000300a00 */
[----:B------:R4:W-:Y:S02]  /*1b0b0*/  STL [R1+0x12c], R4 ;  /* 0x00012c0401007387 */ /* 0x0009e40000100800 */
[----:B----4-:R-:W-:Y:S02]  /*1b0c0*/  IMAD.MOV.U32 R4, RZ, RZ, R63 ;  /* 0x000000ffff047224 */ /* 0x010fe400078e003f */
[----:B------:R-:W-:Y:S04]  /*1b0d0*/  STL [R1+0x138], R62 ;  /* 0x0001383e01007387 */ /* 0x000fe80000100800 */
[----:B------:R1:W-:Y:S04]  /*1b0e0*/  STL [R1+0x134], R4 ;  /* 0x0001340401007387 */ /* 0x0003e80000100800 */
[----:B------:R-:W-:Y:S01]  /*1b0f0*/  STL [R1+0x140], R70 ;  /* 0x0001404601007387 */ /* 0x000fe20000100800 */
[----:B-1----:R-:W-:-:S05]  /*1b100*/  IMAD.MOV.U32 R4, RZ, RZ, R71 ;  /* 0x000000ffff047224 */ /* 0x002fca00078e0047 */
[----:B------:R1:W-:Y:S04]  /*1b110*/  STL [R1+0x13c], R4 ;  /* 0x00013c0401007387 */ /* 0x0003e80000100800 */
[----:B------:R-:W4:Y:S04]  /*1b120*/  LDL.LU.64 R62, [R1+0x1e8] ;  /* 0x0001e800013e7983 */ /* 0x000f280000300a00 */
[----:B---3--:R-:W-:Y:S01]  /*1b130*/  STL [R1+0x148], R54 ;  /* 0x0001483601007387 */ /* 0x008fe20000100800 */
[----:B-1----:R-:W-:-:S03]  /*1b140*/  IMAD.MOV.U32 R4, RZ, RZ, R55 ;  /* 0x000000ffff047224 */ /* 0x002fc600078e0037 */
[----:B------:R-:W3:Y:S04]  /*1b150*/  LDL.LU.64 R70, [R1+0x1e0] ;  /* 0x0001e00001467983 */ /* 0x000ee80000300a00 */
[----:B------:R1:W-:Y:S04]  /*1b160*/  STL [R1+0x144], R4 ;  /* 0x0001440401007387 */ /* 0x0003e80000100800 */
[----:B--2---:R2:W-:Y:S01]  /*1b170*/  STL [R1+0x150], R66 ;  /* 0x0001504201007387 */ /* 0x0045e20000100800 */
[----:B-1----:R-:W-:-:S05]  /*1b180*/  IMAD.MOV.U32 R4, RZ, RZ, R67 ;  /* 0x000000ffff047224 */ /* 0x002fca00078e0043 */
[----:B------:R1:W-:Y:S04]  /*1b190*/  STL [R1+0x14c], R4 ;  /* 0x00014c0401007387 */ /* 0x0003e80000100800 */
[----:B--2---:R-:W2:Y:S04]  /*1b1a0*/  LDL.LU.64 R66, [R1+0x200] ;  /* 0x0002000001427983 */ /* 0x004ea80000300a00 */
[----:B-----5:R-:W-:Y:S01]  /*1b1b0*/  STL [R1+0x158], R56 ;  /* 0x0001583801007387 */ /* 0x020fe20000100800 */
[----:B-1----:R-:W-:-:S03]  /*1b1c0*/  IMAD.MOV.U32 R4, RZ, RZ, R57 ;  /* 0x000000ffff047224 */ /* 0x002fc600078e0039 */
[----:B------:R-:W5:Y:S04]  /*1b1d0*/  LDL.LU.64 R54, [R1+0x1f8] ;  /* 0x0001f80001367983 */ /* 0x000f680000300a00 */
[----:B------:R-:W-:Y:S04]  /*1b1e0*/  STL [R1+0x160], R60 ;  /* 0x0001603c01007387 */ /* 0x000fe80000100800 */
[----:B------:R1:W-:Y:S02]  /*1b1f0*/  STL [R1+0x154], R4 ;  /* 0x0001540401007387 */ /* 0x0003e40000100800 */
[----:B-1----:R-:W-:-:S05]  /*1b200*/  IMAD.MOV.U32 R4, RZ, RZ, R61 ;  /* 0x000000ffff047224 */ /* 0x002fca00078e003d */
[----:B------:R1:W-:Y:S04]  /*1b210*/  STL [R1+0x15c], R4 ;  /* 0x00015c0401007387 */ /* 0x0003e80000100800 */
[----:B------:R-:W-:Y:S01]  /*1b220*/  STL [R1+0x168], R64 ;  /* 0x0001684001007387 */ /* 0x000fe20000100800 */
[----:B-1----:R-:W-:-:S05]  /*1b230*/  IMAD.MOV.U32 R4, RZ, RZ, R65 ;  /* 0x000000ffff047224 */ /* 0x002fca00078e0041 */
[----:B------:R3:W-:Y:S04]  /*1b240*/  STL [R1+0x164], R4 ;  /* 0x0001640401007387 */ /* 0x0007e80000100800 */
[----:B------:R-:W2:Y:S01]  /*1b250*/  LDL.LU.64 R56, [R1+0x210] ;  /* 0x0002100001387983 */ /* 0x000ea20000300a00 */
[----:B---3--:R-:W-:-:S03]  /*1b260*/  IMAD.MOV.U32 R4, RZ, RZ, R71 ;  /* 0x000000ffff047224 */ /* 0x008fc600078e0047 */
[----:B------:R1:W-:Y:S04]  /*1b270*/  STL [R1+0x170], R70 ;  /* 0x0001704601007387 */ /* 0x0003e80000100800 */
[----:B------:R3:W-:Y:S04]  /*1b280*/  STL [R1+0x16c], R4 ;  /* 0x00016c0401007387 */ /* 0x0007e80000100800 */
[----:B----4-:R4:W-:Y:S04]  /*1b290*/  STL [R1+0x178], R62 ;  /* 0x0001783e01007387 */ /* 0x0109e80000100800 */
[----:B-1----:R-:W2:Y:S01]  /*1b2a0*/  LDL.LU.64 R70, [R1+0x218] ;  /* 0x0002180001467983 */ /* 0x002ea20000300a00 */
[----:B---3--:R-:W-:-:S03]  /*1b2b0*/  IMAD.MOV.U32 R4, RZ, RZ, R63 ;  /* 0x000000ffff047224 */ /* 0x008fc600078e003f */
[----:B------:R-:W3:Y:S04]  /*1b2c0*/  LDL.LU.64 R64, [R1+0x230] ;  /* 0x0002300001407983 */ /* 0x000ee80000300a00 */
[----:B------:R-:W3:Y:S04]  /*1b2d0*/  LDL.LU.64 R60, [R1+0x220] ;  /* 0x00022000013c7983 */ /* 0x000ee80000300a00 */
[----:B----4-:R-:W4:Y:S04]  /*1b2e0*/  LDL.LU.64 R62, [R1+0x228] ;  /* 0x00022800013e7983 */ /* 0x010f280000300a00 */
[----:B------:R1:W-:Y:S04]  /*1b2f0*/  STL [R1+0x174], R4 ;  /* 0x0001740401007387 */ /* 0x0003e80000100800 */
[----:B-----5:R-:W-:Y:S01]  /*1b300*/  STL [R1+0x180], R54 ;  /* 0x0001803601007387 */ /* 0x020fe20000100800 */
[----:B-1----:R-:W-:-:S05]  /*1b310*/  IMAD.MOV.U32 R4, RZ, RZ, R55 ;  /* 0x000000ffff047224 */ /* 0x002fca00078e0037 */
[----:B------:R1:W-:Y:S04]  /*1b320*/  STL [R1+0x17c], R4 ;  /* 0x00017c0401007387 */ /* 0x0003e80000100800 */
[----:B--2---:R2:W-:Y:S01]  /*1b330*/  STL [R1+0x188], R66 ;  /* 0x0001884201007387 */ /* 0x0045e20000100800 */
[----:B-1----:R-:W-:-:S05]  /*1b340*/  MOV R4, R67 ;  /* 0x0000004300047202 */ /* 0x002fca0000000f00 */
[----:B------:R1:W-:Y:S04]  /*1b350*/  STL [R1+0x184], R4 ;  /* 0x0001840401007387 */ /* 0x0003e80000100800 */
[----:B------:R-:W-:Y:S04]  /*1b360*/  STL [R1+0x190], R56 ;  /* 0x0001903801007387 */ /* 0x000fe80000100800 */
[----:B--2---:R-:W2:Y:S04]  /*1b370*/  LDL.LU.64 R66, [R1+0x248] ;  /* 0x0002480001427983 */ /* 0x004ea80000300a00 */
[----:B------:R-:W5:Y:S01]  /*1b380*/  LDL.LU.64 R52, [R1+0x250] ;  /* 0x0002500001347983 */ /* 0x000f620000300a00 */
[----:B-1----:R-:W-:-:S05]  /*1b390*/  IMAD.MOV.U32 R4, RZ, RZ, R57 ;  /* 0x000000ffff047224 */ /* 0x002fca00078e0039 */
[----:B------:R1:W-:Y:S02]  /*1b3a0*/  STL [R1+0x18c], R4 ;  /* 0x00018c0401007387 */ /* 0x0003e40000100800 */
[----:B-1----:R-:W-:Y:S02]  /*1b3b0*/  IMAD.MOV.U32 R4, RZ, RZ, R71 ;  /* 0x000000ffff047224 */ /* 0x002fe400078e0047 */
[----:B------:R1:W-:Y:S04]  /*1b3c0*/  STL [R1+0x198], R70 ;  /* 0x0001984601007387 */ /* 0x0003e80000100800 */
[----:B------:R3:W-:Y:S04]  /*1b3d0*/  STL [R1+0x194], R4 ;  /* 0x0001940401007387 */ /* 0x0007e80000100800 */
[----:B-1----:R-:W5:Y:S01]  /*1b3e0*/  LDL.LU.64 R70, [R1+0x278] ;  /* 0x0002780001467983 */ /* 0x002f620000300a00 */
[----:B---3--:R-:W-:-:S03]  /*1b3f0*/  IMAD.MOV.U32 R4, RZ, RZ, R61 ;  /* 0x000000ffff047224 */ /* 0x008fc600078e003d */
[----:B------:R-:W-:Y:S04]  /*1b400*/  STL [R1+0x1a0], R60 ;  /* 0x0001a03c01007387 */ /* 0x000fe80000100800 */
[----:B------:R-:W3:Y:S04]  /*1b410*/  LDL.LU.64 R54, [R1+0x258] ;  /* 0x0002580001367983 */ /* 0x000ee80000300a00 */
[----:B------:R1:W-:Y:S04]  /*1b420*/  STL [R1+0x19c], R4 ;  /* 0x00019c0401007387 */ /* 0x0003e80000100800 */
[----:B----4-:R-:W-:Y:S01]  /*1b430*/  STL [R1+0x1a8], R62 ;  /* 0x0001a83e01007387 */ /* 0x010fe20000100800 */
[----:B-1----:R-:W-:-:S05]  /*1b440*/  IMAD.MOV.U32 R4, RZ, RZ, R63 ;  /* 0x000000ffff047224 */ /* 0x002fca00078e003f */
[----:B------:R1:W-:Y:S04]  /*1b450*/  STL [R1+0x1a4], R4 ;  /* 0x0001a40401007387 */ /* 0x0003e80000100800 */
[----:B------:R-:W-:Y:S01]  /*1b460*/  STL [R1+0x1b0], R64 ;  /* 0x0001b04001007387 */ /* 0x000fe20000100800 */
[----:B-1----:R-:W-:-:S03]  /*1b470*/  IMAD.MOV.U32 R4, RZ, RZ, R65 ;  /* 0x000000ffff047224 */ /* 0x002fc600078e0041 */
[----:B--2---:R-:W-:Y:S04]  /*1b480*/  STL [R1+0x1b8], R66 ;  /* 0x0001b84201007387 */ /* 0x004fe80000100800 */
[----:B------:R1:W-:Y:S04]  /*1b490*/  STL [R1+0x1ac], R4 ;  /* 0x0001ac0401007387 */ /* 0x0003e80000100800 */
[----:B------:R-:W2:Y:S04]  /*1b4a0*/  LDL.LU.64 R56, [R1+0x280] ;  /* 0x0002800001387983 */ /* 0x000ea80000300a00 */
[----:B------:R-:W4:Y:S01]  /*1b4b0*/  LDL.LU.64 R60, [R1+0x290] ;  /* 0x00029000013c7983 */ /* 0x000f220000300a00 */
[----:B-1----:R-:W-:-:S05]  /*1b4c0*/  IMAD.MOV.U32 R4, RZ, RZ, R67 ;  /* 0x000000ffff047224 */ /* 0x002fca00078e0043 */
[----:B------:R1:W-:Y:S04]  /*1b4d0*/  STL [R1+0x1b4], R4 ;  /* 0x0001b40401007387 */ /* 0x0003e80000100800 */
[----:B------:R-:W4:Y:S04]  /*1b4e0*/  LDL.LU.64 R66, [R1+0x2c0] ;  /* 0x0002c00001427983 */ /* 0x000f280000300a00 */
[----:B-----5:R-:W-:Y:S04]  /*1b4f0*/  STL [R1+0x1c0], R52 ;  /* 0x0001c03401007387 */ /* 0x020fe80000100800 */
[----:B------:R-:W5:Y:S04]  /*1b500*/  LDL.LU.64 R62, [R1+0x298] ;  /* 0x00029800013e7983 */ /* 0x000f680000300a00 */
[----:B------:R-:W5:Y:S01]  /*1b510*/  LDL.LU.64 R64, [R1+0x2b8] ;  /* 0x0002b80001407983 */ /* 0x000f620000300a00 */
[----:B-1----:R-:W-:-:S05]  /*1b520*/  IMAD.MOV.U32 R4, RZ, RZ, R53 ;  /* 0x000000ffff047224 */ /* 0x002fca00078e0035 */
[----:B------:R3:W-:Y:S02]  /*1b530*/  STL [R1+0x1bc], R4 ;  /* 0x0001bc0401007387 */ /* 0x0007e40000100800 */
[----:B---3--:R-:W-:Y:S02]  /*1b540*/  IMAD.MOV.U32 R4, RZ, RZ, R55 ;  /* 0x000000ffff047224 */ /* 0x008fe400078e0037 */
[----:B------:R-:W-:Y:S04]  /*1b550*/  STL [R1+0x1c8], R54 ;  /* 0x0001c83601007387 */ /* 0x000fe80000100800 */
[----:B------:R1:W-:Y:S04]  /*1b560*/  STL [R1+0x1c4], R4 ;  /* 0x0001c40401007387 */ /* 0x0003e80000100800 */
[----:B------:R3:W-:Y:S01]  /*1b570*/  STL [R1+0x1d0], R70 ;  /* 0x0001d04601007387 */ /* 0x0007e20000100800 */
[----:B-1----:R-:W-:-:S03]  /*1b580*/  IMAD.MOV.U32 R4, RZ, RZ, R71 ;  /* 0x000000ffff047224 */ /* 0x002fc600078e0047 */
[----:B---3--:R-:W3:Y:S04]  /*1b590*/  LDL.LU.64 R70, [R1+0x2d8] ;  /* 0x0002d80001467983 */ /* 0x008ee80000300a00 */
[----:B------:R2:W-:Y:S02]  /*1b5a0*/  STL [R1+0x1cc], R4 ;  /* 0x0001cc0401007387 */ /* 0x0005e40000100800 */
[----:B--2---:R-:W-:Y:S02]  /*1b5b0*/  IMAD.MOV.U32 R4, RZ, RZ, R57 ;  /* 0x000000ffff047224 */ /* 0x004fe400078e0039 */
[----:B------:R-:W-:Y:S04]  /*1b5c0*/  STL [R1+0x1d8], R56 ;  /* 0x0001d83801007387 */ /* 0x000fe80000100800 */
[----:B------:R1:W-:Y:S04]  /*1b5d0*/  STL [R1+0x1d4], R4 ;  /* 0x0001d40401007387 */ /* 0x0003e80000100800 */
[----:B----4-:R-:W-:Y:S04]  /*1b5e0*/  STL [R1+0x1e0], R60 ;  /* 0x0001e03c01007387 */ /* 0x010fe80000100800 */
[----:B------:R-:W2:Y:S01]  /*1b5f0*/  LDL.LU.64 R54, [R1+0x300] ;  /* 0x0003000001367983 */ /* 0x000ea20000300a00 */
[----:B-1----:R-:W-:-:S05]  /*1b600*/  IMAD.MOV.U32 R4, RZ, RZ, R61 ;  /* 0x000000ffff047224 */ /* 0x002fca00078e003d */
[----:B------:R5:W-:Y:S04]  /*1b610*/  STL [R1+0x1dc], R4 ;  /* 0x0001dc0401007387 */ /* 0x000be80000100800 */
[----:B------:R-:W4:Y:S01]  /*1b620*/  LDL.LU.64 R52, [R1+0x2f8] ;  /* 0x0002f80001347983 */ /* 0x000f220000300a00 */
[----:B-----5:R-:W-:-:S03]  /*1b630*/  MOV R4, R63 ;  /* 0x0000003f00047202 */ /* 0x020fc60000000f00 */
[----:B------:R-:W-:Y:S04]  /*1b640*/  STL [R1+0x1e8], R62 ;  /* 0x0001e83e01007387 */ /* 0x000fe80000100800 */
[----:B------:R1:W-:Y:S04]  /*1b650*/  STL [R1+0x1e4], R4 ;  /* 0x0001e40401007387 */ /* 0x0003e80000100800 */
[----:B------:R-:W-:Y:S01]  /*1b660*/  STL [R1+0x1f0], R64 ;  /* 0x0001f04001007387 */ /* 0x000fe20000100800 */
[----:B-1----:R-:W-:-:S05]  /*1b670*/  IMAD.MOV.U32 R4, RZ, RZ, R65 ;  /* 0x000000ffff047224 */ /* 0x002fca00078e0041 */
[----:B------:R1:W-:Y:S04]  /*1b680*/  STL [R1+0x1ec], R4 ;  /* 0x0001ec0401007387 */ /* 0x0003e80000100800 */
[----:B------:R-:W-:Y:S04]  /*1b690*/  STL [R1+0x1f8], R66 ;  /* 0x0001f84201007387 */ /* 0x000fe80000100800 */
[----:B------:R-:W5:Y:S01]  /*1b6a0*/  LDL.LU.64 R56, [R1+0x308] ;  /* 0x0003080001387983 */ /* 0x000f620000300a00 */
[----:B-1----:R-:W-:Y:S02]  /*1b6b0*/  IMAD.MOV.U32 R4, RZ, RZ, R67 ;  /* 0x000000ffff047224 */ /* 0x002fe400078e0043 */
[----:B------:R-:W-:-:S02]  /*1b6c0*/  IMAD.MOV.U32 R64, RZ, RZ, R72 ;  /* 0x000000ffff407224 */ /* 0x000fc400078e0048 */
[----:B------:R-:W-:Y:S02]  /*1b6d0*/  IMAD.MOV.U32 R65, RZ, RZ, R73 ;  /* 0x000000ffff417224 */ /* 0x000fe400078e0049 */
[----:B------:R-:W-:Y:S02]  /*1b6e0*/  IMAD.MOV.U32 R72, RZ, RZ, R74 ;  /* 0x000000ffff487224 */ /* 0x000fe400078e004a */
[----:B------:R-:W-:Y:S01]  /*1b6f0*/  IMAD.MOV.U32 R73, RZ, RZ, R75 ;  /* 0x000000ffff497224 */ /* 0x000fe200078e004b */
[----:B---3--:R-:W-:Y:S04]  /*1b700*/  STL [R1+0x200], R70 ;  /* 0x0002004601007387 */ /* 0x008fe80000100800 */
[----:B------:R1:W-:Y:S04]  /*1b710*/  STL [R1+0x1f4], R4 ;  /* 0x0001f40401007387 */ /* 0x0003e80000100800 */
[----:B------:R-:W3:Y:S04]  /*1b720*/  LDL.LU.64 R60, [R1+0x340] ;  /* 0x00034000013c7983 */ /* 0x000ee80000300a00 */
[----:B------:R-:W3:Y:S01]  /*1b730*/  LDL.LU.64 R62, [R1+0x348] ;  /* 0x00034800013e7983 */ /* 0x000ee20000300a00 */
[----:B-1----:R-:W-:-:S03]  /*1b740*/  IMAD.MOV.U32 R4, RZ, RZ, R71 ;  /* 0x000000ffff047224 */ /* 0x002fc600078e0047 */
[----:B------:R-:W3:Y:S04]  /*1b750*/  LDL.LU.64 R66, [R1+0x358] ;  /* 0x0003580001427983 */ /* 0x000ee80000300a00 */
[----:B------:R4:W-:Y:S04]  /*1b760*/  STL [R1+0x1fc], R4 ;  /* 0x0001fc0401007387 */ /* 0x0009e80000100800 */
[----:B------:R-:W3:Y:S01]  /*1b770*/  LDL.LU.64 R74, [R1+0x350] ;  /* 0x00035000014a7983 */ /* 0x000ee20000300a00 */
[----:B------:R-:W-:Y:S02]  /*1b780*/  IMAD.MOV.U32 R70, RZ, RZ, R80 ;  /* 0x000000ffff467224 */ /* 0x000fe400078e0050 */
[----:B------:R-:W-:-:S02]  /*1b790*/  IMAD.MOV.U32 R71, RZ, RZ, R81 ;  /* 0x000000ffff477224 */ /* 0x000fc400078e0051 */
[----:B------:R-:W3:Y:S01]  /*1b7a0*/  LDL.LU.64 R80, [R1+0x360] ;  /* 0x0003600001507983 */ /* 0x000ee20000300a00 */
[----:B----4-:R-:W-:-:S03]  /*1b7b0*/  IMAD.MOV.U32 R4, RZ, RZ, R53 ;  /* 0x000000ffff047224 */ /* 0x010fc600078e0035 */
[----:B------:R-:W-:Y:S04]  /*1b7c0*/  STL [R1+0x208], R52 ;  /* 0x0002083401007387 */ /* 0x000fe80000100800 */
[----:B------:R1:W-:Y:S04]  /*1b7d0*/  STL [R1+0x204], R4 ;  /* 0x0002040401007387 */ /* 0x0003e80000100800 */
[----:B--2---:R-:W-:Y:S01]  /*1b7e0*/  STL [R1+0x210], R54 ;  /* 0x0002103601007387 */ /* 0x004fe20000100800 */
[----:B-1----:R-:W-:-:S05]  /*1b7f0*/  IMAD.MOV.U32 R4, RZ, RZ, R55 ;  /* 0x000000ffff047224 */ /* 0x002fca00078e0037 */
[----:B------:R1:W-:Y:S04]  /*1b800*/  STL [R1+0x20c], R4 ;  /* 0x00020c0401007387 */ /* 0x0003e80000100800 */
[----:B-----5:R-:W-:Y:S04]  /*1b810*/  STL [R1+0x218], R56 ;  /* 0x0002183801007387 */ /* 0x020fe80000100800 */
[----:B------:R-:W2:Y:S01]  /*1b820*/  LDL.LU.64 R44, [R1+0x2d0] ;  /* 0x0002d000012c7983 */ /* 0x000ea20000300a00 */
[----:B-1----:R-:W-:Y:S01]  /*1b830*/  MOV R4, R57 ;  /* 0x0000003900047202 */ /* 0x002fe20000000f00 */
[----:B------:R-:W-:-:S02]  /*1b840*/  IMAD.MOV.U32 R50, RZ, RZ, R70 ;  /* 0x000000ffff327224 */ /* 0x000fc400078e0046 */
[----:B------:R-:W-:Y:S01]  /*1b850*/  IMAD.MOV.U32 R51, RZ, RZ, R71 ;  /* 0x000000ffff337224 */ /* 0x000fe200078e0047 */
[----:B------:R-:W-:Y:S01]  /*1b860*/  MOV R55, R77 ;  /* 0x0000004d00377202 */ /* 0x000fe20000000f00 */
        /* <DEDUP_REMOVED lines=8> */
[----:B------:R-:W-:Y:S01]  /*1b8f0*/  IMAD.MOV.U32 R91, RZ, RZ, R93 ;  /* 0x000000ffff5b7224 */ /* 0x000fe200078e005d */
[----:B---3--:R-:W-:Y:S04]  /*1b900*/  STL [R1+0x220], R60 ;  /* 0x0002203c01007387 */ /* 0x008fe80000100800 */
[----:B------:R1:W-:Y:S04]  /*1b910*/  STL [R1+0x214], R4 ;  /* 0x0002140401007387 */ /* 0x0003e80000100800 */
[----:B------:R-:W-:Y:S01]  /*1b920*/  STL [R1+0x228], R62 ;  /* 0x0002283e01007387 */ /* 0x000fe20000100800 */
[----:B-1----:R-:W-:-:S05]  /*1b930*/  IMAD.MOV.U32 R4, RZ, RZ, R61 ;  /* 0x000000ffff047224 */ /* 0x002fca00078e003d */
[----:B------:R1:W-:Y:S04]  /*1b940*/  STL [R1+0x21c], R4 ;  /* 0x00021c0401007387 */ /* 0x0003e80000100800 */
[----:B------:R-:W-:Y:S01]  /*1b950*/  STL [R1+0x230], R66 ;  /* 0x0002304201007387 */ /* 0x000fe20000100800 */
[----:B-1----:R-:W-:-:S05]  /*1b960*/  IMAD.MOV.U32 R4, RZ, RZ, R63 ;  /* 0x000000ffff047224 */ /* 0x002fca00078e003f */
[----:B------:R1:W-:Y:S02]  /*1b970*/  STL [R1+0x224], R4 ;  /* 0x0002240401007387 */ /* 0x0003e40000100800 */
[----:B-1----:R-:W-:-:S05]  /*1b980*/  IMAD.MOV.U32 R4, RZ, RZ, R67 ;  /* 0x000000ffff047224 */ /* 0x002fca00078e0043 */
[----:B------:R1:W-:Y:S04]  /*1b990*/  STL [R1+0x22c], R4 ;  /* 0x00022c0401007387 */ /* 0x0003e80000100800 */
[----:B------:R-:W-:Y:S01]  /*1b9a0*/  STL [R1+0x238], R74 ;  /* 0x0002384a01007387 */ /* 0x000fe20000100800 */
[----:B-1----:R-:W-:-:S05]  /*1b9b0*/  IMAD.MOV.U32 R4, RZ, RZ, R75 ;  /* 0x000000ffff047224 */ /* 0x002fca00078e004b */
[----:B------:R1:W-:Y:S04]  /*1b9c0*/  STL [R1+0x234], R4 ;  /* 0x0002340401007387 */ /* 0x0003e80000100800 */
[----:B------:R-:W-:Y:S01]  /*1b9d0*/  STL [R1+0x240], R80 ;  /* 0x0002405001007387 */ /* 0x000fe20000100800 */
[----:B-1----:R-:W-:-:S05]  /*1b9e0*/  IMAD.MOV.U32 R4, RZ, RZ, R81 ;  /* 0x000000ffff047224 */ /* 0x002fca00078e0051 */
[----:B------:R1:W-:Y:S04]  /*1b9f0*/  STL [R1+0x23c], R4 ;  /* 0x00023c0401007387 */ /* 0x0003e80000100800 */
[----:B------:R3:W-:Y:S01]  /*1ba00*/  STL [R1+0x248], R102 ;  /* 0x0002486601007387 */ /* 0x0007e20000100800 */
[----:B-1----:R-:W-:-:S03]  /*1ba10*/  IMAD.MOV.U32 R4, RZ, RZ, R103 ;  /* 0x000000ffff047224 */ /* 0x002fc600078e0067 */
[----:B--2---:R-:W-:Y:S04]  /*1ba20*/  STL [R1+0x250], R44 ;  /* 0x0002502c01007387 */ /* 0x004fe80000100800 */
[----:B------:R1:W-:Y:S04]  /*1ba30*/  STL [R1+0x244], R4 ;  /* 0x0002440401007387 */ /* 0x0003e80000100800 */
[----:B------:R-:W2:Y:S01]  /*1ba40*/  LDL.LU.64 R60, [R1+0x270] ;  /* 0x00027000013c7983 */ /* 0x000ea20000300a00 */
[----:B------:R-:W-:Y:S01]  /*1ba50*/  IMAD.MOV.U32 R62, RZ, RZ, R96 ;  /* 0x000000ffff3e7224 */ /* 0x000fe200078e0060 */
[----:B------:R-:W-:Y:S01]  /*1ba60*/  MOV R96, R100 ;  /* 0x0000006400607202 */ /* 0x000fe20000000f00 */
[----:B------:R-:W-:Y:S01]  /*1ba70*/  IMAD.MOV.U32 R63, RZ, RZ, R97 ;  /* 0x000000ffff3f7224 */ /* 0x000fe200078e0061 */
[----:B------:R-:W4:Y:S01]  /*1ba80*/  LDL.LU.64 R70, [R1+0x2b0] ;  /* 0x0002b00001467983 */ /* 0x000f220000300a00 */
[----:B------:R-:W-:-:S03]  /*1ba90*/  IMAD.MOV.U32 R97, RZ, RZ, R101 ;  /* 0x000000ffff617224 */ /* 0x000fc600078e0065 */
[----:B------:R-:W5:Y:S01]  /*1baa0*/  LDL.LU.64 R66, [R1+0x310] ;  /* 0x0003100001427983 */ /* 0x000f620000300a00 */
[----:B------:R-:W-:Y:S02]  /*1bab0*/  IMAD.MOV.U32 R74, RZ, RZ, R82 ;  /* 0x000000ffff4a7224 */ /* 0x000fe400078e0052 */
[----:B------:R-:W-:Y:S01]  /*1bac0*/  IMAD.MOV.U32 R75, RZ, RZ, R83 ;  /* 0x000000ffff4b7224 */ /* 0x000fe200078e0053 */
[----:B------:R-:W4:Y:S01]  /*1bad0*/  LDL.LU.64 R100, [R1+0x5b0] ;  /* 0x0005b00001647983 */ /* 0x000f220000300a00 */
[----:B------:R-:W-:-:S03]  /*1bae0*/  IMAD.MOV.U32 R80, RZ, RZ, R94 ;  /* 0x000000ffff507224 */ /* 0x000fc600078e005e */
[----:B---3--:R-:W3:Y:S01]  /*1baf0*/  LDL.LU.64 R102, [R1+0x368] ;  /* 0x0003680001667983 */ /* 0x008ee20000300a00 */
[----:B------:R-:W-:-:S03]  /*1bb00*/  IMAD.MOV.U32 R81, RZ, RZ, R95 ;  /* 0x000000ffff517224 */ /* 0x000fc600078e005f */
[----:B------:R-:W3:Y:S04]  /*1bb10*/  LDL.LU.64 R82, [R1+0x328] ;  /* 0x0003280001527983 */ /* 0x000ee80000300a00 */
[----:B------:R-:W3:Y:S04]  /*1bb20*/  LDL.LU.64 R64, [R1+0x2c8] ;  /* 0x0002c80001407983 */ /* 0x000ee80000300a00 */
[----:B------:R-:W3:Y:S04]  /*1bb30*/  LDL.LU.64 R72, [R1+0x3c0] ;  /* 0x0003c00001487983 */ /* 0x000ee80000300a00 */
[----:B------:R-:W3:Y:S04]  /*1bb40*/  LDL.LU.64 R94, [R1+0x5a8] ;  /* 0x0005a800015e7983 */ /* 0x000ee80000300a00 */
[----:B------:R-:W3:Y:S04]  /*1bb50*/  LDL.LU.64 R92, [R1+0x4d0] ;  /* 0x0004d000015c7983 */ /* 0x000ee80000300a00 */
[----:B------:R-:W3:Y:S01]  /*1bb60*/  LDL.LU.64 R56, [R1+0x3d0] ;  /* 0x0003d00001387983 */ /* 0x000ee20000300a00 */
[----:B-1----:R-:W-:-:S05]  /*1bb70*/  IMAD.MOV.U32 R4, RZ, RZ, R45 ;  /* 0x000000ffff047224 */ /* 0x002fca00078e002d */
[----:B------:R1:W-:Y:S04]  /*1bb80*/  STL [R1+0x24c], R4 ;  /* 0x00024c0401007387 */ /* 0x0003e80000100800 */
[----:B------:R1:W-:Y:S02]  /*1bb90*/  STL [R1+0x258], R46 ;  /* 0x0002582e01007387 */ /* 0x0003e40000100800 */
[----:B-1----:R-:W-:-:S05]  /*1bba0*/  IMAD.MOV.U32 R4, RZ, RZ, R47 ;  /* 0x000000ffff047224 */ /* 0x002fca00078e002f */
[----:B------:R1:W-:Y:S04]  /*1bbb0*/  STL [R1+0x254], R4 ;  /* 0x0002540401007387 */ /* 0x0003e80000100800 */
[----:B------:R1:W-:Y:S04]  /*1bbc0*/  STL [R1+0x260], R50 ;  /* 0x0002603201007387 */ /* 0x0003e80000100800 */
[----:B------:R-:W4:Y:S01]  /*1bbd0*/  LDL.LU.64 R46, [R1+0x3c8] ;  /* 0x0003c800012e7983 */ /* 0x000f220000300a00 */
[----:B-1----:R-:W-:-:S03]  /*1bbe0*/  IMAD.MOV.U32 R4, RZ, RZ, R51 ;  /* 0x000000ffff047224 */ /* 0x002fc600078e0033 */
[----:B------:R-:W-:Y:S04]  /*1bbf0*/  STL [R1+0x268], R52 ;  /* 0x0002683401007387 */ /* 0x000fe80000100800 */
[----:B------:R1:W-:Y:S04]  /*1bc00*/  STL [R1+0x25c], R4 ;  /* 0x00025c0401007387 */ /* 0x0003e80000100800 */
[----:B------:R-:W5:Y:S01]  /*1bc10*/  LDL.LU.64 R50, [R1+0x390] ;  /* 0x0003900001327983 */ /* 0x000f620000300a00 */
[----:B-1----:R-:W-:-:S05]  /*1bc20*/  IMAD.MOV.U32 R4, RZ, RZ, R53 ;  /* 0x000000ffff047224 */ /* 0x002fca00078e0035 */
[----:B------:R2:W-:Y:S02]  /*1bc30*/  STL [R1+0x264], R4 ;  /* 0x0002640401007387 */ /* 0x0005e40000100800 */
[----:B--2---:R-:W-:Y:S02]  /*1bc40*/  IMAD.MOV.U32 R4, RZ, RZ, R61 ;  /* 0x000000ffff047224 */ /* 0x004fe400078e003d */
[----:B------:R1:W-:Y:S04]  /*1bc50*/  STL [R1+0x270], R60 ;  /* 0x0002703c01007387 */ /* 0x0003e80000100800 */
[----:B------:R2:W-:Y:S04]  /*1bc60*/  STL [R1+0x26c], R4 ;  /* 0x00026c0401007387 */ /* 0x0005e80000100800 */
[----:B-1----:R-:W5:Y:S04]  /*1bc70*/  LDL.LU.64 R60, [R1+0x318] ;  /* 0x00031800013c7983 */ /* 0x002f680000300a00 */
[----:B---3--:R1:W-:Y:S04]  /*1bc80*/  STL [R1+0x278], R56 ;  /* 0x0002783801007387 */ /* 0x0083e80000100800 */
[----:B------:R-:W3:Y:S01]  /*1bc90*/  LDL.LU.64 R52, [R1+0x2a0] ;  /* 0x0002a00001347983 */ /* 0x000ee20000300a00 */
[----:B--2---:R-:W-:-:S05]  /*1bca0*/  IMAD.MOV.U32 R4, RZ, RZ, R57 ;  /* 0x000000ffff047224 */ /* 0x004fca00078e0039 */
[----:B------:R2:W-:Y:S04]  /*1bcb0*/  STL [R1+0x274], R4 ;  /* 0x0002740401007387 */ /* 0x0005e80000100800 */
[----:B----4-:R-:W-:Y:S04]  /*1bcc0*/  STL [R1+0x280], R46 ;  /* 0x0002802e01007387 */ /* 0x010fe80000100800 */
[----:B-1----:R-:W4:Y:S01]  /*1bcd0*/  LDL.LU.64 R56, [R1+0x410] ;  /* 0x0004100001387983 */ /* 0x002f220000300a00 */
[----:B--2---:R-:W-:-:S05]  /*1bce0*/  IMAD.MOV.U32 R4, RZ, RZ, R47 ;  /* 0x000000ffff047224 */ /* 0x004fca00078e002f */
[----:B------:R1:W-:Y:S04]  /*1bcf0*/  STL [R1+0x27c], R4 ;  /* 0x00027c0401007387 */ /* 0x0003e80000100800 */
[----:B-----5:R-:W-:Y:S01]  /*1bd00*/  STL [R1+0x288], R50 ;  /* 0x0002883201007387 */ /* 0x020fe20000100800 */
[----:B-1----:R-:W-:-:S05]  /*1bd10*/  IMAD.MOV.U32 R4, RZ, RZ, R51 ;  /* 0x000000ffff047224 */ /* 0x002fca00078e0033 */
[----:B------:R1:W-:Y:S02]  /*1bd20*/  STL [R1+0x284], R4 ;  /* 0x0002840401007387 */ /* 0x0003e40000100800 */
[----:B-1----:R-:W-:Y:S02]  /*1bd30*/  IMAD.MOV.U32 R4, RZ, RZ, R61 ;  /* 0x000000ffff047224 */ /* 0x002fe400078e003d */
[----:B------:R-:W-:Y:S04]  /*1bd40*/  STL [R1+0x290], R60 ;  /* 0x0002903c01007387 */ /* 0x000fe80000100800 */
[----:B------:R-:W-:Y:S04]  /*1bd50*/  STL [R1+0x298], R64 ;  /* 0x0002984001007387 */ /* 0x000fe80000100800 */
[----:B------:R1:W-:Y:S02]  /*1bd60*/  STL [R1+0x28c], R4 ;  /* 0x00028c0401007387 */ /* 0x0003e40000100800 */
[----:B-1----:R-:W-:-:S02]  /*1bd70*/  MOV R4, R65 ;  /* 0x0000004100047202 */ /* 0x002fc40000000f00 */
[----:B------:R-:W2:Y:S01]  /*1bd80*/  LDL.LU.64 R64, [R1+0x408] ;  /* 0x0004080001407983 */ /* 0x000ea20000300a00 */
[----:B------:R-:W-:Y:S02]  /*1bd90*/  IMAD.MOV.U32 R60, RZ, RZ, R66 ;  /* 0x000000ffff3c7224 */ /* 0x000fe400078e0042 */
[----:B------:R-:W-:Y:S01]  /*1bda0*/  IMAD.MOV.U32 R61, RZ, RZ, R67 ;  /* 0x000000ffff3d7224 */ /* 0x000fe200078e0043 */
[----:B------:R1:W-:Y:S04]  /*1bdb0*/  STL [R1+0x294], R4 ;  /* 0x0002940401007387 */ /* 0x0003e80000100800 */
[----:B---3--:R-:W-:Y:S04]  /*1bdc0*/  STL [R1+0x2a0], R52 ;  /* 0x0002a03401007387 */ /* 0x008fe80000100800 */
[----:B------:R-:W3:Y:S01]  /*1bdd0*/  LDL.LU.64 R66, [R1+0x388] ;  /* 0x0003880001427983 */ /* 0x000ee20000300a00 */
[----:B-1----:R-:W-:-:S05]  /*1bde0*/  IMAD.MOV.U32 R4, RZ, RZ, R53 ;  /* 0x000000ffff047224 */ /* 0x002fca00078e0035 */
[----:B------:R1:W-:Y:S04]  /*1bdf0*/  STL [R1+0x29c], R4 ;  /* 0x00029c0401007387 */ /* 0x0003e80000100800 */
[----:B------:R-:W-:Y:S01]  /*1be00*/  STL [R1+0x2a8], R54 ;  /* 0x0002a83601007387 */ /* 0x000fe20000100800 */
[----:B-1----:R-:W-:-:S05]  /*1be10*/  IMAD.MOV.U32 R4, RZ, RZ, R55 ;  /* 0x000000ffff047224 */ /* 0x002fca00078e0037 */
[----:B------:R1:W-:Y:S04]  /*1be20*/  STL [R1+0x2a4], R4 ;  /* 0x0002a40401007387 */ /* 0x0003e80000100800 */
[----:B------:R5:W-:Y:S01]  /*1be30*/  STL [R1+0x2b0], R70 ;  /* 0x0002b04601007387 */ /* 0x000be20000100800 */
[----:B-1----:R-:W-:-:S03]  /*1be40*/  IMAD.MOV.U32 R4, RZ, RZ, R71 ;  /* 0x000000ffff047224 */ /* 0x002fc600078e0047 */
[----:B----4-:R-:W-:Y:S04]  /*1be50*/  STL [R1+0x2b8], R56 ;  /* 0x0002b83801007387 */ /* 0x010fe80000100800 */
[----:B------:R1:W-:Y:S04]  /*1be60*/  STL [R1+0x2ac], R4 ;  /* 0x0002ac0401007387 */ /* 0x0003e80000100800 */
[----:B-----5:R-:W4:Y:S01]  /*1be70*/  LDL.LU.64 R70, [R1+0x2e0] ;  /* 0x0002e00001467983 */ /* 0x020f220000300a00 */
[----:B-1----:R-:W-:-:S03]  /*1be80*/  IMAD.MOV.U32 R4, RZ, RZ, R57 ;  /* 0x000000ffff047224 */ /* 0x002fc600078e0039 */
[----:B--2---:R-:W-:Y:S04]  /*1be90*/  STL [R1+0x2c0], R64 ;  /* 0x0002c04001007387 */ /* 0x004fe80000100800 */
[----:B------:R1:W-:Y:S02]  /*1bea0*/  STL [R1+0x2b4], R4 ;  /* 0x0002b40401007387 */ /* 0x0003e40000100800 */
[----:B-1----:R-:W-:-:S05]  /*1beb0*/  IMAD.MOV.U32 R4, RZ, RZ, R65 ;  /* 0x000000ffff047224 */ /* 0x002fca00078e0041 */
[----:B------:R1:W-:Y:S04]  /*1bec0*/  STL [R1+0x2bc], R4 ;  /* 0x0002bc0401007387 */ /* 0x0003e80000100800 */
[----:B------:R-:W2:Y:S01]  /*1bed0*/  LDL.LU.64 R64, [R1+0x450] ;  /* 0x0004500001407983 */ /* 0x000ea20000300a00 */
[----:B-1----:R-:W-:-:S03]  /*1bee0*/  IMAD.MOV.U32 R4, RZ, RZ, R73 ;  /* 0x000000ffff047224 */ /* 0x002fc600078e0049 */
[----:B------:R1:W-:Y:S04]  /*1bef0*/  STL [R1+0x2c8], R72 ;  /* 0x0002c84801007387 */ /* 0x0003e80000100800 */
[----:B------:R5:W-:Y:S04]  /*1bf00*/  STL [R1+0x2c4], R4 ;  /* 0x0002c40401007387 */ /* 0x000be80000100800 */
[----:B---3--:R3:W-:Y:S01]  /*1bf10*/  STL [R1+0x2d0], R66 ;  /* 0x0002d04201007387 */ /* 0x0087e20000100800 */
[----:B-1----:R-:W-:Y:S02]  /*1bf20*/  IMAD.MOV.U32 R72, RZ, RZ, R84 ;  /* 0x000000ffff487224 */ /* 0x002fe400078e0054 */
[----:B------:R-:W-:-:S02]  /*1bf30*/  IMAD.MOV.U32 R73, RZ, RZ, R85 ;  /* 0x000000ffff497224 */ /* 0x000fc400078e0055 */
[----:B------:R-:W2:Y:S01]  /*1bf40*/  LDL.LU.64 R84, [R1+0x448] ;  /* 0x0004480001547983 */ /* 0x000ea20000300a00 */
[----:B-----5:R-:W-:-:S05]  /*1bf50*/  IMAD.MOV.U32 R4, RZ, RZ, R67 ;  /* 0x000000ffff047224 */ /* 0x020fca00078e0043 */
[----:B------:R1:W-:Y:S04]  /*1bf60*/  STL [R1+0x2cc], R4 ;  /* 0x0002cc0401007387 */ /* 0x0003e80000100800 */
[----:B------:R-:W-:Y:S04]  /*1bf70*/  STL [R1+0x2d8], R60 ;  /* 0x0002d83c01007387 */ /* 0x000fe80000100800 */
[----:B---3--:R-:W3:Y:S01]  /*1bf80*/  LDL.LU.64 R66, [R1+0x3b8] ;  /* 0x0003b80001427983 */ /* 0x008ee20000300a00 */
[----:B-1----:R-:W-:-:S03]  /*1bf90*/  MOV R4, R61 ;  /* 0x0000003d00047202 */ /* 0x002fc60000000f00 */
[----:B----4-:R-:W-:Y:S04]  /*1bfa0*/  STL [R1+0x2e0], R70 ;  /* 0x0002e04601007387 */ /* 0x010fe80000100800 */
[----:B------:R1:W-:Y:S02]  /*1bfb0*/  STL [R1+0x2d4], R4 ;  /* 0x0002d40401007387 */ /* 0x0003e40000100800 */
[----:B-1----:R-:W-:-:S05]  /*1bfc0*/  IMAD.MOV.U32 R4, RZ, RZ, R71 ;  /* 0x000000ffff047224 */ /* 0x002fca00078e0047 */
[----:B------:R1:W-:Y:S04]  /*1bfd0*/  STL [R1+0x2dc], R4 ;  /* 0x0002dc0401007387 */ /* 0x0003e80000100800 */
[----:B------:R4:W-:Y:S04]  /*1bfe0*/  STL [R1+0x2e8], R80 ;  /* 0x0002e85001007387 */ /* 0x0009e80000100800 */
[----:B------:R-:W5:Y:S01]  /*1bff0*/  LDL.LU.64 R70, [R1+0x320] ;  /* 0x0003200001467983 */ /* 0x000f620000300a00 */
[----:B-1----:R-:W-:-:S03]  /*1c000*/  IMAD.MOV.U32 R4, RZ, RZ, R81 ;  /* 0x000000ffff047224 */ /* 0x002fc600078e0051 */
[----:B------:R-:W-:Y:S04]  /*1c010*/  STL [R1+0x2f0], R62 ;  /* 0x0002f03e01007387 */ /* 0x000fe80000100800 */
[----:B------:R1:W-:Y:S01]  /*1c020*/  STL [R1+0x2e4], R4 ;  /* 0x0002e40401007387 */ /* 0x0003e20000100800 */
[----:B----4-:R-:W-:Y:S02]  /*1c030*/  IMAD.MOV.U32 R80, RZ, RZ, R82 ;  /* 0x000000ffff507224 */ /* 0x010fe400078e0052 */
[----:B------:R-:W-:Y:S02]  /*1c040*/  IMAD.MOV.U32 R81, RZ, RZ, R83 ;  /* 0x000000ffff517224 */ /* 0x000fe400078e0053 */
[----:B------:R-:W4:Y:S01]  /*1c050*/  LDL.LU.64 R82, [R1+0x330] ;  /* 0x0003300001527983 */ /* 0x000f220000300a00 */
[----:B-1----:R-:W-:-:S03]  /*1c060*/  IMAD.MOV.U32 R4, RZ, RZ, R63 ;  /* 0x000000ffff047224 */ /* 0x002fc600078e003f */
[----:B--2---:R-:W-:Y:S04]  /*1c070*/  STL [R1+0x2f8], R64 ;  /* 0x0002f84001007387 */ /* 0x004fe80000100800 */
[----:B------:R1:W-:Y:S02]  /*1c080*/  STL [R1+0x2ec], R4 ;  /* 0x0002ec0401007387 */ /* 0x0003e40000100800 */
[----:B-1----:R-:W-:-:S05]  /*1c090*/  IMAD.MOV.U32 R4, RZ, RZ, R65 ;  /* 0x000000ffff047224 */ /* 0x002fca00078e0041 */
[----:B------:R1:W-:Y:S04]  /*1c0a0*/  STL [R1+0x2f4], R4 ;  /* 0x0002f40401007387 */ /* 0x0003e80000100800 */
[----:B------:R2:W-:Y:S01]  /*1c0b0*/  STL [R1+0x300], R84 ;  /* 0x0003005401007387 */ /* 0x0005e20000100800 */
[----:B-1----:R-:W-:-:S05]  /*1c0c0*/  IMAD.MOV.U32 R4, RZ, RZ, R85 ;  /* 0x000000ffff047224 */ /* 0x002fca00078e0055 */
[----:B------:R1:W-:Y:S04]  /*1c0d0*/  STL [R1+0x2fc], R4 ;  /* 0x0002fc0401007387 */ /* 0x0003e80000100800 */
[----:B--2---:R-:W2:Y:S01]  /*1c0e0*/  LDL.LU.64 R84, [R1+0x560] ;  /* 0x0005600001547983 */ /* 0x004ea20000300a00 */
[----:B-1----:R-:W-:-:S03]  /*1c0f0*/  IMAD.MOV.U32 R4, RZ, RZ, R75 ;  /* 0x000000ffff047224 */ /* 0x002fc600078e004b */
[----:B------:R1:W-:Y:S04]  /*1c100*/  STL [R1+0x308], R74 ;  /* 0x0003084a01007387 */ /* 0x0003e80000100800 */
[----:B------:R1:W-:Y:S04]  /*1c110*/  STL [R1+0x304], R4 ;  /* 0x0003040401007387 */ /* 0x0003e80000100800 */
[----:B---3--:R-:W-:Y:S04]  /*1c120*/  STL [R1+0x310], R66 ;  /* 0x0003104201007387 */ /* 0x008fe80000100800 */
[----:B-1----:R-:W3:Y:S01]  /*1c130*/  LDL.LU.64 R74, [R1+0x3f8] ;  /* 0x0003f800014a7983 */ /* 0x002ee20000300a00 */
[----:B------:R-:W-:-:S03]  /*1c140*/  IMAD.MOV.U32 R4, RZ, RZ, R67 ;  /* 0x000000ffff047224 */ /* 0x000fc600078e0043 */
[----:B------:R-:W-:Y:S04]  /*1c150*/  STL [R1+0x318], R76 ;  /* 0x0003184c01007387 */ /* 0x000fe80000100800 */
[----:B------:R1:W-:Y:S04]  /*1c160*/  STL [R1+0x30c], R4 ;  /* 0x00030c0401007387 */ /* 0x0003e80000100800 */
[----:B-----5:R-:W-:Y:S01]  /*1c170*/  STL [R1+0x320], R70 ;  /* 0x0003204601007387 */ /* 0x020fe20000100800 */
[----:B-1----:R-:W-:-:S05]  /*1c180*/  IMAD.MOV.U32 R4, RZ, RZ, R77 ;  /* 0x000000ffff047224 */ /* 0x002fca00078e004d */
[----:B------:R1:W-:Y:S04]  /*1c190*/  STL [R1+0x314], R4 ;  /* 0x0003140401007387 */ /* 0x0003e80000100800 */
[----:B------:R-:W5:Y:S01]  /*1c1a0*/  LDL.LU.64 R76, [R1+0x378] ;  /* 0x00037800014c7983 */ /* 0x000f620000300a00 */
[----:B-1----:R-:W-:-:S05]  /*1c1b0*/  IMAD.MOV.U32 R4, RZ, RZ, R71 ;  /* 0x000000ffff047224 */ /* 0x002fca00078e0047 */
[----:B------:R1:W-:Y:S04]  /*1c1c0*/  STL [R1+0x31c], R4 ;  /* 0x00031c0401007387 */ /* 0x0003e80000100800 */
[----:B------:R4:W-:Y:S01]  /*1c1d0*/  STL [R1+0x328], R80 ;  /* 0x0003285001007387 */ /* 0x0009e20000100800 */
[----:B-1----:R-:W-:-:S03]  /*1c1e0*/  MOV R4, R81 ;  /* 0x0000005100047202 */ /* 0x002fc60000000f00 */
[----:B----4-:R-:W4:Y:S04]  /*1c1f0*/  LDL.LU.64 R80, [R1+0x370] ;  /* 0x0003700001507983 */ /* 0x010f280000300a00 */
[----:B------:R1:W-:Y:S04]  /*1c200*/  STL [R1+0x324], R4 ;  /* 0x0003240401007387 */ /* 0x0003e80000100800 */
[----:B------:R1:W-:Y:S02]  /*1c210*/  STL [R1+0x330], R82 ;  /* 0x0003305201007387 */ /* 0x0003e40000100800 */
[----:B-1----:R-:W-:-:S02]  /*1c220*/  IMAD.MOV.U32 R4, RZ, RZ, R83 ;  /* 0x000000ffff047224 */ /* 0x002fc400078e0053 */
[----:B------:R-:W-:Y:S04]  /*1c230*/  STL [R1+0x338], R72 ;  /* 0x0003384801007387 */ /* 0x000fe80000100800 */
[----:B------:R1:W-:Y:S04]  /*1c240*/  STL [R1+0x32c], R4 ;  /* 0x00032c0401007387 */ /* 0x0003e80000100800 */
[----:B------:R-:W4:Y:S01]  /*1c250*/  LDL.LU.64 R82, [R1+0x558] ;  /* 0x0005580001527983 */ /* 0x000f220000300a00 */
[----:B-1----:R-:W-:-:S05]  /*1c260*/  IMAD.MOV.U32 R4, RZ, RZ, R73 ;  /* 0x000000ffff047224 */ /* 0x002fca00078e0049 */
[----:B------:R1:W-:Y:S04]  /*1c270*/  STL [R1+0x334], R4 ;  /* 0x0003340401007387 */ /* 0x0003e80000100800 */
[----:B--2---:R2:W-:Y:S01]  /*1c280*/  STL [R1+0x340], R84 ;  /* 0x0003405401007387 */ /* 0x0045e20000100800 */
[----:B-1----:R-:W-:-:S03]  /*1c290*/  IMAD.MOV.U32 R4, RZ, RZ, R85 ;  /* 0x000000ffff047224 */ /* 0x002fc600078e0055 */
[----:B--2---:R-:W2:Y:S04]  /*1c2a0*/  LDL.LU.64 R84, [R1+0x438] ;  /* 0x0004380001547983 */ /* 0x004ea80000300a00 */
[----:B------:R1:W-:Y:S04]  /*1c2b0*/  STL [R1+0x33c], R4 ;  /* 0x00033c0401007387 */ /* 0x0003e80000100800 */
[----:B------:R3:W-:Y:S01]  /*1c2c0*/  STL [R1+0x348], R86 ;  /* 0x0003485601007387 */ /* 0x0007e20000100800 */
[----:B-1----:R-:W-:-:S03]  /*1c2d0*/  IMAD.MOV.U32 R4, RZ, RZ, R87 ;  /* 0x000000ffff047224 */ /* 0x002fc600078e0057 */
[----:B---3--:R-:W-:Y:S04]  /*1c2e0*/  STL [R1+0x350], R74 ;  /* 0x0003504a01007387 */ /* 0x008fe80000100800 */
[----:B------:R1:W-:Y:S04]  /*1c2f0*/  STL [R1+0x344], R4 ;  /* 0x0003440401007387 */ /* 0x0003e80000100800 */
[----:B------:R-:W3:Y:S01]  /*1c300*/  LDL.LU.64 R86, [R1+0x3a0] ;  /* 0x0003a00001567983 */ /* 0x000ee20000300a00 */
[----:B-1----:R-:W-:-:S05]  /*1c310*/  IMAD.MOV.U32 R4, RZ, RZ, R75 ;  /* 0x000000ffff047224 */ /* 0x002fca00078e004b */
[----:B------:R1:W-:Y:S04]  /*1c320*/  STL [R1+0x34c], R4 ;  /* 0x00034c0401007387 */ /* 0x0003e80000100800 */
[----:B------:R5:W-:Y:S01]  /*1c330*/  STL [R1+0x358], R90 ;  /* 0x0003585a01007387 */ /* 0x000be20000100800 */
[----:B-1----:R-:W-:-:S03]  /*1c340*/  IMAD.MOV.U32 R4, RZ, RZ, R91 ;  /* 0x000000ffff047224 */ /* 0x002fc600078e005b */
[----:B-----5:R-:W5:Y:S04]  /*1c350*/  LDL.LU.64 R90, [R1+0x3b0] ;  /* 0x0003b000015a7983 */ /* 0x020f680000300a00 */
[----:B------:R1:W-:Y:S04]  /*1c360*/  STL [R1+0x354], R4 ;  /* 0x0003540401007387 */ /* 0x0003e80000100800 */
[----:B------:R-:W-:Y:S01]  /*1c370*/  STL [R1+0x360], R76 ;  /* 0x0003604c01007387 */ /* 0x000fe20000100800 */
[----:B-1----:R-:W-:-:S05]  /*1c380*/  IMAD.MOV.U32 R4, RZ, RZ, R77 ;  /* 0x000000ffff047224 */ /* 0x002fca00078e004d */
[----:B------:R1:W-:Y:S04]  /*1c390*/  STL [R1+0x35c], R4 ;  /* 0x00035c0401007387 */ /* 0x0003e80000100800 */
[----:B------:R1:W-:Y:S02]  /*1c3a0*/  STL [R1+0x368], R102 ;  /* 0x0003686601007387 */ /* 0x0003e40000100800 */
[----:B-1----:R-:W-:Y:S02]  /*1c3b0*/  IMAD.MOV.U32 R4, RZ, RZ, R103 ;  /* 0x000000ffff047224 */ /* 0x002fe400078e0067 */
[----:B------:R-:W5:Y:S04]  /*1c3c0*/  LDL.LU.64 R102, [R1+0x550] ;  /* 0x0005500001667983 */ /* 0x000f680000300a00 */
[----:B------:R1:W-:Y:S04]  /*1c3d0*/  STL [R1+0x364], R4 ;  /* 0x0003640401007387 */ /* 0x0003e80000100800 */
[----:B----4-:R-:W-:Y:S01]  /*1c3e0*/  STL [R1+0x370], R80 ;  /* 0x0003705001007387 */ /* 0x010fe20000100800 */
[----:B-1----:R-:W-:-:S05]  /*1c3f0*/  IMAD.MOV.U32 R4, RZ, RZ, R81 ;  /* 0x000000ffff047224 */ /* 0x002fca00078e0051 */
[----:B------:R1:W-:Y:S04]  /*1c400*/  STL [R1+0x36c], R4 ;  /* 0x00036c0401007387 */ /* 0x0003e80000100800 */
[----:B------:R4:W-:Y:S01]  /*1c410*/  STL [R1+0x378], R94 ;  /* 0x0003785e01007387 */ /* 0x0009e20000100800 */
[----:B-1----:R-:W-:-:S03]  /*1c420*/  IMAD.MOV.U32 R4, RZ, RZ, R95 ;  /* 0x000000ffff047224 */ /* 0x002fc600078e005f */
[----:B----4-:R-:W4:Y:S04]  /*1c430*/  LDL.LU.64 R94, [R1+0x478] ;  /* 0x00047800015e7983 */ /* 0x010f280000300a00 */
[----:B------:R1:W-:Y:S04]  /*1c440*/  STL [R1+0x374], R4 ;  /* 0x0003740401007387 */ /* 0x0003e80000100800 */
[----:B------:R-:W-:Y:S01]  /*1c450*/  STL [R1+0x380], R82 ;  /* 0x0003805201007387 */ /* 0x000fe20000100800 */
[----:B-1----:R-:W-:-:S05]  /*1c460*/  IMAD.MOV.U32 R4, RZ, RZ, R83 ;  /* 0x000000ffff047224 */ /* 0x002fca00078e0053 */
[----:B------:R1:W-:Y:S04]  /*1c470*/  STL [R1+0x37c], R4 ;  /* 0x00037c0401007387 */ /* 0x0003e80000100800 */
[----:B------:R1:W-:Y:S02]  /*1c480*/  STL [R1+0x388], R106 ;  /* 0x0003886a01007387 */ /* 0x0003e40000100800 */
[----:B-1----:R-:W-:Y:S02]  /*1c490*/  MOV R4, R107 ;  /* 0x0000006b00047202 */ /* 0x002fe40000000f00 */
[----:B------:R-:W4:Y:S04]  /*1c4a0*/  LDL.LU.64 R106, [R1+0x3e0] ;  /* 0x0003e000016a7983 */ /* 0x000f280000300a00 */
[----:B------:R2:W-:Y:S02]  /*1c4b0*/  STL [R1+0x384], R4 ;  /* 0x0003840401007387 */ /* 0x0005e40000100800 */
[----:B--2---:R-:W-:-:S02]  /*1c4c0*/  IMAD.MOV.U32 R4, RZ, RZ, R85 ;  /* 0x000000ffff047224 */ /* 0x004fc400078e0055 */
[----:B------:R-:W-:Y:S04]  /*1c4d0*/  STL [R1+0x390], R84 ;  /* 0x0003905401007387 */ /* 0x000fe80000100800 */
[----:B------:R1:W-:Y:S04]  /*1c4e0*/  STL [R1+0x38c], R4 ;  /* 0x00038c0401007387 */ /* 0x0003e80000100800 */
[----:B------:R2:W-:Y:S01]  /*1c4f0*/  STL [R1+0x398], R112 ;  /* 0x0003987001007387 */ /* 0x0005e20000100800 */
[----:B-1----:R-:W-:-:S03]  /*1c500*/  IMAD.MOV.U32 R4, RZ, RZ, R113 ;  /* 0x000000ffff047224 */ /* 0x002fc600078e0071 */
[----:B--2---:R-:W2:Y:S04]  /*1c510*/  LDL.LU.64 R112, [R1+0x3f0] ;  /* 0x0003f00001707983 */ /* 0x004ea80000300a00 */
[----:B------:R1:W-:Y:S04]  /*1c520*/  STL [R1+0x394], R4 ;  /* 0x0003940401007387 */ /* 0x0003e80000100800 */
[----:B---3--:R-:W-:Y:S01]  /*1c530*/  STL [R1+0x3a0], R86 ;  /* 0x0003a05601007387 */ /* 0x008fe20000100800 */
[----:B-1----:R-:W-:-:S05]  /*1c540*/  IMAD.MOV.U32 R4, RZ, RZ, R87 ;  /* 0x000000ffff047224 */ /* 0x002fca00078e0057 */
[----:B------:R1:W-:Y:S04]  /*1c550*/  STL [R1+0x39c], R4 ;  /* 0x00039c0401007387 */ /* 0x0003e80000100800 */
[----:B------:R3:W-:Y:S01]  /*1c560*/  STL [R1+0x3a8], R114 ;  /* 0x0003a87201007387 */ /* 0x0007e20000100800 */
[----:B-1----:R-:W-:-:S03]  /*1c570*/  IMAD.MOV.U32 R4, RZ, RZ, R115 ;  /* 0x000000ffff047224 */ /* 0x002fc600078e0073 */
[----:B---3--:R-:W3:Y:S04]  /*1c580*/  LDL.LU.64 R114, [R1+0x548] ;  /* 0x0005480001727983 */ /* 0x008ee80000300a00 */
[----:B------:R1:W-:Y:S04]  /*1c590*/  STL [R1+0x3a4], R4 ;  /* 0x0003a40401007387 */ /* 0x0003e80000100800 */
[----:B-----5:R5:W-:Y:S01]  /*1c5a0*/  STL [R1+0x3b0], R90 ;  /* 0x0003b05a01007387 */ /* 0x020be20000100800 */
[----:B-1----:R-:W-:-:S03]  /*1c5b0*/  IMAD.MOV.U32 R4, RZ, RZ, R91 ;  /* 0x000000ffff047224 */ /* 0x002fc600078e005b */
[----:B-----5:R-:W5:Y:S04]  /*1c5c0*/  LDL.LU.64 R90, [R1+0x4c8] ;  /* 0x0004c800015a7983 */ /* 0x020f680000300a00 */
[----:B------:R1:W-:Y:S04]  /*1c5d0*/  STL [R1+0x3ac], R4 ;  /* 0x0003ac0401007387 */ /* 0x0003e80000100800 */
[----:B------:R1:W-:Y:S02]  /*1c5e0*/  STL [R1+0x3b8], R100 ;  /* 0x0003b86401007387 */ /* 0x0003e40000100800 */
[----:B-1----:R-:W-:-:S02]  /*1c5f0*/  IMAD.MOV.U32 R4, RZ, RZ, R101 ;  /* 0x000000ffff047224 */ /* 0x002fc400078e0065 */
[----:B------:R-:W5:Y:S04]  /*1c600*/  LDL.LU.64 R100, [R1+0x488] ;  /* 0x0004880001647983 */ /* 0x000f680000300a00 */
        /* <DEDUP_REMOVED lines=9> */
[----:B----4-:R4:W-:Y:S01]  /*1c6a0*/  STL [R1+0x3d0], R94 ;  /* 0x0003d05e01007387 */ /* 0x0109e20000100800 */
[----:B-1----:R-:W-:-:S03]  /*1c6b0*/  IMAD.MOV.U32 R4, RZ, RZ, R95 ;  /* 0x000000ffff047224 */ /* 0x002fc600078e005f */
[----:B----4-:R-:W4:Y:S04]  /*1c6c0*/  LDL.LU.64 R94, [R1+0x428] ;  /* 0x00042800015e7983 */ /* 0x010f280000300a00 */
[----:B------:R1:W-:Y:S04]  /*1c6d0*/  STL [R1+0x3cc], R4 ;  /* 0x0003cc0401007387 */ /* 0x0003e80000100800 */
[----:B------:R1:W-:Y:S02]  /*1c6e0*/  STL [R1+0x3d8], R104 ;  /* 0x0003d86801007387 */ /* 0x0003e40000100800 */
[----:B-1----:R-:W-:-:S02]  /*1c6f0*/  IMAD.MOV.U32 R4, RZ, RZ, R105 ;  /* 0x000000ffff047224 */ /* 0x002fc400078e0069 */
[----:B------:R-:W4:Y:S04]  /*1c700*/  LDL.LU.64 R104, [R1+0x430] ;  /* 0x0004300001687983 */ /* 0x000f280000300a00 */
[----:B------:R1:W-:Y:S04]  /*1c710*/  STL [R1+0x3d4], R4 ;  /* 0x0003d40401007387 */ /* 0x0003e80000100800 */
[----:B------:R1:W-:Y:S02]  /*1c720*/  STL [R1+0x3e0], R106 ;  /* 0x0003e06a01007387 */ /* 0x0003e40000100800 */
[----:B-1----:R-:W-:-:S02]  /*1c730*/  IMAD.MOV.U32 R4, RZ, RZ, R107 ;  /* 0x000000ffff047224 */ /* 0x002fc400078e006b */
[----:B------:R-:W4:Y:S04]  /*1c740*/  LDL.LU.64 R106, [R1+0x5d8] ;  /* 0x0005d800016a7983 */ /* 0x000f280000300a00 */
[----:B------:R1:W-:Y:S04]  /*1c750*/  STL [R1+0x3dc], R4 ;  /* 0x0003dc0401007387 */ /* 0x0003e80000100800 */
[----:B------:R1:W-:Y:S02]  /*1c760*/  STL [R1+0x3e8], R110 ;  /* 0x0003e86e01007387 */ /* 0x0003e40000100800 */
[----:B-1----:R-:W-:-:S02]  /*1c770*/  MOV R4, R111 ;  /* 0x0000006f00047202 */ /* 0x002fc40000000f00 */
[----:B------:R-:W4:Y:S04]  /*1c780*/  LDL.LU.64 R110, [R1+0x540] ;  /* 0x00054000016e7983 */ /* 0x000f280000300a00 */
[----:B------:R1:W-:Y:S04]  /*1c790*/  STL [R1+0x3e4], R4 ;  /* 0x0003e40401007387 */ /* 0x0003e80000100800 */
[----:B--2---:R2:W-:Y:S01]  /*1c7a0*/  STL [R1+0x3f0], R112 ;  /* 0x0003f07001007387 */ /* 0x0045e20000100800 */
[----:B-1----:R-:W-:-:S03]  /*1c7b0*/  IMAD.MOV.U32 R4, RZ, RZ, R113 ;  /* 0x000000ffff047224 */ /* 0x002fc600078e0071 */
[----:B--2---:R-:W2:Y:S04]  /*1c7c0*/  LDL.LU.64 R112, [R1+0x4c0] ;  /* 0x0004c00001707983 */ /* 0x004ea80000300a00 */
[----:B------:R1:W-:Y:S04]  /*1c7d0*/  STL [R1+0x3ec], R4 ;  /* 0x0003ec0401007387 */ /* 0x0003e80000100800 */
[----:B------:R1:W-:Y:S02]  /*1c7e0*/  STL [R1+0x3f8], R96 ;  /* 0x0003f86001007387 */ /* 0x0003e40000100800 */
[----:B-1----:R-:W-:-:S02]  /*1c7f0*/  IMAD.MOV.U32 R4, RZ, RZ, R97 ;  /* 0x000000ffff047224 */ /* 0x002fc400078e0061 */
[----:B------:R-:W2:Y:S04]  /*1c800*/  LDL.LU.64 R96, [R1+0x490] ;  /* 0x0004900001607983 */ /* 0x000ea80000300a00 */
[----:B------:R1:W-:Y:S04]  /*1c810*/  STL [R1+0x3f4], R4 ;  /* 0x0003f40401007387 */ /* 0x0003e80000100800 */
[----:B---3--:R3:W-:Y:S01]  /*1c820*/  STL [R1+0x400], R114 ;  /* 0x0004007201007387 */ /* 0x0087e20000100800 */
        /* <DEDUP_REMOVED lines=19> */
[----:B----4-:R-:W-:Y:S04]  /*1c960*/  STL [R1+0x428], R94 ;  /* 0x0004285e01007387 */ /* 0x010fe80000100800 */
[----:B------:R-:W4:Y:S01]  /*1c970*/  LDL.LU.64 R86, [R1+0x588] ;  /* 0x0005880001567983 */ /* 0x000f220000300a00 */
[----:B-1----:R-:W-:-:S05]  /*1c980*/  IMAD.MOV.U32 R4, RZ, RZ, R95 ;  /* 0x000000ffff047224 */ /* 0x002fca00078e005f */
[----:B------:R1:W-:Y:S04]  /*1c990*/  STL [R1+0x424], R4 ;  /* 0x0004240401007387 */ /* 0x0003e80000100800 */
[----:B------:R1:W-:Y:S02]  /*1c9a0*/  STL [R1+0x430], R104 ;  /* 0x0004306801007387 */ /* 0x0003e40000100800 */
[----:B-1----:R-:W-:Y:S02]  /*1c9b0*/  IMAD.MOV.U32 R4, RZ, RZ, R105 ;  /* 0x000000ffff047224 */ /* 0x002fe400078e0069 */
[----:B------:R-:W4:Y:S04]  /*1c9c0*/  LDL.LU.64 R104, [R1+0x508] ;  /* 0x0005080001687983 */ /* 0x000f280000300a00 */
        /* <DEDUP_REMOVED lines=9> */
[----:B--2---:R2:W-:Y:S01]  /*1ca60*/  STL [R1+0x448], R112 ;  /* 0x0004487001007387 */ /* 0x0045e20000100800 */
[----:B-1----:R-:W-:-:S03]  /*1ca70*/  MOV R4, R113 ;  /* 0x0000007100047202 */ /* 0x002fc60000000f00 */
[----:B--2---:R-:W2:Y:S04]  /*1ca80*/  LDL.LU.64 R112, [R1+0x4a0] ;  /* 0x0004a00001707983 */ /* 0x004ea80000300a00 */
[----:B------:R1:W-:Y:S04]  /*1ca90*/  STL [R1+0x444], R4 ;  /* 0x0004440401007387 */ /* 0x0003e80000100800 */
[----:B------:R-:W-:Y:S04]  /*1caa0*/  STL [R1+0x450], R96 ;  /* 0x0004506001007387 */ /* 0x000fe80000100800 */
[----:B------:R-:W2:Y:S01]  /*1cab0*/  LDL.LU.64 R94, [R1+0x4a8] ;  /* 0x0004a800015e7983 */ /* 0x000ea20000300a00 */
[----:B-1----:R-:W-:-:S05]  /*1cac0*/  IMAD.MOV.U32 R4, RZ, RZ, R97 ;  /* 0x000000ffff047224 */ /* 0x002fca00078e0061 */
[----:B------:R3:W-:Y:S02]  /*1cad0*/  STL [R1+0x44c], R4 ;  /* 0x00044c0401007387 */ /* 0x0007e40000100800 */
[----:B---3--:R-:W-:Y:S02]  /*1cae0*/  IMAD.MOV.U32 R4, RZ, RZ, R115 ;  /* 0x000000ffff047224 */ /* 0x008fe400078e0073 */
[----:B------:R1:W-:Y:S04]  /*1caf0*/  STL [R1+0x458], R114 ;  /* 0x0004587201007387 */ /* 0x0003e80000100800 */
[----:B-1----:R-:W3:Y:S04]  /*1cb00*/  LDL.LU.64 R114, [R1+0x4b0] ;  /* 0x0004b00001727983 */ /* 0x002ee80000300a00 */
[----:B------:R1:W-:Y:S04]  /*1cb10*/  STL [R1+0x454], R4 ;  /* 0x0004540401007387 */ /* 0x0003e80000100800 */
[----:B-----5:R5:W-:Y:S04]  /*1cb20*/  STL [R1+0x460], R90 ;  /* 0x0004605a01007387 */ /* 0x020be80000100800 */
[----:B------:R-:W3:Y:S01]  /*1cb30*/  LDL.LU.64 R96, [R1+0x648] ;  /* 0x0006480001607983 */ /* 0x000ee20000300a00 */
[----:B-1----:R-:W-:-:S03]  /*1cb40*/  IMAD.MOV.U32 R4, RZ, RZ, R91 ;  /* 0x000000ffff047224 */ /* 0x002fc600078e005b */
[----:B------:R-:W-:Y:S04]  /*1cb50*/  STL [R1+0x468], R100 ;  /* 0x0004686401007387 */ /* 0x000fe80000100800 */
[----:B------:R1:W-:Y:S04]  /*1cb60*/  STL [R1+0x45c], R4 ;  /* 0x00045c0401007387 */ /* 0x0003e80000100800 */
[----:B-----5:R-:W5:Y:S01]  /*1cb70*/  LDL.LU.64 R90, [R1+0x600] ;  /* 0x00060000015a7983 */ /* 0x020f620000300a00 */
[----:B-1----:R-:W-:-:S03]  /*1cb80*/  IMAD.MOV.U32 R4, RZ, RZ, R101 ;  /* 0x000000ffff047224 */ /* 0x002fc600078e0065 */
[----:B------:R-:W-:Y:S04]  /*1cb90*/  STL [R1+0x470], R102 ;  /* 0x0004706601007387 */ /* 0x000fe80000100800 */
[----:B------:R1:W-:Y:S04]  /*1cba0*/  STL [R1+0x464], R4 ;  /* 0x0004640401007387 */ /* 0x0003e80000100800 */
[----:B------:R-:W5:Y:S01]  /*1cbb0*/  LDL.LU.64 R100, [R1+0x538] ;  /* 0x0005380001647983 */ /* 0x000f620000300a00 */
[----:B-1----:R-:W-:-:S03]  /*1cbc0*/  IMAD.MOV.U32 R4, RZ, RZ, R103 ;  /* 0x000000ffff047224 */ /* 0x002fc600078e0067 */
[----:B------:R-:W-:Y:S04]  /*1cbd0*/  STL [R1+0x478], R92 ;  /* 0x0004785c01007387 */ /* 0x000fe80000100800 */
[----:B------:R1:W-:Y:S04]  /*1cbe0*/  STL [R1+0x46c], R4 ;  /* 0x00046c0401007387 */ /* 0x0003e80000100800 */
[----:B------:R-:W5:Y:S01]  /*1cbf0*/  LDL.LU.64 R102, [R1+0x500] ;  /* 0x0005000001667983 */ /* 0x000f620000300a00 */
[----:B-1----:R-:W-:-:S03]  /*1cc00*/  IMAD.MOV.U32 R4, RZ, RZ, R93 ;  /* 0x000000ffff047224 */ /* 0x002fc600078e005d */
[----:B----4-:R-:W-:Y:S04]  /*1cc10*/  STL [R1+0x480], R86 ;  /* 0x0004805601007387 */ /* 0x010fe80000100800 */
[----:B------:R1:W-:Y:S04]  /*1cc20*/  STL [R1+0x474], R4 ;  /* 0x0004740401007387 */ /* 0x0003e80000100800 */
[----:B------:R-:W4:Y:S01]  /*1cc30*/  LDL.LU.64 R92, [R1+0x4f8] ;  /* 0x0004f800015c7983 */ /* 0x000f220000300a00 */
[----:B-1----:R-:W-:-:S03]  /*1cc40*/  IMAD.MOV.U32 R4, RZ, RZ, R87 ;  /* 0x000000ffff047224 */ /* 0x002fc600078e0057 */
[----:B------:R-:W-:Y:S04]  /*1cc50*/  STL [R1+0x488], R104 ;  /* 0x0004886801007387 */ /* 0x000fe80000100800 */
        /* <DEDUP_REMOVED lines=13> */
[----:B-1----:R-:W-:-:S03]  /*1cd30*/  IMAD.MOV.U32 R4, RZ, RZ, R113 ;  /* 0x000000ffff047224 */ /* 0x002fc600078e0071 */
[----:B--2---:R-:W2:Y:S04]  /*1cd40*/  LDL.LU.64 R112, [R1+0x670] ;  /* 0x0006700001707983 */ /* 0x004ea80000300a00 */
[----:B------:R1:W-:Y:S04]  /*1cd50*/  STL [R1+0x49c], R4 ;  /* 0x00049c0401007387 */ /* 0x0003e80000100800 */
[----:B------:R1:W-:Y:S02]  /*1cd60*/  STL [R1+0x4a8], R94 ;  /* 0x0004a85e01007387 */ /* 0x0003e40000100800 */
[----:B-1----:R-:W-:-:S02]  /*1cd70*/  MOV R4, R95 ;  /* 0x0000005f00047202 */ /* 0x002fc40000000f00 */
[----:B------:R-:W2:Y:S04]  /*1cd80*/  LDL.LU.64 R94, [R1+0x640] ;  /* 0x00064000015e7983 */ /* 0x000ea80000300a00 */
[----:B------:R1:W-:Y:S04]  /*1cd90*/  STL [R1+0x4a4], R4 ;  /* 0x0004a40401007387 */ /* 0x0003e80000100800 */
[----:B---3--:R3:W-:Y:S01]  /*1cda0*/  STL [R1+0x4b0], R114 ;  /* 0x0004b07201007387 */ /* 0x0087e20000100800 */
[----:B-1----:R-:W-:-:S03]  /*1cdb0*/  IMAD.MOV.U32 R4, RZ, RZ, R115 ;  /* 0x000000ffff047224 */ /* 0x002fc600078e0073 */
[----:B------:R-:W-:Y:S04]  /*1cdc0*/  STL [R1+0x4b8], R96 ;  /* 0x0004b86001007387 */ /* 0x000fe80000100800 */
[----:B------:R1:W-:Y:S04]  /*1cdd0*/  STL [R1+0x4ac], R4 ;  /* 0x0004ac0401007387 */ /* 0x0003e80000100800 */
[----:B---3--:R-:W3:Y:S01]  /*1cde0*/  LDL.LU.64 R114, [R1+0x5f8] ;  /* 0x0005f80001727983 */ /* 0x008ee20000300a00 */
[----:B-1----:R-:W-:-:S03]  /*1cdf0*/  IMAD.MOV.U32 R4, RZ, RZ, R97 ;  /* 0x000000ffff047224 */ /* 0x002fc600078e0061 */
[----:B-----5:R-:W-:Y:S04]  /*1ce00*/  STL [R1+0x4c0], R90 ;  /* 0x0004c05a01007387 */ /* 0x020fe80000100800 */
[----:B------:R1:W-:Y:S04]  /*1ce10*/  STL [R1+0x4b4], R4 ;  /* 0x0004b40401007387 */ /* 0x0003e80000100800 */
[----:B------:R-:W5:Y:S01]  /*1ce20*/  LDL.LU.64 R96, [R1+0x510] ;  /* 0x0005100001607983 */ /* 0x000f620000300a00 */
        /* <DEDUP_REMOVED lines=11> */
[----:B------:R-:W4:Y:S04]  /*1cee0*/  LDL.LU.64 R102, [R1+0x528] ;  /* 0x0005280001667983 */ /* 0x000f280000300a00 */
        /* <DEDUP_REMOVED lines=11> */
[----:B------:R2:W-:Y:S04]  /*1cfa0*/  STL [R1+0x4f0], R110 ;  /* 0x0004f06e01007387 */ /* 0x0005e80000100800 */
[----:B------:R-:W4:Y:S01]  /*1cfb0*/  LDL.LU.64 R90, [R1+0x638] ;  /* 0x00063800015a7983 */ /* 0x000f220000300a00 */
[----:B-1----:R-:W-:-:S03]  /*1cfc0*/  IMAD.MOV.U32 R4, RZ, RZ, R111 ;  /* 0x000000ffff047224 */ /* 0x002fc600078e006f */
[----:B--2---:R-:W-:Y:S04]  /*1cfd0*/  STL [R1+0x4f8], R112 ;  /* 0x0004f87001007387 */ /* 0x004fe80000100800 */
[----:B------:R1:W-:Y:S04]  /*1cfe0*/  STL [R1+0x4ec], R4 ;  /* 0x0004ec0401007387 */ /* 0x0003e80000100800 */
[----:B------:R-:W2:Y:S01]  /*1cff0*/  LDL.LU.64 R110, [R1+0x590] ;  /* 0x00059000016e7983 */ /* 0x000ea20000300a00 */
[----:B-1----:R-:W-:-:S03]  /*1d000*/  IMAD.MOV.U32 R4, RZ, RZ, R113 ;  /* 0x000000ffff047224 */ /* 0x002fc600078e0071 */
[----:B------:R-:W-:Y:S04]  /*1d010*/  STL [R1+0x500], R94 ;  /* 0x0005005e01007387 */ /* 0x000fe80000100800 */
[----:B------:R1:W-:Y:S04]  /*1d020*/  STL [R1+0x4f4], R4 ;  /* 0x0004f40401007387 */ /* 0x0003e80000100800 */
[----:B------:R-:W2:Y:S04]  /*1d030*/  LDL.LU.64 R112, [R1+0x580] ;  /* 0x0005800001707983 */ /* 0x000ea80000300a00 */
[----:B------:R-:W2:Y:S01]  /*1d040*/  LDL.LU.64 R92, [R1+0x578] ;  /* 0x00057800015c7983 */ /* 0x000ea20000300a00 */
[----:B-1----:R-:W-:-:S05]  /*1d050*/  IMAD.MOV.U32 R4, RZ, RZ, R95 ;  /* 0x000000ffff047224 */ /* 0x002fca00078e005f */
[----:B------:R1:W-:Y:S04]  /*1d060*/  STL [R1+0x4fc], R4 ;  /* 0x0004fc0401007387 */ /* 0x0003e80000100800 */
[----:B---3--:R3:W-:Y:S01]  /*1d070*/  STL [R1+0x508], R114 ;  /* 0x0005087201007387 */ /* 0x0087e20000100800 */
[----:B-1----:R-:W-:-:S03]  /*1d080*/  MOV R4, R115 ;  /* 0x0000007300047202 */ /* 0x002fc60000000f00 */
[----:B---3--:R-:W3:Y:S04]  /*1d090*/  LDL.LU.64 R114, [R1+0x568] ;  /* 0x0005680001727983 */ /* 0x008ee80000300a00 */
[----:B------:R1:W-:Y:S04]  /*1d0a0*/  STL [R1+0x504], R4 ;  /* 0x0005040401007387 */ /* 0x0003e80000100800 */
[----:B-----5:R5:W-:Y:S01]  /*1d0b0*/  STL [R1+0x510], R96 ;  /* 0x0005106001007387 */ /* 0x020be20000100800 */
[----:B-1----:R-:W-:-:S03]  /*1d0c0*/  IMAD.MOV.U32 R4, RZ, RZ, R97 ;  /* 0x000000ffff047224 */ /* 0x002fc600078e0061 */
[----:B------:R-:W3:Y:S04]  /*1d0d0*/  LDL.LU.64 R94, [R1+0x570] ;  /* 0x00057000015e7983 */ /* 0x000ee80000300a00 */
[----:B------:R1:W-:Y:S04]  /*1d0e0*/  STL [R1+0x50c], R4 ;  /* 0x00050c0401007387 */ /* 0x0003e80000100800 */
[----:B------:R-:W-:Y:S04]  /*1d0f0*/  STL [R1+0x518], R84 ;  /* 0x0005185401007387 */ /* 0x000fe80000100800 */
[----:B-----5:R-:W5:Y:S01]  /*1d100*/  LDL.LU.64 R96, [R1+0x6a8] ;  /* 0x0006a80001607983 */ /* 0x020f620000300a00 */
[----:B-1----:R-:W-:-:S03]  /*1d110*/  IMAD.MOV.U32 R4, RZ, RZ, R85 ;  /* 0x000000ffff047224 */ /* 0x002fc600078e0055 */
[----:B------:R-:W-:Y:S04]  /*1d120*/  STL [R1+0x520], R100 ;  /* 0x0005206401007387 */ /* 0x000fe80000100800 */
[----:B------:R1:W-:Y:S02]  /*1d130*/  STL [R1+0x514], R4 ;  /* 0x0005140401007387 */ /* 0x0003e40000100800 */
[----:B-1----:R-:W-:Y:S02]  /*1d140*/  IMAD.MOV.U32 R4, RZ, RZ, R101 ;  /* 0x000000ffff047224 */ /* 0x002fe400078e0065 */
[----:B------:R-:W5:Y:S04]  /*1d150*/  LDL.LU.64 R100, [R1+0x688] ;  /* 0x0006880001647983 */ /* 0x000f680000300a00 */
[----:B------:R1:W-:Y:S04]  /*1d160*/  STL [R1+0x51c], R4 ;  /* 0x00051c0401007387 */ /* 0x0003e80000100800 */
[----:B----4-:R4:W-:Y:S01]  /*1d170*/  STL [R1+0x528], R102 ;  /* 0x0005286601007387 */ /* 0x0109e20000100800 */
[----:B-1----:R-:W-:-:S03]  /*1d180*/  IMAD.MOV.U32 R4, RZ, RZ, R103 ;  /* 0x000000ffff047224 */ /* 0x002fc600078e0067 */
[----:B------:R-:W-:Y:S04]  /*1d190*/  STL [R1+0x530], R86 ;  /* 0x0005305601007387 */ /* 0x000fe80000100800 */
[----:B------:R1:W-:Y:S04]  /*1d1a0*/  STL [R1+0x524], R4 ;  /* 0x0005240401007387 */ /* 0x0003e80000100800 */
[----:B----4-:R-:W4:Y:S01]  /*1d1b0*/  LDL.LU.64 R102, [R1+0x660] ;  /* 0x0006600001667983 */ /* 0x010f220000300a00 */
        /* <DEDUP_REMOVED lines=8> */
[----:B------:R-:W-:Y:S04]  /*1d240*/  STL [R1+0x548], R90 ;  /* 0x0005485a01007387 */ /* 0x000fe80000100800 */
[----:B------:R1:W-:Y:S04]  /*1d250*/  STL [R1+0x53c], R4 ;  /* 0x00053c0401007387 */ /* 0x0003e80000100800 */
[----:B------:R-:W4:Y:S01]  /*1d260*/  LDL.LU.64 R106, [R1+0x598] ;  /* 0x00059800016a7983 */ /* 0x000f220000300a00 */
[----:B-1----:R-:W-:-:S03]  /*1d270*/  IMAD.MOV.U32 R4, RZ, RZ, R91 ;  /* 0x000000ffff047224 */ /* 0x002fc600078e005b */
[----:B--2---:R-:W-:Y:S04]  /*1d280*/  STL [R1+0x550], R110 ;  /* 0x0005506e01007387 */ /* 0x004fe80000100800 */
[----:B------:R1:W-:Y:S02]  /*1d290*/  STL [R1+0x544], R4 ;  /* 0x0005440401007387 */ /* 0x0003e40000100800 */
[----:B-1----:R-:W-:Y:S02]  /*1d2a0*/  IMAD.MOV.U32 R4, RZ, RZ, R111 ;  /* 0x000000ffff047224 */ /* 0x002fe400078e006f */
[----:B------:R-:W2:Y:S04]  /*1d2b0*/  LDL.LU.64 R110, [R1+0x5d0] ;  /* 0x0005d000016e7983 */ /* 0x000ea80000300a00 */
[----:B------:R1:W-:Y:S04]  /*1d2c0*/  STL [R1+0x54c], R4 ;  /* 0x00054c0401007387 */ /* 0x0003e80000100800 */
[----:B------:R1:W-:Y:S02]  /*1d2d0*/  STL [R1+0x558], R112 ;  /* 0x0005587001007387 */ /* 0x0003e40000100800 */
[----:B-1----:R-:W-:-:S02]  /*1d2e0*/  IMAD.MOV.U32 R4, RZ, RZ, R113 ;  /* 0x000000ffff047224 */ /* 0x002fc400078e0071 */
[----:B------:R-:W-:Y:S04]  /*1d2f0*/  STL [R1+0x560], R92 ;  /* 0x0005605c01007387 */ /* 0x000fe80000100800 */
[----:B------:R1:W-:Y:S04]  /*1d300*/  STL [R1+0x554], R4 ;  /* 0x0005540401007387 */ /* 0x0003e80000100800 */
[----:B------:R-:W2:Y:S01]  /*1d310*/  LDL.LU.64 R112, [R1+0x5c8] ;  /* 0x0005c80001707983 */ /* 0x000ea20000300a00 */
[----:B-1----:R-:W-:-:S03]  /*1d320*/  IMAD.MOV.U32 R4, RZ, RZ, R93 ;  /* 0x000000ffff047224 */ /* 0x002fc600078e005d */
[----:B---3--:R-:W-:Y:S04]  /*1d330*/  STL [R1+0x568], R114 ;  /* 0x0005687201007387 */ /* 0x008fe80000100800 */
[----:B------:R1:W-:Y:S02]  /*1d340*/  STL [R1+0x55c], R4 ;  /* 0x00055c0401007387 */ /* 0x0003e40000100800 */
[----:B-1----:R-:W-:Y:S02]  /*1d350*/  MOV R4, R115 ;  /* 0x0000007300047202 */ /* 0x002fe40000000f00 */
[----:B------:R-:W3:Y:S04]  /*1d360*/  LDL.LU.64 R114, [R1+0x5b8] ;  /* 0x0005b80001727983 */ /* 0x000ee80000300a00 */
[----:B------:R1:W-:Y:S04]  /*1d370*/  STL [R1+0x564], R4 ;  /* 0x0005640401007387 */ /* 0x0003e80000100800 */
[----:B------:R-:W-:Y:S01]  /*1d380*/  STL [R1+0x570], R94 ;  /* 0x0005705e01007387 */ /* 0x000fe20000100800 */
[----:B-1----:R-:W-:-:S03]  /*1d390*/  IMAD.MOV.U32 R4, RZ, RZ, R95 ;  /* 0x000000ffff047224 */ /* 0x002fc600078e005f */
[----:B-----5:R-:W-:Y:S04]  /*1d3a0*/  STL [R1+0x578], R96 ;  /* 0x0005786001007387 */ /* 0x020fe80000100800 */
[----:B------:R1:W-:Y:S04]  /*1d3b0*/  STL [R1+0x56c], R4 ;  /* 0x00056c0401007387 */ /* 0x0003e80000100800 */
[----:B------:R-:W5:Y:S04]  /*1d3c0*/  LDL.LU.64 R76, [R1+0x6b8] ;  /* 0x0006b800014c7983 */ /* 0x000f680000300a00 */
[----:B------:R-:W5:Y:S01]  /*1d3d0*/  LDL.LU.64 R80, [R1+0x6a0] ;  /* 0x0006a00001507983 */ /* 0x000f620000300a00 */
[----:B-1----:R-:W-:-:S05]  /*1d3e0*/  IMAD.MOV.U32 R4, RZ, RZ, R97 ;  /* 0x000000ffff047224 */ /* 0x002fca00078e0061 */
[----:B------:R1:W-:Y:S04]  /*1d3f0*/  STL [R1+0x574], R4 ;  /* 0x0005740401007387 */ /* 0x0003e80000100800 */
[----:B------:R-:W-:Y:S04]  /*1d400*/  STL [R1+0x580], R100 ;  /* 0x0005806401007387 */ /* 0x000fe80000100800 */
[----:B------:R-:W5:Y:S01]  /*1d410*/  LDL.LU.64 R82, [R1+0x680] ;  /* 0x0006800001527983 */ /* 0x000f620000300a00 */
[----:B-1----:R-:W-:-:S03]  /*1d420*/  IMAD.MOV.U32 R4, RZ, RZ, R101 ;  /* 0x000000ffff047224 */ /* 0x002fc600078e0065 */
[----:B------:R-:W5:Y:S04]  /*1d430*/  LDL.LU.64 R84, [R1+0x658] ;  /* 0x0006580001547983 */ /* 0x000f680000300a00 */
[----:B------:R1:W-:Y:S04]  /*1d440*/  STL [R1+0x57c], R4 ;  /* 0x00057c0401007387 */ /* 0x0003e80000100800 */
[----:B----4-:R-:W-:Y:S04]  /*1d450*/  STL [R1+0x588], R102 ;  /* 0x0005886601007387 */ /* 0x010fe80000100800 */
[----:B------:R-:W4:Y:S01]  /*1d460*/  LDL.LU.64 R86, [R1+0x610] ;  /* 0x0006100001567983 */ /* 0x000f220000300a00 */
[----:B-1----:R-:W-:-:S03]  /*1d470*/  IMAD.MOV.U32 R4, RZ, RZ, R103 ;  /* 0x000000ffff047224 */ /* 0x002fc600078e0067 */
[----:B------:R-:W4:Y:S04]  /*1d480*/  LDL.LU.64 R90, [R1+0x5e0] ;  /* 0x0005e000015a7983 */ /* 0x000f280000300a00 */
[----:B------:R1:W-:Y:S04]  /*1d490*/  STL [R1+0x584], R4 ;  /* 0x0005840401007387 */ /* 0x0003e80000100800 */
[----:B------:R-:W-:Y:S04]  /*1d4a0*/  STL [R1+0x590], R104 ;  /* 0x0005906801007387 */ /* 0x000fe80000100800 */
        /* <DEDUP_REMOVED lines=9> */
[----:B--2---:R-:W-:Y:S04]  /*1d540*/  STL [R1+0x5a0], R110 ;  /* 0x0005a06e01007387 */ /* 0x004fe80000100800 */
[----:B------:R-:W2:Y:S01]  /*1d550*/  LDL.LU.64 R102, [R1+0x698] ;  /* 0x0006980001667983 */ /* 0x000ea20000300a00 */
[----:B-1----:R-:W-:-:S03]  /*1d560*/  IMAD.MOV.U32 R4, RZ, RZ, R111 ;  /* 0x000000ffff047224 */ /* 0x002fc600078e006f */
[----:B------:R-:W2:Y:S04]  /*1d570*/  LDL.LU.64 R104, [R1+0x678] ;  /* 0x0006780001687983 */ /* 0x000ea80000300a00 */
[----:B------:R1:W-:Y:S04]  /*1d580*/  STL [R1+0x59c], R4 ;  /* 0x00059c0401007387 */ /* 0x0003e80000100800 */
[----:B------:R3:W-:Y:S04]  /*1d590*/  STL [R1+0x5a8], R112 ;  /* 0x0005a87001007387 */ /* 0x0007e80000100800 */
[----:B------:R-:W2:Y:S01]  /*1d5a0*/  LDL.LU.64 R106, [R1+0x650] ;  /* 0x00065000016a7983 */ /* 0x000ea20000300a00 */
[----:B-1----:R-:W-:-:S03]  /*1d5b0*/  IMAD.MOV.U32 R4, RZ, RZ, R113 ;  /* 0x000000ffff047224 */ /* 0x002fc600078e0071 */
[----:B------:R-:W2:Y:S04]  /*1d5c0*/  LDL.LU.64 R110, [R1+0x620] ;  /* 0x00062000016e7983 */ /* 0x000ea80000300a00 */
[----:B------:R1:W-:Y:S04]  /*1d5d0*/  STL [R1+0x5a4], R4 ;  /* 0x0005a40401007387 */ /* 0x0003e80000100800 */
[----:B---3--:R3:W-:Y:S04]  /*1d5e0*/  STL [R1+0x5b0], R114 ;  /* 0x0005b07201007387 */ /* 0x0087e80000100800 */
[----:B------:R-:W2:Y:S01]  /*1d5f0*/  LDL.LU.64 R112, [R1+0x628] ;  /* 0x0006280001707983 */ /* 0x000ea20000300a00 */
[----:B-1----:R-:W-:-:S03]  /*1d600*/  IMAD.MOV.U32 R4, RZ, RZ, R115 ;  /* 0x000000ffff047224 */ /* 0x002fc600078e0073 */
[----:B---3--:R-:W3:Y:S04]  /*1d610*/  LDL.LU.64 R114, [R1+0x630] ;  /* 0x0006300001727983 */ /* 0x008ee80000300a00 */
[----:B------:R5:W-:Y:S02]  /*1d620*/  STL [R1+0x5ac], R4 ;  /* 0x0005ac0401007387 */ /* 0x000be40000100800 */
[----:B-----5:R-:W-:Y:S02]  /*1d630*/  IMAD.MOV.U32 R4, RZ, RZ, R77 ;  /* 0x000000ffff047224 */ /* 0x020fe400078e004d */
[----:B------:R-:W-:Y:S04]  /*1d640*/  STL [R1+0x5b8], R76 ;  /* 0x0005b84c01007387 */ /* 0x000fe80000100800 */
[----:B------:R-:W-:Y:S04]  /*1d650*/  STL [R1+0x5c0], R80 ;  /* 0x0005c05001007387 */ /* 0x000fe80000100800 */
[----:B------:R1:W-:Y:S02]  /*1d660*/  STL [R1+0x5b4], R4 ;  /* 0x0005b40401007387 */ /* 0x0003e40000100800 */
[----:B-1----:R-:W-:-:S02]  /*1d670*/  IMAD.MOV.U32 R4, RZ, RZ, R81 ;  /* 0x000000ffff047224 */ /* 0x002fc400078e0051 */
[----:B------:R-:W-:Y:S04]  /*1d680*/  STL [R1+0x5c8], R82 ;  /* 0x0005c85201007387 */ /* 0x000fe80000100800 */
[----:B------:R1:W-:Y:S04]  /*1d690*/  STL [R1+0x5bc], R4 ;  /* 0x0005bc0401007387 */ /* 0x0003e80000100800 */
[----:B------:R-:W-:Y:S01]  /*1d6a0*/  STL [R1+0x5d0], R84 ;  /* 0x0005d05401007387 */ /* 0x000fe20000100800 */
[----:B-1----:R-:W-:-:S05]  /*1d6b0*/  MOV R4, R83 ;  /* 0x0000005300047202 */ /* 0x002fca0000000f00 */
[----:B------:R1:W-:Y:S04]  /*1d6c0*/  STL [R1+0x5c4], R4 ;  /* 0x0005c40401007387 */ /* 0x0003e80000100800 */
[----:B----4-:R-:W-:Y:S01]  /*1d6d0*/  STL [R1+0x5d8], R86 ;  /* 0x0005d85601007387 */ /* 0x010fe20000100800 */
        /* <DEDUP_REMOVED lines=16> */
[----:B------:R1:W-:Y:S02]  /*1d7e0*/  STL [R1+0x5f4], R4 ;  /* 0x0005f40401007387 */ /* 0x0003e40000100800 */
[----:B-1----:R-:W-:Y:S02]  /*1d7f0*/  IMAD.MOV.U32 R4, RZ, RZ, R101 ;  /* 0x000000ffff047224 */ /* 0x002fe400078e0065 */
[----:B------:R-:W-:Y:S02]  /*1d800*/  IMAD.MOV.U32 R252, RZ, RZ, R119 ;  /* 0x000000fffffc7224 */ /* 0x000fe400078e0077 */
[----:B------:R-:W-:Y:S01]  /*1d810*/  IMAD.MOV.U32 R250, RZ, RZ, RZ ;  /* 0x000000fffffa7224 */ /* 0x000fe200078e00ff */
[----:B------:R-:W-:Y:S01]  /*1d820*/  UMOV UR13, 0x1 ;  /* 0x00000001000d7882 */ /* 0x000fe20000000000 */
[----:B------:R-:W-:Y:S01]  /*1d830*/  UMOV UR14, 0x2 ;  /* 0x00000002000e7882 */ /* 0x000fe20000000000 */
[----:B------:R-:W-:Y:S01]  /*1d840*/  UMOV UR7, URZ ;  /* 0x000000ff00077c82 */ /* 0x000fe20008000000 */
[----:B------:R-:W-:Y:S01]  /*1d850*/  UMOV UR8, URZ ;  /* 0x000000ff00087c82 */ /* 0x000fe20008000000 */
[----:B--2---:R-:W-:Y:S04]  /*1d860*/  STL [R1+0x608], R102 ;  /* 0x0006086601007387 */ /* 0x004fe80000100800 */
        /* <DEDUP_REMOVED lines=12> */
[----:B------:R1:W-:Y:S01]  /*1d930*/  STL [R1+0x61c], R4 ;  /* 0x00061c0401007387 */ /* 0x0003e20000100800 */
[----:B---3--:R-:W-:-:S03]  /*1d940*/  IMAD.MOV.U32 R5, RZ, RZ, R115 ;  /* 0x000000ffff057224 */ /* 0x008fc600078e0073 */
[----:B------:R-:W-:Y:S01]  /*1d950*/  STL [R1+0x630], R114 ;  /* 0x0006307201007387 */ /* 0x000fe20000100800 */
[----:B-1----:R-:W-:-:S05]  /*1d960*/  MOV R4, R113 ;  /* 0x0000007100047202 */ /* 0x002fca0000000f00 */
[----:B------:R1:W-:Y:S04]  /*1d970*/  STL [R1+0x624], R4 ;  /* 0x0006240401007387 */ /* 0x0003e80000100800 */
[----:B------:R2:W-:Y:S01]  /*1d980*/  STL [R1+0x62c], R5 ;  /* 0x00062c0501007387 */ /* 0x0005e20000100800 */
[----:B-1----:R-:W-:-:S04]  /*1d990*/  SHF.R.S32.HI R4, RZ, 0x7, R249 ;  /* 0x00000007ff047819 */ /* 0x002fc800000114f9 */
[C---:B--2---:R-:W-:Y:S01]  /*1d9a0*/  VIMNMX R5, PT, PT, R4.reuse, 0x2, !PT ;  /* 0x0000000204057848 */ /* 0x044fe20007fe0100 */
[----:B------:R-:W-:-:S04]  /*1d9b0*/  VIADD R6, R4, 0xfffffffd ;  /* 0xfffffffd04067836 */ /* 0x000fc80000000000 */
[----:B------:R-:W-:Y:S01]  /*1d9c0*/  VIADD R5, R5, 0xfffffffe ;  /* 0xfffffffe05057836 */ /* 0x000fe20000000000 */
[----:B------:R1:W-:Y:S04]  /*1d9d0*/  STL [R1+0x638], R6 ;  /* 0x0006380601007387 */ /* 0x0003e80000100800 */
[----:B------:R1:W-:Y:S01]  /*1d9e0*/  STL [R1+0x634], R5 ;  /* 0x0006340501007387 */ /* 0x0003e20000100800 */
[----:B------:R-:W-:Y:S01]  /*1d9f0*/  IMAD.MOV.U32 R4, RZ, RZ, RZ ;  /* 0x000000ffff047224 */ /* 0x000fe200078e00ff */
[----:B------:R-:W-:-:S06]  /*1da00*/  UMOV UR5, URZ ;  /* 0x000000ff00057c82 */ /* 0x000fcc0008000000 */
.L_x_11:
[----:B------:R-:W-:Y:S01]  /*1da10*/  IMAD.U32 R4, R4, -0x80000000, RZ ;  /* 0x8000000004047824 */ /* 0x000fe200078e00ff */
[----:B------:R-:W-:-:S03]  /*1da20*/  UIADD3 UR8, UPT, UPT, UR8, 0x1, URZ ;  /* 0x0000000108087890 */ /* 0x000fc6000fffe0ff */
[----:B------:R-:W2:Y:S01]  /*1da30*/  SYNCS.PHASECHK.TRANS64.TRYWAIT P2, [UR4], R4 ;  /* 0x00000004ff0075a7 */ /* 0x000ea20008041104 */
[----:B------:R-:W-:-:S04]  /*1da40*/  UISETP.GT.AND UP1, UPT, UR8, 0x1, UPT ;  /* 0x000000010800788c */ /* 0x000fc8000bf24270 */
[----:B------:R-:W-:-:S04]  /*1da50*/  USEL UR8, UR8, URZ, !UP1 ;  /* 0x000000ff08087287 */ /* 0x000fc8000c800000 */
[----:B------:R-:W-:Y:S01]  /*1da60*/  ULEA UR6, UR8, UR9, 0x10 ;  /* 0x0000000908067291 */ /* 0x000fe2000f8e80ff */
[----:B--2---:R-:W-:Y:S11]  /*1da70*/  @!P2 BRA `(.L_x_9) ;  /* 0x000000e80004a947 */ /* 0x004ff60003800000 */
.L_x_17:
[----:B------:R-:W-:-:S04]  /*1da80*/  DEPBAR.LE SB0, 0x2 ;  /* 0x000080800000791a */ /* 0x000fc80000000000 */
[----:B------:R-:W-:Y:S01]  /*1da90*/  LEA R249, R133, UR6, 0x9 ;  /* 0x0000000685f97c11 */ /* 0x000fe2000f8e48ff */
[----:B------:R-:W-:Y:S01]  /*1daa0*/  BAR.SYNC.DEFER_BLOCKING 0x0 ;  /* 0x0000000000007b1d */ /* 0x000fe20000010000 */
[----:B------:R-:W-:Y:S02]  /*1dab0*/  UIADD3 UR7, UPT, UPT, UR7, 0x1, URZ ;  /* 0x0000000107077890 */ /* 0x000fe4000fffe0ff */
[----:B------:R-:W-:Y:S02]  /*1dac0*/  ULEA UR4, UR13, UR9, 0x3 ;  /* 0x000000090d047291 */ /* 0x000fe4000f8e18ff */
[----:B------:R-:W-:Y:S02]  /*1dad0*/  UISETP.GT.AND UP1, UPT, UR7, 0x2, UPT ;  /* 0x000000020700788c */ /* 0x000fe4000bf24270 */
[----:B------:R-:W-:Y:S02]  /*1dae0*/  UIADD3 UR4, UPT, UPT, UR4, 0x50000, URZ ;  /* 0x0005000004047890 */ /* 0x000fe4000fffe0ff */
[----:B------:R-:W-:Y:S01]  /*1daf0*/  USEL UR7, UR7, URZ, !UP1 ;  /* 0x000000ff07077287 */ /* 0x000fe2000c800000 */
[----:B------:R-:W-:Y:S01]  /*1db00*/  UMOV UR6, UR5 ;  /* 0x0000000500067c82 */ /* 0x000fe20008000000 */
[----:B-1----:R-:W-:Y:S04]  /*1db10*/  LDS.128 R4, [R249+0x30000] ;  /* 0x03000000f9047984 */ /* 0x002fe80000000c00 */
        /* <DEDUP_REMOVED lines=31> */
[----:B-1----:R1:W-:Y:S01]  /*1dd10*/  STTM.x128 tmem[UR11+0x80], R4 ;  /* 0x00008004000079ed */ /* 0x0023e200083c000b */
[----:B------:R-:W2:Y:S02]  /*1dd20*/  FENCE.VIEW.ASYNC.T ;  /* 0x00000000000073c6 */ /* 0x000ea40000000200 */
[----:B--2---:R-:W-:Y:S06]  /*1dd30*/  BAR.SYNC.DEFER_BLOCKING 0x0 ;  /* 0x0000000000007b1d */ /* 0x004fec0000010000 */
[----:B------:R-:W-:Y:S05]  /*1dd40*/  @P0 BRA `(.L_x_10) ;  /* 0x0000000400700947 */ /* 0x000fea0003800000 */
[----:B------:R-:W-:Y:S01]  /*1dd50*/  ULEA UR24, UR7, UR9, 0x10 ;  /* 0x0000000907187291 */ /* 0x000fe2000f8e80ff */
[----:B------:R-:W-:Y:S01]  /*1dd60*/  UMOV UR28, URZ ;  /* 0x000000ff001c7c82 */ /* 0x000fe20008000000 */
[----:B------:R-:W-:Y:S02]  /*1dd70*/  UIADD3 UR47, UPT, UPT, UR10, 0x88, URZ ;  /* 0x000000880a2f7890 */ /* 0x000fe4000fffe0ff */
[----:B------:R-:W-:Y:S02]  /*1dd80*/  USHF.R.U32.HI UR24, URZ, 0x4, UR24 ;  /* 0x00000004ff187899 */ /* 0x000fe40008011618 */
[----:B------:R-:W-:Y:S02]  /*1dd90*/  UIADD3 UR73, UPT, UPT, UR10, 0x90, URZ ;  /* 0x000000900a497890 */ /* 0x000fe4000fffe0ff */
[----:B------:R-:W-:Y:S02]  /*1dda0*/  USGXT.U32 UR52, UR24, 0xe ;  /* 0x0000000e1834789a */ /* 0x000fe40008000000 */
[----:B------:R-:W-:-:S02]  /*1ddb0*/  UIADD3 UR5, UPT, UPT, UR10, 0x98, URZ ;  /* 0x000000980a057890 */ /* 0x000fc4000fffe0ff */
[----:B------:R-:W-:Y:S02]  /*1ddc0*/  UIADD3 UR56, UP1, UPT, UR52, 0x2, URZ ;  /* 0x0000000234387890 */ /* 0x000fe4000ff3e0ff */
[----:B------:R-:W-:Y:S02]  /*1ddd0*/  UIADD3 UR15, UPT, UPT, UR10, 0xa0, URZ ;  /* 0x000000a00a0f7890 */ /* 0x000fe4000fffe0ff */
[----:B------:R-:W-:Y:S02]  /*1dde0*/  UIADD3.X UR57, UPT, UPT, UR28, 0x40004040, URZ, UP1, !UPT ;  /* 0x400040401c397890 */ /* 0x000fe40008ffe4ff */
[----:B------:R-:W-:Y:S02]  /*1ddf0*/  UIADD3 UR62, UP3, UPT, UR56, 0x2, URZ ;  /* 0x00000002383e7890 */ /* 0x000fe4000ff7e0ff */
[----:B------:R-:W-:Y:S02]  /*1de00*/  UIADD3 UR58, UP4, UPT, UR56, 0x4, URZ ;  /* 0x00000004383a7890 */ /* 0x000fe4000ff9e0ff */
[----:B------:R-:W-:-:S02]  /*1de10*/  UIADD3 UR32, UP5, UPT, UR56, 0x3fe, URZ ;  /* 0x000003fe38207890 */ /* 0x000fc4000ffbe0ff */
[----:B------:R-:W-:Y:S02]  /*1de20*/  UIADD3 UR34, UP6, UPT, UR56, 0x400, URZ ;  /* 0x0000040038227890 */ /* 0x000fe4000ffde0ff */
[----:B------:R-:W-:Y:S02]  /*1de30*/  UIADD3 UR36, UP1, UPT, UR56, 0x402, URZ ;  /* 0x0000040238247890 */ /* 0x000fe4000ff3e0ff */
[----:B------:R-:W-:Y:S02]  /*1de40*/  UIADD3.X UR63, UPT, UPT, UR57, URZ, URZ, UP3, !UPT ;  /* 0x000000ff393f7290 */ /* 0x000fe40009ffe4ff */
[----:B------:R-:W-:Y:S02]  /*1de50*/  UIADD3 UR38, UP2, UPT, UR56, 0x404, URZ ;  /* 0x0000040438267890 */ /* 0x000fe4000ff5e0ff */
[----:B------:R-:W-:Y:S02]  /*1de60*/  UIADD3.X UR59, UPT, UPT, UR57, URZ, URZ, UP4, !UPT ;  /* 0x000000ff393b7290 */ /* 0x000fe4000a7fe4ff */
[----:B------:R-:W-:-:S02]  /*1de70*/  UIADD3 UR40, UP3, UPT, UR56, 0x7fe, URZ ;  /* 0x000007fe38287890 */ /* 0x000fc4000ff7e0ff */
[----:B------:R-:W-:Y:S02]  /*1de80*/  UIADD3.X UR33, UPT, UPT, UR57, URZ, URZ, UP5, !UPT ;  /* 0x000000ff39217290 */ /* 0x000fe4000affe4ff */
[----:B------:R-:W-:Y:S02]  /*1de90*/  UIADD3 UR16, UPT, UPT, UR10, 0xa8, URZ ;  /* 0x000000a80a107890 */ /* 0x000fe4000fffe0ff */
[----:B------:R-:W-:Y:S02]  /*1dea0*/  UIADD3 UR42, UP4, UPT, UR56, 0x800, URZ ;  /* 0x00000800382a7890 */ /* 0x000fe4000ff9e0ff */
[----:B------:R-:W-:Y:S02]  /*1deb0*/  UIADD3.X UR35, UPT, UPT, UR57, URZ, URZ, UP6, !UPT ;  /* 0x000000ff39237290 */ /* 0x000fe4000b7fe4ff */
[----:B------:R-:W-:Y:S02]  /*1dec0*/  UIADD3 UR17, UPT, UPT, UR10, 0xb0, URZ ;  /* 0x000000b00a117890 */ /* 0x000fe4000fffe0ff */
[----:B------:R-:W-:-:S02]  /*1ded0*/  UIADD3 UR44, UP5, UPT, UR56, 0x802, URZ ;  /* 0x00000802382c7890 */ /* 0x000fc4000ffbe0ff */
[----:B------:R-:W-:Y:S01]  /*1dee0*/  UIADD3.X UR37, UPT, UPT, UR57, URZ, URZ, UP1, !UPT ;  /* 0x000000ff39257290 */ /* 0x000fe20008ffe4ff */
[----:B------:R-:W-:Y:S01]  /*1def0*/  UMOV UR64, 0x0 ;  /* 0x0000000000407882 */ /* 0x000fe20000000000 */
[----:B------:R-:W-:Y:S01]  /*1df00*/  UMOV UR65, 0x8200910 ;  /* 0x0820091000417882 */ /* 0x000fe20000000000 */
[----:B------:R-:W-:Y:S01]  /*1df10*/  UIADD3 UR18, UPT, UPT, UR10, 0xb8, URZ ;  /* 0x000000b80a127890 */ /* 0x000fe2000fffe0ff */
[----:B------:R-:W-:Y:S01]  /*1df20*/  UMOV UR53, 0x40004040 ;  /* 0x4000404000357882 */ /* 0x000fe20000000000 */
[----:B------:R-:W-:Y:S01]  /*1df30*/  UIADD3 UR46, UP6, UPT, UR56, 0x804, URZ ;  /* 0x00000804382e7890 */ /* 0x000fe2000ffde0ff */
[----:B------:R2:W-:Y:S01]  /*1df40*/  UTCHMMA tmem[UR12], gdesc[UR52], tmem[UR10], tmem[UR64], idesc[UR65], UPT ;  /* 0x00ff40340c0079ea */ /* 0x0005e2000b80000a */
[----:B------:R-:W-:Y:S01]  /*1df50*/  UIADD3.X UR39, UPT, UPT, UR57, URZ, URZ, UP2, !UPT ;  /* 0x000000ff39277290 */ /* 0x000fe200097fe4ff */
[----:B------:R-:W-:Y:S01]  /*1df60*/  UMOV UR68, 0x0 ;  /* 0x0000000000447882 */ /* 0x000fe20000000000 */
[----:B------:R-:W-:Y:S01]  /*1df70*/  UMOV UR69, 0x8200910 ;  /* 0x0820091000457882 */ /* 0x000fe20000000000 */
[----:B------:R-:W-:-:S02]  /*1df80*/  UIADD3 UR19, UPT, UPT, UR10, 0xc0, URZ ;  /* 0x000000c00a137890 */ /* 0x000fc4000fffe0ff */
[----:B------:R3:W-:Y:S01]  /*1df90*/  UTCHMMA tmem[UR47], gdesc[UR56], tmem[UR10], tmem[UR68], idesc[UR69], UPT ;  /* 0x00ff44382f0079ea */ /* 0x0007e2000b80000a */
[----:B------:R-:W-:Y:S02]  /*1dfa0*/  UIADD3 UR48, UP1, UPT, UR56, 0xbfe, URZ ;  /* 0x00000bfe38307890 */ /* 0x000fe4000ff3e0ff */
[----:B------:R-:W-:Y:S01]  /*1dfb0*/  UIADD3.X UR41, UPT, UPT, UR57, URZ, URZ, UP3, !UPT ;  /* 0x000000ff39297290 */ /* 0x000fe20009ffe4ff */
[----:B------:R-:W-:Y:S01]  /*1dfc0*/  UMOV UR60, 0x0 ;  /* 0x00000000003c7882 */ /* 0x000fe20000000000 */
[----:B------:R-:W-:Y:S01]  /*1dfd0*/  UMOV UR61, 0x8200910 ;  /* 0x08200910003d7882 */ /* 0x000fe20000000000 */
[----:B------:R-:W-:Y:S02]  /*1dfe0*/  UIADD3 UR20, UPT, UPT, UR10, 0xc8, URZ ;  /* 0x000000c80a147890 */ /* 0x000fe4000fffe0ff */
[----:B------:R4:W-:Y:S01]  /*1dff0*/  UTCHMMA tmem[UR73], gdesc[UR62], tmem[UR10], tmem[UR60], idesc[UR61], UPT ;  /* 0x00ff3c3e490079ea */ /* 0x0009e2000b80000a */
[----:B------:R-:W-:Y:S02]  /*1e000*/  UIADD3 UR50, UP2, UPT, UR56, 0xc00, URZ ;  /* 0x00000c0038327890 */ /* 0x000fe4000ff5e0ff */
[----:B------:R-:W-:Y:S01]  /*1e010*/  UIADD3.X UR43, UPT, UPT, UR57, URZ, URZ, UP4, !UPT ;  /* 0x000000ff392b7290 */ /* 0x000fe2000a7fe4ff */
[----:B------:R-:W-:Y:S01]  /*1e020*/  UMOV UR54, 0x0 ;  /* 0x0000000000367882 */ /* 0x000fe20000000000 */
[----:B------:R-:W-:Y:S01]  /*1e030*/  UMOV UR55, 0x8200910 ;  /* 0x0820091000377882 */ /* 0x000fe20000000000 */
[----:B------:R-:W-:-:S02]  /*1e040*/  UIADD3 UR21, UPT, UPT, UR10, 0xd0, URZ ;  /* 0x000000d00a157890 */ /* 0x000fc4000fffe0ff */
[----:B------:R5:W-:Y:S01]  /*1e050*/  UTCHMMA tmem[UR5], gdesc[UR58], tmem[UR10], tmem[UR54], idesc[UR55], UPT ;  /* 0x00ff363a050079ea */ /* 0x000be2000b80000a */
[----:B--2---:R-:W-:Y:S01]  /*1e060*/  UIADD3 UR52, UP3, UPT, UR56, 0xc02, URZ ;  /* 0x00000c0238347890 */ /* 0x004fe2000ff7e0ff */
[----:B------:R2:W-:Y:S01]  /*1e070*/  UTCHMMA tmem[UR15], gdesc[UR32], tmem[UR10], tmem[UR60], idesc[UR61], UPT ;  /* 0x00ff3c200f0079ea */ /* 0x0005e2000b80000a */
[----:B------:R-:W-:Y:S01]  /*1e080*/  UIADD3.X UR45, UPT, UPT, UR57, URZ, URZ, UP5, !UPT ;  /* 0x000000ff392d7290 */ /* 0x000fe2000affe4ff */
[----:B------:R2:W-:Y:S01]  /*1e090*/  UTCHMMA tmem[UR16], gdesc[UR34], tmem[UR10], tmem[UR68], idesc[UR69], UPT ;  /* 0x00ff4422100079ea */ /* 0x0005e2000b80000a */
[----:B------:R-:W-:Y:S02]  /*1e0a0*/  UIADD3 UR66, UPT, UPT, UR10, 0xd8, URZ ;  /* 0x000000d80a427890 */ /* 0x000fe4000fffe0ff */
[----:B------:R2:W-:Y:S01]  /*1e0b0*/  UTCHMMA tmem[UR17], gdesc[UR36], tmem[UR10], tmem[UR54], idesc[UR55], UPT ;  /* 0x00ff3624110079ea */ /* 0x0005e2000b80000a */
[----:B------:R-:W-:Y:S02]  /*1e0c0*/  UIADD3 UR64, UP4, UPT, UR56, 0xc04, URZ ;  /* 0x00000c0438407890 */ /* 0x000fe4000ff9e0ff */
[----:B---3--:R-:W-:-:S02]  /*1e0d0*/  UIADD3.X UR47, UPT, UPT, UR57, URZ, URZ, UP6, !UPT ;  /* 0x000000ff392f7290 */ /* 0x008fc4000b7fe4ff */
[----:B------:R-:W-:Y:S02]  /*1e0e0*/  UIADD3 UR67, UPT, UPT, UR10, 0xe0, URZ ;  /* 0x000000e00a437890 */ /* 0x000fe4000fffe0ff */
[----:B------:R-:W-:Y:S02]  /*1e0f0*/  UIADD3.X UR49, UPT, UPT, UR57, URZ, URZ, UP1, !UPT ;  /* 0x000000ff39317290 */ /* 0x000fe40008ffe4ff */
[----:B------:R-:W-:Y:S02]  /*1e100*/  UIADD3 UR70, UPT, UPT, UR10, 0xe8, URZ ;  /* 0x000000e80a467890 */ /* 0x000fe4000fffe0ff */
[----:B------:R-:W-:Y:S02]  /*1e110*/  UIADD3.X UR51, UPT, UPT, UR57, URZ, URZ, UP2, !UPT ;  /* 0x000000ff39337290 */ /* 0x000fe400097fe4ff */
[----:B------:R-:W-:Y:S02]  /*1e120*/  UIADD3 UR71, UPT, UPT, UR10, 0xf0, URZ ;  /* 0x000000f00a477890 */ /* 0x000fe4000fffe0ff */
[----:B------:R-:W-:Y:S01]  /*1e130*/  UIADD3.X UR53, UPT, UPT, UR57, URZ, URZ, UP3, !UPT ;  /* 0x000000ff39357290 */ /* 0x000fe20009ffe4ff */
[----:B----4-:R-:W-:Y:S01]  /*1e140*/  UMOV UR62, 0x0 ;  /* 0x00000000003e7882 */ /* 0x010fe20000000000 */
[----:B------:R-:W-:Y:S01]  /*1e150*/  UMOV UR63, 0x8200910 ;  /* 0x08200910003f7882 */ /* 0x000fe20000000000 */
[----:B------:R-:W-:-:S02]  /*1e160*/  UIADD3 UR72, UPT, UPT, UR10, 0xf8, URZ ;  /* 0x000000f80a487890 */ /* 0x000fc4000fffe0ff */
[----:B------:R2:W-:Y:S01]  /*1e170*/  UTCHMMA tmem[UR18], gdesc[UR38], tmem[UR10], tmem[UR62], idesc[UR63], UPT ;  /* 0x00ff3e26120079ea */ /* 0x0005e2000b80000a */
[----:B------:R-:W-:Y:S01]  /*1e180*/  UIADD3.X UR65, UPT, UPT, UR57, URZ, URZ, UP4, !UPT ;  /* 0x000000ff39417290 */ /* 0x000fe2000a7fe4ff */
[----:B------:R2:W-:Y:S01]  /*1e190*/  UTCHMMA tmem[UR19], gdesc[UR40], tmem[UR10], tmem[UR60], idesc[UR61], UPT ;  /* 0x00ff3c28130079ea */ /* 0x0005e2000b80000a */
        /* <DEDUP_REMOVED lines=13> */
[----:B-----5:R-:W-:Y:S01]  /*1e270*/  UMOV UR5, URZ ;  /* 0x000000ff00057c82 */ /* 0x020fe20008000000 */
[----:B------:R2:W-:Y:S01]  /*1e280*/  UTCHMMA tmem[UR67], gdesc[UR48], tmem[UR10], tmem[UR24], idesc[UR25], UPT ;  /* 0x00ff1830430079ea */ /* 0x0005e2000b80000a */
[----:B------:R-:W-:Y:S01]  /*1e290*/  UMOV UR30, 0x0 ;  /* 0x00000000001e7882 */ /* 0x000fe20000000000 */
[----:B------:R-:W-:Y:S01]  /*1e2a0*/  UMOV UR31, 0x8200910 ;  /* 0x08200910001f7882 */ /* 0x000fe20000000000 */
[----:B------:R2:W-:Y:S01]  /*1e2b0*/  UTCHMMA tmem[UR70], gdesc[UR50], tmem[UR10], tmem[UR26], idesc[UR27], UPT ;  /* 0x00ff1a32460079ea */ /* 0x0005e2000b80000a */
[----:B------:R-:W-:Y:S01]  /*1e2c0*/  UMOV UR56, UR4 ;  /* 0x0000000400387c82 */ /* 0x000fe20008000000 */
[----:B------:R2:W-:Y:S01]  /*1e2d0*/  UTCHMMA tmem[UR71], gdesc[UR52], tmem[UR10], tmem[UR28], idesc[UR29], UPT ;  /* 0x00ff1c34470079ea */ /* 0x0005e2000b80000a */
[----:B------:R2:W-:Y:S01]  /*1e2e0*/  UTCHMMA tmem[UR72], gdesc[UR64], tmem[UR10], tmem[UR30], idesc[UR31], UPT ;  /* 0x00ff1e40480079ea */ /* 0x0005e2000b80000a */
[----:B------:R2:W-:Y:S01]  /*1e2f0*/  UTCBAR [UR56], URZ ;  /* 0x000000ff380073e9 */ /* 0x0005e200080000ff */
[----:B------:R-:W-:Y:S01]  /*1e300*/  NOP ;  /* 0x0000000000007918 */ /* 0x000fe20000000000 */
.L_x_10:
[----:B-1----:R-:W3:Y:S01]  /*1e310*/  LDL R5, [R1+0x638] ;  /* 0x0006380001057983 */ /* 0x002ee20000100800 */
[----:B------:R-:W1:Y:S08]  /*1e320*/  LDC R11, c[0x0][0x3a0] ;  /* 0x0000e800ff0b7b82 */ /* 0x000e700000000800 */
[----:B------:R-:W-:Y:S01]  /*1e330*/  BAR.SYNC.DEFER_BLOCKING 0x0 ;  /* 0x0000000000007b1d */ /* 0x000fe20000010000 */
[----:B------:R-:W-:-:S05]  /*1e340*/  IADD3 R136, P6, PT, R136, R2, RZ ;  /* 0x0000000288887210 */ /* 0x000fca0007fde0ff */
[----:B------:R-:W4:Y:S01]  /*1e350*/  LDL.LU R9, [R1] ;  /* 0x0000000001097983 */ /* 0x000f220000300800 */
[----:B-1----:R-:W-:-:S03]  /*1e360*/  VIADD R11, R11, 0xfffffe80 ;  /* 0xfffffe800b0b7836 */ /* 0x002fc60000000000 */
[----:B------:R-:W5:Y:S01]  /*1e370*/  LDL.LU R14, [R1+0x4] ;  /* 0x00000400010e7983 */ /* 0x000f620000300800 */
[----:B------:R-:W-:-:S03]  /*1e380*/  IMAD R4, R250, -0x80, R11 ;  /* 0xffffff80fa047824 */ /* 0x000fc600078e020b */
[----:B--2---:R-:W2:Y:S02]  /*1e390*/  LDL.LU R12, [R1+0x8] ;  /* 0x00000800010c7983 */ /* 0x004ea40000300800 */
[C---:B------:R-:W-:Y:S01]  /*1e3a0*/  ISETP.GT.AND P4, PT, R4.reuse, RZ, PT ;  /* 0x000000ff0400720c */ /* 0x040fe20003f84270 */
[--C-:B------:R-:W-:Y:S01]  /*1e3b0*/  IMAD.X R137, R137, 0x1, R0.reuse, P6 ;  /* 0x0000000189897824 */ /* 0x100fe200030e0600 */
[----:B------:R-:W-:Y:S01]  /*1e3c0*/  ISETP.GT.AND P5, PT, R4, 0x1, PT ;  /* 0x000000010400780c */ /* 0x000fe20003fa4270 */
[----:B------:R-:W2:Y:S01]  /*1e3d0*/  LDL.LU R10, [R1+0xc] ;  /* 0x00000c00010a7983 */ /* 0x000ea20000300800 */
[----:B------:R-:W-:Y:S02]  /*1e3e0*/  SEL R6, RZ, 0x4, !P4 ;  /* 0x00000004ff067807 */ /* 0x000fe40006000000 */
[-C--:B------:R-:W-:Y:S01]  /*1e3f0*/  IADD3 R138, P6, PT, R138, R2.reuse, RZ ;  /* 0x000000028a8a7210 */ /* 0x080fe20007fde0ff */
[----:B------:R-:W-:Y:S01]  /*1e400*/  IMAD.MOV.U32 R7, RZ, RZ, R137 ;  /* 0x000000ffff077224 */ /* 0x000fe200078e0089 */
[----:B------:R-:W2:Y:S03]  /*1e410*/  LDL.LU R8, [R1+0x10] ;  /* 0x0000100001087983 */ /* 0x000ea60000300800 */
[----:B------:R-:W-:Y:S01]  /*1e420*/  IMAD.X R139, R139, 0x1, R0, P6 ;  /* 0x000000018b8b7824 */ /* 0x000fe200030e0600 */
[----:B------:R-:W-:-:S05]  /*1e430*/  IADD3 R251, P6, PT, R251, R2, RZ ;  /* 0x00000002fbfb7210 */ /* 0x000fca0007fde0ff */
        /* <DEDUP_REMOVED lines=19> */
[----:B---3--:R-:W-:Y:S02]  /*1e570*/  ISETP.GE.AND P2, PT, R250, R5, PT ;  /* 0x00000005fa00720c */ /* 0x008fe40003f46270 */
[----:B------:R-:W-:Y:S02]  /*1e580*/  SEL R5, RZ, 0x4, !P5 ;  /* 0x00000004ff057807 */ /* 0x000fe40006800000 */
[----:B------:R-:W-:Y:S02]  /*1e590*/  SEL R6, R6, RZ, !P2 ;  /* 0x000000ff06067207 */ /* 0x000fe40005000000 */
[----:B------:R-:W-:Y:S02]  /*1e5a0*/  SEL R5, R5, RZ, !P2 ;  /* 0x000000ff05057207 */ /* 0x000fe40005000000 */
[----:B------:R-:W-:Y:S02]  /*1e5b0*/  ISETP.NE.U32.AND P5, PT, R6, RZ, PT ;  /* 0x000000ff0600720c */ /* 0x000fe40003fa5070 */
[----:B------:R-:W-:Y:S01]  /*1e5c0*/  ISETP.NE.U32.AND P4, PT, R5, RZ, PT ;  /* 0x000000ff0500720c */ /* 0x000fe20003f85070 */
[----:B------:R-:W-:-:S10]  /*1e5d0*/  IMAD.MOV.U32 R6, RZ, RZ, R136 ;  /* 0x000000ffff067224 */ /* 0x000fd400078e0088 */
[----:B------:R-:W-:Y:S01]  /*1e5e0*/  @!PT LDS RZ, [RZ] ;  /* 0x00000000fffff984 */ /* 0x000fe20000000800 */
[----:B------:R-:W-:Y:S01]  /*1e5f0*/  @!PT LDS RZ, [RZ] ;  /* 0x00000000fffff984 */ /* 0x000fe20000000800 */
[----:B------:R-:W-:Y:S01]  /*1e600*/  @!PT LDS RZ, [RZ] ;  /* 0x00000000fffff984 */ /* 0x000fe20000000800 */
[----:B------:R1:W-:Y:S02]  /*1e610*/  LDGSTS.E [R249+0x30000], desc[UR22][R6.64], P5 ;  /* 0x3000000006f97fae */ /* 0x0003e4000a9a1016 */
[----:B-1----:R-:W-:Y:S01]  /*1e620*/  MOV R6, R138 ;  /* 0x0000008a00067202 */ /* 0x002fe20000000f00 */
[----:B------:R-:W-:-:S05]  /*1e630*/  IMAD.MOV.U32 R7, RZ, RZ, R139 ;  /* 0x000000ffff077224 */ /* 0x000fca00078e008b */
[----:B------:R1:W-:Y:S01]  /*1e640*/  LDGSTS.E [R249+0x30004], desc[UR22][R6.64], P4 ;  /* 0x3000400006f97fae */ /* 0x0003e2000a1a1016 */
[C---:B------:R-:W-:Y:S02]  /*1e650*/  ISETP.GT.AND P4, PT, R4.reuse, 0x2, PT ;  /* 0x000000020400780c */ /* 0x040fe40003f84270 */
[----:B------:R-:W-:Y:S02]  /*1e660*/  ISETP.GT.AND P5, PT, R4, 0x3, PT ;  /* 0x000000030400780c */ /* 0x000fe40003fa4270 */
[----:B-1----:R-:W-:Y:S02]  /*1e670*/  SEL R6, RZ, 0x4, !P4 ;  /* 0x00000004ff067807 */ /* 0x002fe40006000000 */
[----:B------:R-:W-:Y:S02]  /*1e680*/  SEL R5, RZ, 0x4, !P5 ;  /* 0x00000004ff057807 */ /* 0x000fe40006800000 */
[----:B------:R-:W-:Y:S02]  /*1e690*/  SEL R6, R6, RZ, !P2 ;  /* 0x000000ff06067207 */ /* 0x000fe40005000000 */
[----:B------:R-:W-:-:S02]  /*1e6a0*/  SEL R5, R5, RZ, !P2 ;  /* 0x000000ff05057207 */ /* 0x000fc40005000000 */
[----:B------:R-:W-:Y:S02]  /*1e6b0*/  ISETP.NE.U32.AND P5, PT, R6, RZ, PT ;  /* 0x000000ff0600720c */ /* 0x000fe40003fa5070 */
[----:B------:R-:W-:Y:S01]  /*1e6c0*/  ISETP.NE.U32.AND P4, PT, R5, RZ, PT ;  /* 0x000000ff0500720c */ /* 0x000fe20003f85070 */
[----:B------:R-:W-:Y:S02]  /*1e6d0*/  IMAD.MOV.U32 R6, RZ, RZ, R251 ;  /* 0x000000ffff067224 */ /* 0x000fe400078e00fb */
[----:B------:R-:W-:-:S08]  /*1e6e0*/  IMAD.MOV.U32 R7, RZ, RZ, R140 ;  /* 0x000000ffff077224 */ /* 0x000fd000078e008c */
[----:B------:R1:W-:Y:S02]  /*1e6f0*/  LDGSTS.E [R249+0x30008], desc[UR22][R6.64], P5 ;  /* 0x3000800006f97fae */ /* 0x0003e4000a9a1016 */
[----:B-1----:R-:W-:Y:S02]  /*1e700*/  IMAD.MOV.U32 R6, RZ, RZ, R141 ;  /* 0x000000ffff067224 */ /* 0x002fe400078e008d */
        /* <DEDUP_REMOVED lines=60> */
[----:B------:R-:W-:Y:S02]  /*1ead0*/  IADD3 R159, P6, PT, R159, R2, RZ ;  /* 0x000000029f9f7210 */ /* 0x000fe40007fde0ff */
[----:B-1----:R-:W-:Y:S02]  /*1eae0*/  SEL R6, RZ, 0x4, !P4 ;  /* 0x00000004ff067807 */ /* 0x002fe40006000000 */
[----:B------:R-:W-:Y:S02]  /*1eaf0*/  SEL R5, RZ, 0x4, !P5 ;  /* 0x00000004ff057807 */ /* 0x000fe40006800000 */
[----:B------:R-:W-:-:S02]  /*1eb00*/  SEL R6, R6, RZ, !P2 ;  /* 0x000000ff06067207 */ /* 0x000fc40005000000 */
[----:B------:R-:W-:Y:S02]  /*1eb10*/  SEL R5, R5, RZ, !P2 ;  /* 0x000000ff05057207 */ /* 0x000fe40005000000 */
[----:B------:R-:W-:Y:S01]  /*1eb20*/  ISETP.NE.U32.AND P5, PT, R6, RZ, PT ;  /* 0x000000ff0600720c */ /* 0x000fe20003fa5070 */
[----:B------:R-:W-:Y:S01]  /*1eb30*/  IMAD.X R160, R160, 0x1, R0, P6 ;  /* 0x00000001a0a07824 */ /* 0x000fe200030e0600 */
[----:B------:R-:W-:Y:S02]  /*1eb40*/  IADD3 R161, P6, PT, R161, R2, RZ ;  /* 0x00000002a1a17210 */ /* 0x000fe40007fde0ff */
[----:B------:R-:W-:Y:S01]  /*1eb50*/  ISETP.NE.U32.AND P4, PT, R5, RZ, PT ;  /* 0x000000ff0500720c */ /* 0x000fe20003f85070 */
[----:B------:R-:W-:Y:S02]  /*1eb60*/  IMAD.MOV.U32 R6, RZ, RZ, R159 ;  /* 0x000000ffff067224 */ /* 0x000fe400078e009f */
[----:B------:R-:W-:Y:S02]  /*1eb70*/  IMAD.MOV.U32 R7, RZ, RZ, R160 ;  /* 0x000000ffff077224 */ /* 0x000fe400078e00a0 */
[----:B------:R-:W-:-:S04]  /*1eb80*/  IMAD.X R162, R162, 0x1, R0, P6 ;  /* 0x00000001a2a27824 */ /* 0x000fc800030e0600 */
[----:B------:R1:W-:Y:S02]  /*1eb90*/  LDGSTS.E [R249+0x30030], desc[UR22][R6.64], P5 ;  /* 0x3003000006f97fae */ /* 0x0003e4000a9a1016 */
[----:B-1----:R-:W-:Y:S01]  /*1eba0*/  MOV R6, R161 ;  /* 0x000000a100067202 */ /* 0x002fe20000000f00 */
        /* <DEDUP_REMOVED lines=383> */
[----:B-1----:R-:W-:-:S04]  /*203a0*/  SEL R6, RZ, 0x4, !P4 ;  /* 0x00000004ff067807 */ /* 0x002fc80006000000 */
[----:B------:R-:W-:Y:S02]  /*203b0*/  SEL R6, R6, RZ, !P2 ;  /* 0x000000ff06067207 */ /* 0x000fe40005000000 */
[----:B------:R-:W-:Y:S01]  /*203c0*/  SEL R5, RZ, 0x4, !P5 ;  /* 0x00000004ff057807 */ /* 0x000fe20006800000 */
[----:B------:R-:W-:Y:S01]  /*203d0*/  IMAD.X R248, R248, 0x1, R0, P6 ;  /* 0x00000001f8f87824 */ /* 0x000fe200030e0600 */
[----:B------:R-:W-:Y:S02]  /*203e0*/  ISETP.NE.U32.AND P5, PT, R6, RZ, PT ;  /* 0x000000ff0600720c */ /* 0x000fe40003fa5070 */
[----:B----4-:R-:W-:Y:S01]  /*203f0*/  IADD3 R9, P6, PT, R9, R2, RZ ;  /* 0x0000000209097210 */ /* 0x010fe20007fde0ff */
[----:B------:R-:W-:Y:S02]  /*20400*/  IMAD.MOV.U32 R6, RZ, RZ, R247 ;  /* 0x000000ffff067224 */ /* 0x000fe400078e00f7 */
[----:B------:R-:W-:Y:S02]  /*20410*/  IMAD.MOV.U32 R7, RZ, RZ, R248 ;  /* 0x000000ffff077224 */ /* 0x000fe400078e00f8 */
[----:B------:R1:W-:Y:S04]  /*20420*/  STL [R1], R9 ;  /* 0x0000000901007387 */ /* 0x0003e80000100800 */
[----:B------:R-:W3:Y:S04]  /*20430*/  LDL.LU R16, [R1+0x14] ;  /* 0x0000140001107983 */ /* 0x000ee80000300800 */
[----:B------:R-:W4:Y:S04]  /*20440*/  LDL.LU R15, [R1+0x18] ;  /* 0x00001800010f7983 */ /* 0x000f280000300800 */
[----:B------:R1:W-:Y:S04]  /*20450*/  LDGSTS.E [R249+0x300e0], desc[UR22][R6.64], P5 ;  /* 0x300e000006f97fae */ /* 0x0003e8000a9a1016 */
[----:B------:R-:W3:Y:S01]  /*20460*/  LDL.LU R13, [R1+0x1c] ;  /* 0x00001c00010d7983 */ /* 0x000ee20000300800 */
[----:B-1----:R-:W-:-:S03]  /*20470*/  MOV R6, R9 ;  /* 0x0000000900067202 */ /* 0x002fc60000000f00 */
[----:B------:R-:W3:Y:S01]  /*20480*/  LDL.LU R9, [R1+0x20] ;  /* 0x0000200001097983 */ /* 0x000ee20000300800 */
[----:B------:R-:W-:-:S04]  /*20490*/  SEL R5, R5, RZ, !P2 ;  /* 0x000000ff05057207 */ /* 0x000fc80005000000 */
[----:B------:R-:W-:Y:S01]  /*204a0*/  ISETP.NE.U32.AND P4, PT, R5, RZ, PT ;  /* 0x000000ff0500720c */ /* 0x000fe20003f85070 */
[----:B------:R-:W-:-:S04]  /*204b0*/  IMAD.X R252, R252, 0x1, R0, P6 ;  /* 0x00000001fcfc7824 */ /* 0x000fc800030e0600 */
[----:B------:R-:W-:Y:S01]  /*204c0*/  IMAD.MOV.U32 R7, RZ, RZ, R252 ;  /* 0x000000ffff077224 */ /* 0x000fe200078e00fc */
[----:B--2---:R-:W-:-:S07]  /*204d0*/  IADD3 R12, P6, PT, R12, R2, RZ ;  /* 0x000000020c0c7210 */ /* 0x004fce0007fde0ff */
[----:B------:R1:W-:Y:S01]  /*204e0*/  LDGSTS.E [R249+0x300e4], desc[UR22][R6.64], P4 ;  /* 0x300e400006f97fae */ /* 0x0003e2000a1a1016 */
[C---:B------:R-:W-:Y:S02]  /*204f0*/  ISETP.GT.AND P4, PT, R4.reuse, 0x3a, PT ;  /* 0x0000003a0400780c */ /* 0x040fe40003f84270 */
[----:B------:R-:W-:Y:S01]  /*20500*/  ISETP.GT.AND P5, PT, R4, 0x3b, PT ;  /* 0x0000003b0400780c */ /* 0x000fe20003fa4270 */
[----:B-----5:R-:W-:Y:S01]  /*20510*/  IMAD.X R14, R14, 0x1, R0, P6 ;  /* 0x000000010e0e7824 */ /* 0x020fe200030e0600 */
[----:B------:R-:W-:Y:S02]  /*20520*/  IADD3 R8, P6, PT, R8, R2, RZ ;  /* 0x0000000208087210 */ /* 0x000fe40007fde0ff */
[----:B-1----:R-:W-:-:S04]  /*20530*/  SEL R6, RZ, 0x4, !P4 ;  /* 0x00000004ff067807 */ /* 0x002fc80006000000 */
[----:B------:R-:W-:Y:S02]  /*20540*/  SEL R6, R6, RZ, !P2 ;  /* 0x000000ff06067207 */ /* 0x000fe40005000000 */
[----:B------:R-:W-:Y:S02]  /*20550*/  SEL R5, RZ, 0x4, !P5 ;  /* 0x00000004ff057807 */ /* 0x000fe40006800000 */
[----:B------:R-:W-:Y:S01]  /*20560*/  ISETP.NE.U32.AND P5, PT, R6, RZ, PT ;  /* 0x000000ff0600720c */ /* 0x000fe20003fa5070 */
[----:B------:R-:W-:Y:S01]  /*20570*/  IMAD.X R10, R10, 0x1, R0, P6 ;  /* 0x000000010a0a7824 */ /* 0x000fe200030e0600 */
[----:B------:R-:W-:Y:S01]  /*20580*/  STL [R1+0x8], R12 ;  /* 0x0000080c01007387 */ /* 0x000fe20000100800 */
[----:B------:R-:W-:-:S03]  /*20590*/  IMAD.MOV.U32 R6, RZ, RZ, R12 ;  /* 0x000000ffff067224 */ /* 0x000fc600078e000c */
[----:B------:R1:W-:Y:S01]  /*205a0*/  STL [R1+0x4], R14 ;  /* 0x0000040e01007387 */ /* 0x0003e20000100800 */
[----:B------:R-:W-:-:S03]  /*205b0*/  IMAD.MOV.U32 R7, RZ, RZ, R14 ;  /* 0x000000ffff077224 */ /* 0x000fc600078e000e */
[----:B------:R-:W-:Y:S01]  /*205c0*/  STL [R1+0x10], R8 ;  /* 0x0000100801007387 */ /* 0x000fe20000100800 */
[----:B------:R-:W-:-:S03]  /*205d0*/  SEL R5, R5, RZ, !P2 ;  /* 0x000000ff05057207 */ /* 0x000fc60005000000 */
[----:B------:R2:W-:Y:S04]  /*205e0*/  STL [R1+0xc], R10 ;  /* 0x00000c0a01007387 */ /* 0x0005e80000100800 */
[----:B-1----:R-:W5:Y:S04]  /*205f0*/  LDL.LU R14, [R1+0x24] ;  /* 0x00002400010e7983 */ /* 0x002f680000300800 */
[----:B------:R-:W5:Y:S01]  /*20600*/  LDL.LU R12, [R1+0x28] ;  /* 0x00002800010c7983 */ /* 0x000f620000300800 */
[----:B------:R-:W-:-:S03]  /*20610*/  ISETP.NE.U32.AND P4, PT, R5, RZ, PT ;  /* 0x000000ff0500720c */ /* 0x000fc60003f85070 */
[----:B------:R1:W-:Y:S02]  /*20620*/  LDGSTS.E [R249+0x300e8], desc[UR22][R6.64], P5 ;  /* 0x300e800006f97fae */ /* 0x0003e4000a9a1016 */
[----:B-1----:R-:W-:Y:S02]  /*20630*/  IMAD.MOV.U32 R7, RZ, RZ, R10 ;  /* 0x000000ffff077224 */ /* 0x002fe400078e000a */
[----:B------:R-:W-:Y:S01]  /*20640*/  IMAD.MOV.U32 R6, RZ, RZ, R8 ;  /* 0x000000ffff067224 */ /* 0x000fe200078e0008 */
[----:B--2---:R-:W2:Y:S04]  /*20650*/  LDL.LU R10, [R1+0x2c] ;  /* 0x00002c00010a7983 */ /* 0x004ea80000300800 */
[----:B------:R-:W2:Y:S04]  /*20660*/  LDL.LU R8, [R1+0x30] ;  /* 0x0000300001087983 */ /* 0x000ea80000300800 */
[----:B------:R1:W-:Y:S01]  /*20670*/  LDGSTS.E [R249+0x300ec], desc[UR22][R6.64], P4 ;  /* 0x300ec00006f97fae */ /* 0x0003e2000a1a1016 */
[----:B------:R-:W-:-:S02]  /*20680*/  ISETP.GT.AND P4, PT, R4, 0x3c, PT ;  /* 0x0000003c0400780c */ /* 0x000fc40003f84270 */
[----:B------:R-:W-:Y:S02]  /*20690*/  ISETP.GT.AND P5, PT, R4, 0x3d, PT ;  /* 0x0000003d0400780c */ /* 0x000fe40003fa4270 */
[----:B-1----:R-:W-:-:S04]  /*206a0*/  SEL R6, RZ, 0x4, !P4 ;  /* 0x00000004ff067807 */ /* 0x002fc80006000000 */
[----:B------:R-:W-:Y:S02]  /*206b0*/  SEL R6, R6, RZ, !P2 ;  /* 0x000000ff06067207 */ /* 0x000fe40005000000 */
[----:B------:R-:W-:Y:S02]  /*206c0*/  SEL R5, RZ, 0x4, !P5 ;  /* 0x00000004ff057807 */ /* 0x000fe40006800000 */
[----:B------:R-:W-:Y:S02]  /*206d0*/  ISETP.NE.U32.AND P5, PT, R6, RZ, PT ;  /* 0x000000ff0600720c */ /* 0x000fe40003fa5070 */
[----:B----4-:R-:W-:-:S05]  /*206e0*/  IADD3 R15, P6, PT, R15, R2, RZ ;  /* 0x000000020f0f7210 */ /* 0x010fca0007fde0ff */
[----:B---3--:R-:W-:Y:S01]  /*206f0*/  IMAD.X R16, R16, 0x1, R0, P6 ;  /* 0x0000000110107824 */ /* 0x008fe200030e0600 */
[----:B------:R-:W-:Y:S01]  /*20700*/  STL [R1+0x18], R15 ;  /* 0x0000180f01007387 */ /* 0x000fe20000100800 */
[----:B------:R-:W-:-:S03]  /*20710*/  IMAD.MOV.U32 R6, RZ, RZ, R15 ;  /* 0x000000ffff067224 */ /* 0x000fc600078e000f */
[----:B------:R1:W-:Y:S01]  /*20720*/  STL [R1+0x14], R16 ;  /* 0x0000141001007387 */ /* 0x0003e20000100800 */
[----:B------:R-:W-:-:S05]  /*20730*/  IADD3 R9, P6, PT, R9, R2, RZ ;  /* 0x0000000209097210 */ /* 0x000fca0007fde0ff */
[----:B------:R-:W-:Y:S01]  /*20740*/  IMAD.X R13, R13, 0x1, R0, P6 ;  /* 0x000000010d0d7824 */ /* 0x000fe200030e0600 */
[----:B------:R-:W-:Y:S01]  /*20750*/  STL [R1+0x20], R9 ;  /* 0x0000200901007387 */ /* 0x000fe20000100800 */
[----:B------:R-:W-:-:S03]  /*20760*/  IMAD.MOV.U32 R7, RZ, RZ, R16 ;  /* 0x000000ffff077224 */ /* 0x000fc600078e0010 */
[----:B------:R3:W-:Y:S04]  /*20770*/  STL [R1+0x1c], R13 ;  /* 0x00001c0d01007387 */ /* 0x0007e80000100800 */
[----:B-1----:R-:W4:Y:S04]  /*20780*/  LDL.LU R16, [R1+0x34] ;  /* 0x0000340001107983 */ /* 0x002f280000300800 */
[----:B------:R-:W4:Y:S04]  /*20790*/  LDL.LU R15, [R1+0x38] ;  /* 0x00003800010f7983 */ /* 0x000f280000300800 */
[----:B------:R1:W-:Y:S02]  /*207a0*/  LDGSTS.E [R249+0x300f0], desc[UR22][R6.64], P5 ;  /* 0x300f000006f97fae */ /* 0x0003e4000a9a1016 */
[----:B-1----:R-:W-:Y:S01]  /*207b0*/  IMAD.MOV.U32 R7, RZ, RZ, R13 ;  /* 0x000000ffff077224 */ /* 0x002fe200078e000d */
[----:B------:R-:W-:Y:S01]  /*207c0*/  MOV R6, R9 ;  /* 0x0000000900067202 */ /* 0x000fe20000000f00 */
[----:B---3--:R-:W3:Y:S04]  /*207d0*/  LDL.LU R13, [R1+0x3c] ;  /* 0x00003c00010d7983 */ /* 0x008ee80000300800 */
[----:B------:R-:W3:Y:S01]  /*207e0*/  LDL.LU R9, [R1+0x40] ;  /* 0x0000400001097983 */ /* 0x000ee20000300800 */
[----:B------:R-:W-:-:S04]  /*207f0*/  SEL R5, R5, RZ, !P2 ;  /* 0x000000ff05057207 */ /* 0x000fc80005000000 */
[----:B------:R-:W-:Y:S02]  /*20800*/  ISETP.NE.U32.AND P4, PT, R5, RZ, PT ;  /* 0x000000ff0500720c */ /* 0x000fe40003f85070 */
[----:B------:R-:W-:-:S11]  /*20810*/  ISETP.GT.AND P5, PT, R4, 0x3f, PT ;  /* 0x0000003f0400780c */ /* 0x000fd60003fa4270 */
[----:B------:R1:W-:Y:S01]  /*20820*/  LDGSTS.E [R249+0x300f4], desc[UR22][R6.64], P4 ;  /* 0x300f400006f97fae */ /* 0x0003e2000a1a1016 */
[----:B------:R-:W-:Y:S02]  /*20830*/  ISETP.GT.AND P4, PT, R4, 0x3e, PT ;  /* 0x0000003e0400780c */ /* 0x000fe40003f84270 */
[----:B-----5:R-:W-:Y:S02]  /*20840*/  IADD3 R12, P6, PT, R12, R2, RZ ;  /* 0x000000020c0c7210 */ /* 0x020fe40007fde0ff */
[----:B------:R-:W-:Y:S02]  /*20850*/  SEL R5, RZ, 0x4, !P5 ;  /* 0x00000004ff057807 */ /* 0x000fe40006800000 */
[----:B-1----:R-:W-:Y:S01]  /*20860*/  SEL R6, RZ, 0x4, !P4 ;  /* 0x00000004ff067807 */ /* 0x002fe20006000000 */
[----:B------:R-:W-:-:S03]  /*20870*/  IMAD.X R14, R14, 0x1, R0, P6 ;  /* 0x000000010e0e7824 */ /* 0x000fc600030e0600 */
[----:B------:R-:W-:-:S04]  /*20880*/  SEL R6, R6, RZ, !P2 ;  /* 0x000000ff06067207 */ /* 0x000fc80005000000 */
[----:B------:R-:W-:Y:S02]  /*20890*/  ISETP.NE.U32.AND P5, PT, R6, RZ, PT ;  /* 0x000000ff0600720c */ /* 0x000fe40003fa5070 */
[----:B--2---:R-:W-:Y:S01]  /*208a0*/  IADD3 R8, P6, PT, R8, R2, RZ ;  /* 0x0000000208087210 */ /* 0x004fe20007fde0ff */
[----:B------:R-:W-:Y:S04]  /*208b0*/  STL [R1+0x28], R12 ;  /* 0x0000280c01007387 */ /* 0x000fe80000100800 */
[----:B------:R-:W-:Y:S01]  /*208c0*/  IMAD.X R10, R10, 0x1, R0, P6 ;  /* 0x000000010a0a7824 */ /* 0x000fe200030e0600 */
[----:B------:R1:W-:Y:S01]  /*208d0*/  STL [R1+0x24], R14 ;  /* 0x0000240e01007387 */ /* 0x0003e20000100800 */
[----:B------:R-:W-:Y:S02]  /*208e0*/  IMAD.MOV.U32 R6, RZ, RZ, R12 ;  /* 0x000000ffff067224 */ /* 0x000fe400078e000c */
[----:B------:R-:W-:Y:S01]  /*208f0*/  IMAD.MOV.U32 R7, RZ, RZ, R14 ;  /* 0x000000ffff077224 */ /* 0x000fe200078e000e */
        /* <DEDUP_REMOVED lines=19> */
[----:B------:R-:W-:Y:S01]  /*20a30*/  IMAD.X R16, R16, 0x1, R0, P6 ;  /* 0x0000000110107824 */ /* 0x000fe200030e0600 */
[----:B------:R-:W-:Y:S01]  /*20a40*/  STL [R1+0x38], R15 ;  /* 0x0000380f01007387 */ /* 0x000fe20000100800 */
[----:B------:R-:W-:-:S03]  /*20a50*/  IMAD.MOV.U32 R6, RZ, RZ, R15 ;  /* 0x000000ffff067224 */ /* 0x000fc600078e000f */
[----:B------:R1:W-:Y:S01]  /*20a60*/  STL [R1+0x34], R16 ;  /* 0x0000341001007387 */ /* 0x0003e20000100800 */
[----:B------:R-:W-:-:S05]  /*20a70*/  IMAD.MOV.U32 R7, RZ, RZ, R16 ;  /* 0x000000ffff077224 */ /* 0x000fca00078e0010 */
[----:B------:R4:W-:Y:S01]  /*20a80*/  LDGSTS.E [R249+0x30100], desc[UR22][R6.64], P5 ;  /* 0x3010000006f97fae */ /* 0x0009e2000a9a1016 */
[----:B---3--:R-:W-:-:S05]  /*20a90*/  IADD3 R9, P6, PT, R9, R2, RZ ;  /* 0x0000000209097210 */ /* 0x008fca0007fde0ff */
[----:B------:R-:W-:Y:S01]  /*20aa0*/  IMAD.X R13, R13, 0x1, R0, P6 ;  /* 0x000000010d0d7824 */ /* 0x000fe200030e0600 */
[----:B------:R-:W-:Y:S04]  /*20ab0*/  STL [R1+0x40], R9 ;  /* 0x0000400901007387 */ /* 0x000fe80000100800 */
[----:B------:R3:W-:Y:S04]  /*20ac0*/  STL [R1+0x3c], R13 ;  /* 0x00003c0d01007387 */ /* 0x0007e80000100800 */
[----:B-1----:R-:W2:Y:S04]  /*20ad0*/  LDL.LU R16, [R1+0x54] ;  /* 0x0000540001107983 */ /* 0x002ea80000300800 */
[----:B------:R-:W2:Y:S01]  /*20ae0*/  LDL.LU R15, [R1+0x58] ;  /* 0x00005800010f7983 */ /* 0x000ea20000300800 */
[----:B----4-:R-:W-:Y:S01]  /*20af0*/  IMAD.MOV.U32 R7, RZ, RZ, R13 ;  /* 0x000000ffff077224 */ /* 0x010fe200078e000d */
[----:B------:R-:W-:-:S02]  /*20b00*/  MOV R6, R9 ;  /* 0x0000000900067202 */ /* 0x000fc40000000f00 */
[----:B---3--:R-:W3:Y:S04]  /*20b10*/  LDL.LU R13, [R1+0x5c] ;  /* 0x00005c00010d7983 */ /* 0x008ee80000300800 */
[----:B------:R-:W4:Y:S01]  /*20b20*/  LDL.LU R9, [R1+0x60] ;  /* 0x0000600001097983 */ /* 0x000f220000300800 */
[----:B------:R-:W-:-:S04]  /*20b30*/  SEL R5, R5, RZ, !P2 ;  /* 0x000000ff05057207 */ /* 0x000fc80005000000 */
[----:B------:R-:W-:Y:S02]  /*20b40*/  ISETP.NE.U32.AND P4, PT, R5, RZ, PT ;  /* 0x000000ff0500720c */ /* 0x000fe40003f85070 */
[----:B------:R-:W-:-:S11]  /*20b50*/  ISETP.GT.AND P5, PT, R4, 0x43, PT ;  /* 0x000000430400780c */ /* 0x000fd60003fa4270 */
[----:B------:R1:W-:Y:S01]  /*20b60*/  LDGSTS.E [R249+0x30104], desc[UR22][R6.64], P4 ;  /* 0x3010400006f97fae */ /* 0x0003e2000a1a1016 */
[----:B------:R-:W-:Y:S02]  /*20b70*/  ISETP.GT.AND P4, PT, R4, 0x42, PT ;  /* 0x000000420400780c */ /* 0x000fe40003f84270 */
[----:B------:R-:W-:Y:S02]  /*20b80*/  SEL R5, RZ, 0x4, !P5 ;  /* 0x00000004ff057807 */ /* 0x000fe40006800000 */
[----:B-1----:R-:W-:-:S04]  /*20b90*/  SEL R6, RZ, 0x4, !P4 ;  /* 0x00000004ff067807 */ /* 0x002fc80006000000 */
[----:B------:R-:W-:Y:S02]  /*20ba0*/  SEL R6, R6, RZ, !P2 ;  /* 0x000000ff06067207 */ /* 0x000fe40005000000 */
[----:B-----5:R-:W-:Y:S02]  /*20bb0*/  IADD3 R12, P6, PT, R12, R2, RZ ;  /* 0x000000020c0c7210 */ /* 0x020fe40007fde0ff */
[----:B------:R-:W-:-:S03]  /*20bc0*/  ISETP.NE.U32.AND P5, PT, R6, RZ, PT ;  /* 0x000000ff0600720c */ /* 0x000fc60003fa5070 */
[----:B------:R-:W-:Y:S01]  /*20bd0*/  IMAD.X R14, R14, 0x1, R0, P6 ;  /* 0x000000010e0e7824 */ /* 0x000fe200030e0600 */
[----:B------:R-:W-:Y:S01]  /*20be0*/  STL [R1+0x48], R12 ;  /* 0x0000480c01007387 */ /* 0x000fe20000100800 */
[----:B------:R-:W-:-:S03]  /*20bf0*/  IMAD.MOV.U32 R6, RZ, RZ, R12 ;  /* 0x000000ffff067224 */ /* 0x000fc600078e000c */
[----:B------:R1:W-:Y:S01]  /*20c00*/  STL [R1+0x44], R14 ;  /* 0x0000440e01007387 */ /* 0x0003e20000100800 */
[----:B------:R-:W-:Y:S01]  /*20c10*/  IMAD.MOV.U32 R7, RZ, RZ, R14 ;  /* 0x000000ffff077224 */ /* 0x000fe200078e000e */
[----:B------:R-:W-:-:S04]  /*20c20*/  SEL R5, R5, RZ, !P2 ;  /* 0x000000ff05057207 */ /* 0x000fc80005000000 */
[----:B------:R5:W-:Y:S01]  /*20c30*/  LDGSTS.E [R249+0x30108], desc[UR22][R6.64], P5 ;  /* 0x3010800006f97fae */ /* 0x000be2000a9a1016 */
[----:B--2---:R-:W-:-:S05]  /*20c40*/  IADD3 R8, P6, PT, R8, R2, RZ ;  /* 0x0000000208087210 */ /* 0x004fca0007fde0ff */
[----:B------:R-:W-:Y:S01]  /*20c50*/  IMAD.X R10, R10, 0x1, R0, P6 ;  /* 0x000000010a0a7824 */ /* 0x000fe200030e0600 */
[----:B------:R-:W-:Y:S04]  /*20c60*/  STL [R1+0x50], R8 ;  /* 0x0000500801007387 */ /* 0x000fe80000100800 */
[----:B------:R2:W-:Y:S04]  /*20c70*/  STL [R1+0x4c], R10 ;  /* 0x00004c0a01007387 */ /* 0x0005e80000100800 */
[----:B-1----:R-:W3:Y:S04]  /*20c80*/  LDL.LU R14, [R1+0x64] ;  /* 0x00006400010e7983 */ /* 0x002ee80000300800 */
[----:B------:R-:W3:Y:S01]  /*20c90*/  LDL.LU R12, [R1+0x68] ;  /* 0x00006800010c7983 */ /* 0x000ee20000300800 */
[----:B-----5:R-:W-:Y:S01]  /*20ca0*/  IMAD.MOV.U32 R7, RZ, RZ, R10 ;  /* 0x000000ffff077224 */ /* 0x020fe200078e000a */
[----:B------:R-:W-:Y:S01]  /*20cb0*/  ISETP.NE.U32.AND P4, PT, R5, RZ, PT ;  /* 0x000000ff0500720c */ /* 0x000fe20003f85070 */
[----:B------:R-:W-:Y:S01]  /*20cc0*/  IMAD.MOV.U32 R6, RZ, RZ, R8 ;  /* 0x000000ffff067224 */ /* 0x000fe200078e0008 */
[----:B--2---:R-:W2:Y:S04]  /*20cd0*/  LDL.LU R10, [R1+0x6c] ;  /* 0x00006c00010a7983 */ /* 0x004ea80000300800 */
[----:B------:R-:W5:Y:S07]  /*20ce0*/  LDL.LU R8, [R1+0x70] ;  /* 0x0000700001087983 */ /* 0x000f6e0000300800 */
[----:B------:R1:W-:Y:S01]  /*20cf0*/  LDGSTS.E [R249+0x3010c], desc[UR22][R6.64], P4 ;  /* 0x3010c00006f97fae */ /* 0x0003e2000a1a1016 */
[----:B------:R-:W-:-:S02]  /*20d00*/  ISETP.GT.AND P4, PT, R4, 0x44, PT ;  /* 0x000000440400780c */ /* 0x000fc40003f84270 */
[----:B------:R-:W-:Y:S02]  /*20d10*/  ISETP.GT.AND P5, PT, R4, 0x45, PT ;  /* 0x000000450400780c */ /* 0x000fe40003fa4270 */
[----:B-1----:R-:W-:-:S04]  /*20d20*/  SEL R6, RZ, 0x4, !P4 ;  /* 0x00000004ff067807 */ /* 0x002fc80006000000 */
[----:B------:R-:W-:Y:S02]  /*20d30*/  SEL R6, R6, RZ, !P2 ;  /* 0x000000ff06067207 */ /* 0x000fe40005000000 */
[----:B------:R-:W-:Y:S02]  /*20d40*/  SEL R5, RZ, 0x4, !P5 ;  /* 0x00000004ff057807 */ /* 0x000fe40006800000 */
[----:B------:R-:W-:Y:S02]  /*20d50*/  ISETP.NE.U32.AND P5, PT, R6, RZ, PT ;  /* 0x000000ff0600720c */ /* 0x000fe40003fa5070 */
[----:B------:R-:W-:-:S05]  /*20d60*/  IADD3 R15, P6, PT, R15, R2, RZ ;  /* 0x000000020f0f7210 */ /* 0x000fca0007fde0ff */
[--C-:B------:R-:W-:Y:S01]  /*20d70*/  IMAD.X R16, R16, 0x1, R0.reuse, P6 ;  /* 0x0000000110107824 */ /* 0x100fe200030e0600 */
[----:B----4-:R-:W-:Y:S01]  /*20d80*/  IADD3 R9, P6, PT, R9, R2, RZ ;  /* 0x0000000209097210 */ /* 0x010fe20007fde0ff */
[----:B------:R-:W-:Y:S04]  /*20d90*/  STL [R1+0x58], R15 ;  /* 0x0000580f01007387 */ /* 0x000fe80000100800 */
[----:B---3--:R-:W-:Y:S01]  /*20da0*/  IMAD.X R13, R13, 0x1, R0, P6 ;  /* 0x000000010d0d7824 */ /* 0x008fe200030e0600 */
[----:B------:R1:W-:Y:S01]  /*20db0*/  STL [R1+0x54], R16 ;  /* 0x0000541001007387 */ /* 0x0003e20000100800 */
[----:B------:R-:W-:Y:S02]  /*20dc0*/  IMAD.MOV.U32 R6, RZ, RZ, R15 ;  /* 0x000000ffff067224 */ /* 0x000fe400078e000f */
[----:B------:R-:W-:Y:S01]  /*20dd0*/  IMAD.MOV.U32 R7, RZ, RZ, R16 ;  /* 0x000000ffff077224 */ /* 0x000fe200078e0010 */
[----:B------:R-:W-:Y:S04]  /*20de0*/  STL [R1+0x60], R9 ;  /* 0x0000600901007387 */ /* 0x000fe80000100800 */
        /* <DEDUP_REMOVED lines=13> */
[----:B------:R-:W-:Y:S02]  /*20ec0*/  SEL R5, RZ, 0x4, !P5 ;  /* 0x00000004ff057807 */ /* 0x000fe40006800000 */
[----:B-1----:R-:W-:Y:S02]  /*20ed0*/  SEL R6, RZ, 0x4, !P4 ;  /* 0x00000004ff067807 */ /* 0x002fe40006000000 */
[----:B------:R-:W-:Y:S02]  /*20ee0*/  IADD3 R12, P6, PT, R12, R2, RZ ;  /* 0x000000020c0c7210 */ /* 0x000fe40007fde0ff */
[----:B------:R-:W-:-:S03]  /*20ef0*/  SEL R6, R6, RZ, !P2 ;  /* 0x000000ff06067207 */ /* 0x000fc60005000000 */
[--C-:B------:R-:W-:Y:S01]  /*20f00*/  IMAD.X R14, R14, 0x1, R0.reuse, P6 ;  /* 0x000000010e0e7824 */ /* 0x100fe200030e0600 */
[----:B------:R-:W-:Y:S02]  /*20f10*/  ISETP.NE.U32.AND P5, PT, R6, RZ, PT ;  /* 0x000000ff0600720c */ /* 0x000fe40003fa5070 */
[----:B-----5:R-:W-:Y:S01]  /*20f20*/  IADD3 R8, P6, PT, R8, R2, RZ ;  /* 0x0000000208087210 */ /* 0x020fe20007fde0ff */
[----:B------:R-:W-:Y:S04]  /*20f30*/  STL [R1+0x68], R12 ;  /* 0x0000680c01007387 */ /* 0x000fe80000100800 */
[----:B--2---:R-:W-:Y:S01]  /*20f40*/  IMAD.X R10, R10, 0x1, R0, P6 ;  /* 0x000000010a0a7824 */ /* 0x004fe200030e0600 */
[----:B------:R1:W-:Y:S01]  /*20f50*/  STL [R1+0x64], R14 ;  /* 0x0000640e01007387 */ /* 0x0003e20000100800 */
[----:B------:R-:W-:-:S02]  /*20f60*/  IMAD.MOV.U32 R6, RZ, RZ, R12 ;  /* 0x000000ffff067224 */ /* 0x000fc400078e000c */
        /* <DEDUP_REMOVED lines=200> */
[----:B------:R-:W-:Y:S02]  /*21bf0*/  IADD3 R12, P6, PT, R12, R2, RZ ;  /* 0x000000020c0c7210 */ /* 0x000fe40007fde0ff */
[----:B------:R-:W-:-:S03]  /*21c00*/  ISETP.NE.U32.AND P5, PT, R6, RZ, PT ;  /* 0x000000ff0600720c */ /* 0x000fc60003fa5070 */
[--C-:B------:R-:W-:Y:S01]  /*21c10*/  IMAD.X R14, R14, 0x1, R0.reuse, P6 ;  /* 0x000000010e0e7824 */ /* 0x100fe200030e0600 */
[----:B-----5:R-:W-:Y:S01]  /*21c20*/  IADD3 R8, P6, PT, R8, R2, RZ ;  /* 0x0000000208087210 */ /* 0x020fe20007fde0ff */
[----:B------:R-:W-:Y:S04]  /*21c30*/  STL [R1+0xe8], R12 ;  /* 0x0000e80c01007387 */ /* 0x000fe80000100800 */
[----:B--2---:R-:W-:Y:S01]  /*21c40*/  IMAD.X R10, R10, 0x1, R0, P6 ;  /* 0x000000010a0a7824 */ /* 0x004fe200030e0600 */
        /* <DEDUP_REMOVED lines=419> */
[----:B------:R-:W-:Y:S04]  /*23680*/  STL [R1+0x1f0], R8 ;  /* 0x0001f00801007387 */ /* 0x000fe80000100800 */
[----:B------:R2:W-:Y:S04]  /*23690*/  STL [R1+0x1ec], R10 ;  /* 0x0001ec0a01007387 */ /* 0x0005e80000100800 */
[----:B-1----:R-:W5:Y:S01]  /*236a0*/  LDL.LU R14, [R1+0x204] ;  /* 0x00020400010e7983 */ /* 0x002f620000300800 */
[----:B------:R-:W-:-:S03]  /*236b0*/  SEL R5, R5, RZ, !P2 ;  /* 0x000000ff05057207 */ /* 0x000fc60005000000 */
[----:B------:R-:W5:Y:S04]  /*236c0*/  LDL.LU R12, [R1+0x208] ;  /* 0x00020800010c7983 */ /* 0x000f680000300800 */
[----:B------:R1:W-:Y:S01]  /*236d0*/  LDGSTS.E [R249+0x301d8], desc[UR22][R6.64], P5 ;  /* 0x301d800006f97fae */ /* 0x0003e2000a9a1016 */
[----:B------:R-:W-:Y:S01]  /*236e0*/  ISETP.NE.U32.AND P4, PT, R5, RZ, PT ;  /* 0x000000ff0500720c */ /* 0x000fe20003f85070 */
[----:B-1----:R-:W-:Y:S02]  /*236f0*/  IMAD.MOV.U32 R7, RZ, RZ, R10 ;  /* 0x000000ffff077224 */ /* 0x002fe400078e000a */
[----:B------:R-:W-:Y:S01]  /*23700*/  IMAD.MOV.U32 R6, RZ, RZ, R8 ;  /* 0x000000ffff067224 */ /* 0x000fe200078e0008 */
[----:B--2---:R-:W2:Y:S04]  /*23710*/  LDL.LU R10, [R1+0x20c] ;  /* 0x00020c00010a7983 */ /* 0x004ea80000300800 */
[----:B------:R-:W2:Y:S05]  /*23720*/  LDL.LU R8, [R1+0x210] ;  /* 0x0002100001087983 */ /* 0x000eaa0000300800 */
        /* <DEDUP_REMOVED lines=9> */
[----:B------:R1:W-:Y:S01]  /*237c0*/  STL [R1+0x1f8], R15 ;  /* 0x0001f80f01007387 */ /* 0x0003e20000100800 */
[----:B------:R-:W-:-:S03]  /*237d0*/  IMAD.MOV.U32 R6, RZ, RZ, R15 ;  /* 0x000000ffff067224 */ /* 0x000fc600078e000f */
[----:B------:R4:W-:Y:S01]  /*237e0*/  STL [R1+0x1f4], R16 ;  /* 0x0001f41001007387 */ /* 0x0009e20000100800 */
[----:B------:R-:W-:-:S03]  /*237f0*/  IMAD.MOV.U32 R7, RZ, RZ, R16 ;  /* 0x000000ffff077224 */ /* 0x000fc600078e0010 */
[----:B-1----:R-:W2:Y:S04]  /*23800*/  LDL.LU R15, [R1+0x218] ;  /* 0x00021800010f7983 */ /* 0x002ea80000300800 */
[----:B------:R1:W-:Y:S01]  /*23810*/  LDGSTS.E [R249+0x301e0], desc[UR22][R6.64], P5 ;  /* 0x301e000006f97fae */ /* 0x0003e2000a9a1016 */
[----:B---3--:R-:W-:-:S05]  /*23820*/  IADD3 R9, P6, PT, R9, R2, RZ ;  /* 0x0000000209097210 */ /* 0x008fca0007fde0ff */
[----:B------:R-:W-:Y:S01]  /*23830*/  IMAD.X R13, R13, 0x1, R0, P6 ;  /* 0x000000010d0d7824 */ /* 0x000fe200030e0600 */
[----:B------:R-:W-:Y:S04]  /*23840*/  STL [R1+0x200], R9 ;  /* 0x0002000901007387 */ /* 0x000fe80000100800 */
[----:B------:R3:W-:Y:S04]  /*23850*/  STL [R1+0x1fc], R13 ;  /* 0x0001fc0d01007387 */ /* 0x0007e80000100800 */
[----:B----4-:R-:W4:Y:S01]  /*23860*/  LDL.LU R16, [R1+0x214] ;  /* 0x0002140001107983 */ /* 0x010f220000300800 */
[----:B-1----:R-:W-:Y:S01]  /*23870*/  IMAD.MOV.U32 R7, RZ, RZ, R13 ;  /* 0x000000ffff077224 */ /* 0x002fe200078e000d */
[----:B------:R-:W-:-:S02]  /*23880*/  MOV R6, R9 ;  /* 0x0000000900067202 */ /* 0x000fc40000000f00 */
        /* <DEDUP_REMOVED lines=10> */
[----:B------:R-:W-:Y:S02]  /*23930*/  SEL R5, R5, RZ, !P2 ;  /* 0x000000ff05057207 */ /* 0x000fe40005000000 */
[----:B------:R-:W-:Y:S02]  /*23940*/  ISETP.NE.U32.AND P5, PT, R6, RZ, PT ;  /* 0x000000ff0600720c */ /* 0x000fe40003fa5070 */
[----:B-----5:R-:W-:-:S05]  /*23950*/  IADD3 R12, P6, PT, R12, R2, RZ ;  /* 0x000000020c0c7210 */ /* 0x020fca0007fde0ff */
[----:B------:R-:W-:Y:S01]  /*23960*/  IMAD.X R14, R14, 0x1, R0, P6 ;  /* 0x000000010e0e7824 */ /* 0x000fe200030e0600 */
[----:B------:R-:W-:Y:S01]  /*23970*/  ISETP.NE.U32.AND P4, PT, R5, RZ, PT ;  /* 0x000000ff0500720c */ /* 0x000fe20003f85070 */
[----:B------:R-:W-:Y:S01]  /*23980*/  IMAD.MOV.U32 R6, RZ, RZ, R12 ;  /* 0x000000ffff067224 */ /* 0x000fe200078e000c */
[----:B------:R-:W-:Y:S01]  /*23990*/  STL [R1+0x208], R12 ;  /* 0x0002080c01007387 */ /* 0x000fe20000100800 */
[----:B------:R-:W-:-:S03]  /*239a0*/  IMAD.MOV.U32 R7, RZ, RZ, R14 ;  /* 0x000000ffff077224 */ /* 0x000fc600078e000e */
[----:B------:R1:W-:Y:S04]  /*239b0*/  STL [R1+0x204], R14 ;  /* 0x0002040e01007387 */ /* 0x0003e80000100800 */
[----:B------:R5:W-:Y:S01]  /*239c0*/  LDGSTS.E [R249+0x301e8], desc[UR22][R6.64], P5 ;  /* 0x301e800006f97fae */ /* 0x000be2000a9a1016 */
[----:B--2---:R-:W-:-:S05]  /*239d0*/  IADD3 R8, P6, PT, R8, R2, RZ ;  /* 0x0000000208087210 */ /* 0x004fca0007fde0ff */
[----:B------:R-:W-:Y:S01]  /*239e0*/  IMAD.X R10, R10, 0x1, R0, P6 ;  /* 0x000000010a0a7824 */ /* 0x000fe200030e0600 */
[----:B------:R-:W-:Y:S01]  /*239f0*/  STL [R1+0x210], R8 ;  /* 0x0002100801007387 */ /* 0x000fe20000100800 */
[----:B-----5:R-:W-:-:S03]  /*23a00*/  IMAD.MOV.U32 R6, RZ, RZ, R8 ;  /* 0x000000ffff067224 */ /* 0x020fc600078e0008 */
[----:B------:R2:W-:Y:S01]  /*23a10*/  STL [R1+0x20c], R10 ;  /* 0x00020c0a01007387 */ /* 0x0005e20000100800 */
[----:B------:R-:W-:-:S03]  /*23a20*/  IMAD.MOV.U32 R7, RZ, RZ, R10 ;  /* 0x000000ffff077224 */ /* 0x000fc600078e000a */
[----:B-1----:R-:W5:Y:S04]  /*23a30*/  LDL.LU R14, [R1+0x224] ;  /* 0x00022400010e7983 */ /* 0x002f680000300800 */
[----:B------:R-:W5:Y:S04]  /*23a40*/  LDL.LU R12, [R1+0x228] ;  /* 0x00022800010c7983 */ /* 0x000f680000300800 */
[----:B--2---:R-:W2:Y:S04]  /*23a50*/  LDL.LU R10, [R1+0x22c] ;  /* 0x00022c00010a7983 */ /* 0x004ea80000300800 */
[----:B------:R1:W-:Y:S01]  /*23a60*/  LDGSTS.E [R249+0x301ec], desc[UR22][R6.64], P4 ;  /* 0x301ec00006f97fae */ /* 0x0003e2000a1a1016 */
[----:B------:R-:W-:-:S03]  /*23a70*/  ISETP.GT.AND P4, PT, R4, 0x7c, PT ;  /* 0x0000007c0400780c */ /* 0x000fc60003f84270 */
[----:B------:R-:W2:Y:S01]  /*23a80*/  LDL.LU R8, [R1+0x230] ;  /* 0x0002300001087983 */ /* 0x000ea20000300800 */
[----:B------:R-:W-:-:S04]  /*23a90*/  SEL R5, RZ, 0x4, !P4 ;  /* 0x00000004ff057807 */ /* 0x000fc80006000000 */
[----:B------:R-:W-:-:S04]  /*23aa0*/  SEL R5, R5, RZ, !P2 ;  /* 0x000000ff05057207 */ /* 0x000fc80005000000 */
[----:B------:R-:W-:Y:S02]  /*23ab0*/  ISETP.NE.U32.AND P5, PT, R5, RZ, PT ;  /* 0x000000ff0500720c */ /* 0x000fe40003fa5070 */
[----:B------:R-:W-:-:S04]  /*23ac0*/  ISETP.GT.AND P4, PT, R4, 0x7d, PT ;  /* 0x0000007d0400780c */ /* 0x000fc80003f84270 */
[----:B------:R-:W-:-:S04]  /*23ad0*/  SEL R5, RZ, 0x4, !P4 ;  /* 0x00000004ff057807 */ /* 0x000fc80006000000 */
[----:B------:R-:W-:-:S04]  /*23ae0*/  SEL R5, R5, RZ, !P2 ;  /* 0x000000ff05057207 */ /* 0x000fc80005000000 */
[----:B------:R-:W-:Y:S02]  /*23af0*/  ISETP.NE.U32.AND P4, PT, R5, RZ, PT ;  /* 0x000000ff0500720c */ /* 0x000fe40003f85070 */
[----:B------:R-:W-:-:S05]  /*23b00*/  IADD3 R15, P6, PT, R15, R2, RZ ;  /* 0x000000020f0f7210 */ /* 0x000fca0007fde0ff */
[----:B-1----:R-:W-:Y:S02]  /*23b10*/  IMAD.MOV.U32 R6, RZ, RZ, R15 ;  /* 0x000000ffff067224 */ /* 0x002fe400078e000f */
[----:B----4-:R-:W-:-:S04]  /*23b20*/  IMAD.X R16, R16, 0x1, R0, P6 ;  /* 0x0000000110107824 */ /* 0x010fc800030e0600 */
[----:B------:R-:W-:-:S05]  /*23b30*/  IMAD.MOV.U32 R7, RZ, RZ, R16 ;  /* 0x000000ffff077224 */ /* 0x000fca00078e0010 */
[----:B------:R-:W-:Y:S01]  /*23b40*/  LDGSTS.E [R249+0x301f0], desc[UR22][R6.64], P5 ;  /* 0x301f000006f97fae */ /* 0x000fe2000a9a1016 */
[----:B---3--:R-:W-:-:S03]  /*23b50*/  IADD3 R9, P5, PT, R9, R2, RZ ;  /* 0x0000000209097210 */ /* 0x008fc60007fbe0ff */
[----:B------:R1:W-:Y:S02]  /*23b60*/  STL [R1+0x218], R15 ;  /* 0x0002180f01007387 */ /* 0x0003e40000100800 */
[----:B------:R-:W-:Y:S02]  /*23b70*/  IMAD.X R13, R13, 0x1, R0, P5 ;  /* 0x000000010d0d7824 */ /* 0x000fe400028e0600 */
[----:B------:R-:W-:Y:S01]  /*23b80*/  STL [R1+0x214], R16 ;  /* 0x0002141001007387 */ /* 0x000fe20000100800 */
[C---:B------:R-:W-:Y:S02]  /*23b90*/  ISETP.GT.AND P5, PT, R4.reuse, 0x7e, PT ;  /* 0x0000007e0400780c */ /* 0x040fe40003fa4270 */
[----:B------:R-:W-:Y:S01]  /*23ba0*/  ISETP.GT.AND P6, PT, R4, 0x7f, PT ;  /* 0x0000007f0400780c */ /* 0x000fe20003fc4270 */
[----:B------:R3:W-:Y:S01]  /*23bb0*/  STL [R1+0x220], R9 ;  /* 0x0002200901007387 */ /* 0x0007e20000100800 */
[----:B------:R-:W-:-:S03]  /*23bc0*/  MOV R4, R9 ;  /* 0x0000000900047202 */ /* 0x000fc60000000f00 */
[----:B------:R4:W-:Y:S01]  /*23bd0*/  STL [R1+0x21c], R13 ;  /* 0x00021c0d01007387 */ /* 0x0009e20000100800 */
[----:B------:R-:W-:-:S03]  /*23be0*/  IMAD.MOV.U32 R5, RZ, RZ, R13 ;  /* 0x000000ffff057224 */ /* 0x000fc600078e000d */
[----:B-1----:R-:W2:Y:S04]  /*23bf0*/  LDL.LU R15, [R1+0x234] ;  /* 0x00023400010f7983 */ /* 0x002ea80000300800 */
[----:B---3--:R-:W3:Y:S04]  /*23c00*/  LDL.LU R9, [R1+0x238] ;  /* 0x0002380001097983 */ /* 0x008ee80000300800 */
[----:B------:R-:W3:Y:S04]  /*23c10*/  LDL.LU R18, [R1+0x274] ;  /* 0x0002740001127983 */ /* 0x000ee80000300800 */
[----:B----4-:R-:W4:Y:S04]  /*23c20*/  LDL.LU R13, [R1+0x278] ;  /* 0x00027800010d7983 */ /* 0x010f280000300800 */
[----:B------:R1:W-:Y:S02]  /*23c30*/  LDGSTS.E [R249+0x301f4], desc[UR22][R4.64], P4 ;  /* 0x301f400004f97fae */ /* 0x0003e4000a1a1016 */
[----:B-1----:R-:W-:-:S02]  /*23c40*/  SEL R5, RZ, 0x4, !P5 ;  /* 0x00000004ff057807 */ /* 0x002fc40006800000 */
[----:B------:R-:W-:Y:S02]  /*23c50*/  SEL R4, RZ, 0x4, !P6 ;  /* 0x00000004ff047807 */ /* 0x000fe40007000000 */
[----:B------:R-:W-:-:S04]  /*23c60*/  SEL R5, R5, RZ, !P2 ;  /* 0x000000ff05057207 */ /* 0x000fc80005000000 */
[----:B------:R-:W-:Y:S02]  /*23c70*/  ISETP.NE.U32.AND P5, PT, R5, RZ, PT ;  /* 0x000000ff0500720c */ /* 0x000fe40003fa5070 */
[----:B------:R-:W-:-:S04]  /*23c80*/  SEL R4, R4, RZ, !P2 ;  /* 0x000000ff04047207 */ /* 0x000fc80005000000 */
[----:B------:R-:W-:Y:S02]  /*23c90*/  ISETP.NE.U32.AND P4, PT, R4, RZ, PT ;  /* 0x000000ff0400720c */ /* 0x000fe40003f85070 */
[----:B-----5:R-:W-:-:S05]  /*23ca0*/  IADD3 R12, P6, PT, R12, R2, RZ ;  /* 0x000000020c0c7210 */ /* 0x020fca0007fde0ff */
[----:B------:R-:W-:Y:S02]  /*23cb0*/  IMAD.X R14, R14, 0x1, R0, P6 ;  /* 0x000000010e0e7824 */ /* 0x000fe400030e0600 */
[----:B------:R-:W-:Y:S01]  /*23cc0*/  IMAD.MOV.U32 R4, RZ, RZ, R12 ;  /* 0x000000ffff047224 */ /* 0x000fe200078e000c */
[----:B--2---:R-:W-:Y:S01]  /*23cd0*/  IADD3 R8, P6, PT, R8, R2, RZ ;  /* 0x0000000208087210 */ /* 0x004fe20007fde0ff */
[----:B------:R-:W-:Y:S01]  /*23ce0*/  IMAD.MOV.U32 R5, RZ, RZ, R14 ;  /* 0x000000ffff057224 */ /* 0x000fe200078e000e */
[----:B------:R-:W-:Y:S03]  /*23cf0*/  STL [R1+0x228], R12 ;  /* 0x0002280c01007387 */ /* 0x000fe60000100800 */
[----:B------:R-:W-:Y:S01]  /*23d00*/  IMAD.X R10, R10, 0x1, R0, P6 ;  /* 0x000000010a0a7824 */ /* 0x000fe200030e0600 */
[----:B------:R-:W-:Y:S04]  /*23d10*/  STL [R1+0x224], R14 ;  /* 0x0002240e01007387 */ /* 0x000fe80000100800 */
[----:B------:R1:W-:Y:S04]  /*23d20*/  LDGSTS.E [R249+0x301f8], desc[UR22][R4.64], P5 ;  /* 0x301f800004f97fae */ /* 0x0003e8000a9a1016 */
[----:B------:R2:W-:Y:S04]  /*23d30*/  STL [R1+0x230], R8 ;  /* 0x0002300801007387 */ /* 0x0005e80000100800 */
[----:B------:R5:W-:Y:S01]  /*23d40*/  STL [R1+0x22c], R10 ;  /* 0x00022c0a01007387 */ /* 0x000be20000100800 */
[----:B-1----:R-:W-:-:S03]  /*23d50*/  IMAD.MOV.U32 R4, RZ, RZ, R8 ;  /* 0x000000ffff047224 */ /* 0x002fc600078e0008 */
[----:B--2---:R-:W2:Y:S01]  /*23d60*/  LDL.LU R8, [R1+0x2b8] ;  /* 0x0002b80001087983 */ /* 0x004ea20000300800 */
[----:B------:R-:W-:-:S03]  /*23d70*/  IMAD.MOV.U32 R5, RZ, RZ, R10 ;  /* 0x000000ffff057224 */ /* 0x000fc600078e000a */
[----:B-----5:R-:W5:Y:S04]  /*23d80*/  LDL.LU R10, [R1+0x2f8] ;  /* 0x0002f800010a7983 */ /* 0x020f680000300800 */
[----:B------:R-:W5:Y:S04]  /*23d90*/  LDL.LU R14, [R1+0x2b4] ;  /* 0x0002b400010e7983 */ /* 0x000f680000300800 */
[----:B------:R-:W5:Y:S04]  /*23da0*/  LDL.LU R16, [R1+0x2f4] ;  /* 0x0002f40001107983 */ /* 0x000f680000300800 */
[----:B------:R1:W-:Y:S04]  /*23db0*/  LDGSTS.E [R249+0x301fc], desc[UR22][R4.64], P4 ;  /* 0x301fc00004f97fae */ /* 0x0003e8000a1a1016 */
[----:B------:R-:W5:Y:S04]  /*23dc0*/  LDL.LU R17, [R1+0x334] ;  /* 0x0003340001117983 */ /* 0x000f680000300800 */
[----:B------:R-:W5:Y:S01]  /*23dd0*/  LDL.LU R12, [R1+0x338] ;  /* 0x00033800010c7983 */ /* 0x000f620000300800 */
[----:B-1----:R-:W-:Y:S01]  /*23de0*/  IMAD R4, R250, -0x80, R11 ;  /* 0xffffff80fa047824 */ /* 0x002fe200078e020b */
[----:B------:R-:W-:-:S02]  /*23df0*/  UIADD3 UR14, UPT, UPT, UR14, 0x1, URZ ;  /* 0x000000010e0e7890 */ /* 0x000fc4000fffe0ff */
[----:B------:R-:W5:Y:S02]  /*23e00*/  LDL.LU R11, [R1+0x374] ;  /* 0x00037400010b7983 */ /* 0x000f640000300800 */
[----:B------:R-:W-:Y:S02]  /*23e10*/  ISETP.GE.AND P4, PT, R133, R4, PT ;  /* 0x000000048500720c */ /* 0x000fe40003f86270 */
[----:B------:R-:W5:Y:S01]  /*23e20*/  LDL.LU R7, [R1+0x378] ;  /* 0x0003780001077983 */ /* 0x000f620000300800 */
[----:B------:R-:W-:Y:S01]  /*23e30*/  UISETP.GT.AND UP1, UPT, UR14, 0x2, UPT ;  /* 0x000000020e00788c */ /* 0x000fe2000bf24270 */
[----:B------:R-:W-:Y:S02]  /*23e40*/  SEL R4, RZ, 0x4, P4 ;  /* 0x00000004ff047807 */ /* 0x000fe40002000000 */
[----:B------:R-:W0:Y:S01]  /*23e50*/  LDGDEPBAR ;  /* 0x00000000000079af */ /* 0x000e220000000000 */
[----:B------:R-:W-:Y:S01]  /*23e60*/  USEL UR14, UR14, URZ, !UP1 ;  /* 0x000000ff0e0e7287 */ /* 0x000fe2000c800000 */
[----:B------:R-:W-:-:S03]  /*23e70*/  SEL R4, R4, RZ, !P2 ;  /* 0x000000ff04047207 */ /* 0x000fc60005000000 */
[----:B------:R-:W-:Y:S01]  /*23e80*/  ULEA UR5, UR14, UR9, 0x10 ;  /* 0x000000090e057291 */ /* 0x000fe2000f8e80ff */
[----:B------:R-:W-:-:S05]  /*23e90*/  ISETP.NE.U32.AND P2, PT, R4, RZ, PT ;  /* 0x000000ff0400720c */ /* 0x000fca0003f45070 */
[----:B------:R-:W-:Y:S01]  /*23ea0*/  VIADD R6, R3, UR5 ;  /* 0x0000000503067c36 */ /* 0x000fe20008000000 */
[----:B---3--:R-:W-:-:S05]  /*23eb0*/  IADD3 R9, P4, PT, R9, R134, RZ ;  /* 0x0000008609097210 */ /* 0x008fca0007f9e0ff */
[--C-:B------:R-:W-:Y:S01]  /*23ec0*/  IMAD.X R15, R15, 0x1, R135.reuse, P4 ;  /* 0x000000010f0f7824 */ /* 0x100fe200020e0687 */
[----:B----4-:R-:W-:Y:S01]  /*23ed0*/  IADD3 R13, P5, PT, R13, R134, RZ ;  /* 0x000000860d0d7210 */ /* 0x010fe20007fbe0ff */
[----:B------:R-:W-:Y:S04]  /*23ee0*/  STL [R1+0x238], R9 ;  /* 0x0002380901007387 */ /* 0x000fe80000100800 */
[----:B------:R-:W-:Y:S01]  /*23ef0*/  IMAD.X R18, R18, 0x1, R135, P5 ;  /* 0x0000000112127824 */ /* 0x000fe200028e0687 */
[----:B------:R1:W-:Y:S01]  /*23f00*/  STL [R1+0x234], R15 ;  /* 0x0002340f01007387 */ /* 0x0003e20000100800 */
[----:B------:R-:W-:Y:S01]  /*23f10*/  IMAD.MOV.U32 R4, RZ, RZ, R9 ;  /* 0x000000ffff047224 */ /* 0x000fe200078e0009 */
[----:B------:R-:W-:Y:S02]  /*23f20*/  MOV R5, R15 ;  /* 0x0000000f00057202 */ /* 0x000fe40000000f00 */
[----:B------:R-:W-:Y:S04]  /*23f30*/  STL [R1+0x278], R13 ;  /* 0x0002780d01007387 */ /* 0x000fe80000100800 */
[----:B------:R3:W-:Y:S04]  /*23f40*/  STL [R1+0x274], R18 ;  /* 0x0002741201007387 */ /* 0x0007e80000100800 */
[----:B-1----:R-:W4:Y:S04]  /*23f50*/  LDL.LU R15, [R1+0x3b8] ;  /* 0x0003b800010f7983 */ /* 0x002f280000300800 */
[----:B------:R1:W-:Y:S04]  /*23f60*/  LDGSTS.E [R6], desc[UR22][R4.64], P2 ;  /* 0x0000000004067fae */ /* 0x0003e800091a1016 */
[----:B------:R-:W4:Y:S01]  /*23f70*/  LDL.LU R9, [R1+0x3f8] ;  /* 0x0003f80001097983 */ /* 0x000f220000300800 */
[----:B-1----:R-:W-:-:S03]  /*23f80*/  IMAD.MOV.U32 R5, RZ, RZ, R18 ;  /* 0x000000ffff057224 */ /* 0x002fc600078e0012 */
[----:B---3--:R-:W3:Y:S01]  /*23f90*/  LDL.LU R18, [R1+0x3b4] ;  /* 0x0003b40001127983 */ /* 0x008ee20000300800 */
[----:B------:R-:W-:-:S03]  /*23fa0*/  IMAD.MOV.U32 R4, RZ, RZ, R13 ;  /* 0x000000ffff047224 */ /* 0x000fc600078e000d */
[----:B------:R-:W3:Y:S04]  /*23fb0*/  LDL.LU R13, [R1+0x3f4] ;  /* 0x0003f400010d7983 */ /* 0x000ee80000300800 */
[----:B------:R1:W-:Y:S01]  /*23fc0*/  LDGSTS.E [R6+0x400], desc[UR22][R4.64], P2 ;  /* 0x0040000004067fae */ /* 0x0003e200091a1016 */
[-C--:B--2---:R-:W-:Y:S02]  /*23fd0*/  IADD3 R8, P4, PT, R8, R134.reuse, RZ ;  /* 0x0000008608087210 */ /* 0x084fe40007f9e0ff */
[----:B-----5:R-:W-:-:S03]  /*23fe0*/  IADD3 R10, P5, PT, R10, R134, RZ ;  /* 0x000000860a0a7210 */ /* 0x020fc60007fbe0ff */
[--C-:B------:R-:W-:Y:S01]  /*23ff0*/  IMAD.X R14, R14, 0x1, R135.reuse, P4 ;  /* 0x000000010e0e7824 */ /* 0x100fe200020e0687 */
[----:B------:R-:W-:Y:S01]  /*24000*/  STL [R1+0x2b8], R8 ;  /* 0x0002b80801007387 */ /* 0x000fe20000100800 */
[----:B-1----:R-:W-:Y:S02]  /*24010*/  IMAD.MOV.U32 R4, RZ, RZ, R8 ;  /* 0x000000ffff047224 */ /* 0x002fe400078e0008 */
[----:B------:R-:W-:Y:S01]  /*24020*/  IMAD.X R16, R16, 0x1, R135, P5 ;  /* 0x0000000110107824 */ /* 0x000fe200028e0687 */
[----:B------:R1:W-:Y:S01]  /*24030*/  STL [R1+0x2b4], R14 ;  /* 0x0002b40e01007387 */ /* 0x0003e20000100800 */
[----:B------:R-:W-:-:S03]  /*24040*/  IMAD.MOV.U32 R5, RZ, RZ, R14 ;  /* 0x000000ffff057224 */ /* 0x000fc600078e000e */
[----:B------:R-:W-:Y:S04]  /*24050*/  STL [R1+0x2f8], R10 ;  /* 0x0002f80a01007387 */ /* 0x000fe80000100800 */
[----:B------:R2:W-:Y:S04]  /*24060*/  LDGSTS.E [R6+0x800], desc[UR22][R4.64], P2 ;  /* 0x0080000004067fae */ /* 0x0005e800091a1016 */
[----:B-1----:R-:W5:Y:S01]  /*24070*/  LDL.LU R14, [R1+0x438] ;  /* 0x00043800010e7983 */ /* 0x002f620000300800 */
[----:B------:R-:W-:-:S03]  /*24080*/  IADD3 R12, P4, PT, R12, R134, RZ ;  /* 0x000000860c0c7210 */ /* 0x000fc60007f9e0ff */
[----:B------:R1:W-:Y:S04]  /*24090*/  STL [R1+0x2f4], R16 ;  /* 0x0002f41001007387 */ /* 0x0003e80000100800 */
[----:B------:R-:W5:Y:S01]  /*240a0*/  LDL.LU R8, [R1+0x478] ;  /* 0x0004780001087983 */ /* 0x000f620000300800 */
[----:B--2---:R-:W-:Y:S01]  /*240b0*/  IMAD.MOV.U32 R5, RZ, RZ, R16 ;  /* 0x000000ffff057224 */ /* 0x004fe200078e0010 */
[----:B------:R-:W-:Y:S01]  /*240c0*/  IADD3 R7, P5, PT, R7, R134, RZ ;  /* 0x0000008607077210 */ /* 0x000fe20007fbe0ff */
[----:B------:R-:W-:Y:S01]  /*240d0*/  IMAD.X R17, R17, 0x1, R135, P4 ;  /* 0x0000000111117824 */ /* 0x000fe200020e0687 */
[----:B-1----:R-:W2:Y:S01]  /*240e0*/  LDL.LU R16, [R1+0x434] ;  /* 0x0004340001107983 */ /* 0x002ea20000300800 */
[----:B------:R-:W-:-:S03]  /*240f0*/  IMAD.MOV.U32 R4, RZ, RZ, R10 ;  /* 0x000000ffff047224 */ /* 0x000fc600078e000a */
[----:B------:R-:W2:Y:S01]  /*24100*/  LDL.LU R10, [R1+0x474] ;  /* 0x00047400010a7983 */ /* 0x000ea20000300800 */
[----:B------:R-:W-:-:S03]  /*24110*/  IMAD.X R11, R11, 0x1, R135, P5 ;  /* 0x000000010b0b7824 */ /* 0x000fc600028e0687 */
[----:B------:R1:W-:Y:S04]  /*24120*/  STL [R1+0x338], R12 ;  /* 0x0003380c01007387 */ /* 0x0003e80000100800 */
[----:B------:R1:W-:Y:S04]  /*24130*/  STL [R1+0x334], R17 ;  /* 0x0003341101007387 */ /* 0x0003e80000100800 */
[----:B------:R1:W-:Y:S04]  /*24140*/  STL [R1+0x378], R7 ;  /* 0x0003780701007387 */ /* 0x0003e80000100800 */
[----:B------:R-:W2:Y:S04]  /*24150*/  LDL.LU R19, [R1+0x4b8] ;  /* 0x0004b80001137983 */ /* 0x000ea80000300800 */
[----:B------:R1:W-:Y:S04]  /*24160*/  LDGSTS.E [R6+0xc00], desc[UR22][R4.64], P2 ;  /* 0x00c0000004067fae */ /* 0x0003e800091a1016 */
[----:B------:R1:W-:Y:S02]  /*24170*/  STL [R1+0x374], R11 ;  /* 0x0003740b01007387 */ /* 0x0003e40000100800 */
[----:B-1----:R-:W-:-:S02]  /*24180*/  IMAD.MOV.U32 R4, RZ, RZ, R12 ;  /* 0x000000ffff047224 */ /* 0x002fc400078e000c */
[----:B------:R-:W2:Y:S04]  /*24190*/  LDL.LU R12, [R1+0x4f8] ;  /* 0x0004f800010c7983 */ /* 0x000ea80000300800 */
[----:B------:R-:W2:Y:S01]  /*241a0*/  LDL.LU R20, [R1+0x4b4] ;  /* 0x0004b40001147983 */ /* 0x000ea20000300800 */
[----:B------:R-:W-:-:S03]  /*241b0*/  MOV R5, R17 ;  /* 0x0000001100057202 */ /* 0x000fc60000000f00 */
[----:B------:R-:W2:Y:S04]  /*241c0*/  LDL.LU R17, [R1+0x4f4] ;  /* 0x0004f40001117983 */ /* 0x000ea80000300800 */
[----:B------:R1:W-:Y:S02]  /*241d0*/  LDGSTS.E [R6+0x1000], desc[UR22][R4.64], P2 ;  /* 0x0100000004067fae */ /* 0x0003e400091a1016 */
[----:B-1----:R-:W-:Y:S02]  /*241e0*/  IMAD.MOV.U32 R4, RZ, RZ, R7 ;  /* 0x000000ffff047224 */ /* 0x002fe400078e0007 */
[----:B------:R-:W-:Y:S01]  /*241f0*/  IMAD.MOV.U32 R5, RZ, RZ, R11 ;  /* 0x000000ffff057224 */ /* 0x000fe200078e000b */
[----:B------:R-:W2:Y:S04]  /*24200*/  LDL.LU R7, [R1+0x538] ;  /* 0x0005380001077983 */ /* 0x000ea80000300800 */
[----:B------:R-:W2:Y:S04]  /*24210*/  LDL.LU R11, [R1+0x578] ;  /* 0x00057800010b7983 */ /* 0x000ea80000300800 */
[----:B------:R1:W-:Y:S01]  /*24220*/  LDGSTS.E [R6+0x1400], desc[UR22][R4.64], P2 ;  /* 0x0140000004067fae */ /* 0x0003e200091a1016 */
[----:B----4-:R-:W-:-:S05]  /*24230*/  IADD3 R15, P4, PT, R15, R134, RZ ;  /* 0x000000860f0f7210 */ /* 0x010fca0007f9e0ff */
[----:B------:R4:W-:Y:S01]  /*24240*/  STL [R1+0x3b8], R15 ;  /* 0x0003b80f01007387 */ /* 0x0009e20000100800 */
[----:B------:R-:W-:Y:S01]  /*24250*/  IADD3 R9, P5, PT, R9, R134, RZ ;  /* 0x0000008609097210 */ /* 0x000fe20007fbe0ff */
[----:B-1----:R-:W-:Y:S02]  /*24260*/  IMAD.MOV.U32 R4, RZ, RZ, R15 ;  /* 0x000000ffff047224 */ /* 0x002fe400078e000f */
[--C-:B---3--:R-:W-:Y:S02]  /*24270*/  IMAD.X R18, R18, 0x1, R135.reuse, P4 ;  /* 0x0000000112127824 */ /* 0x108fe400020e0687 */
[----:B------:R-:W-:-:S03]  /*24280*/  IMAD.X R13, R13, 0x1, R135, P5 ;  /* 0x000000010d0d7824 */ /* 0x000fc600028e0687 */
[----:B------:R1:W-:Y:S04]  /*24290*/  STL [R1+0x3b4], R18 ;  /* 0x0003b41201007387 */ /* 0x0003e80000100800 */
[----:B------:R3:W-:Y:S04]  /*242a0*/  STL [R1+0x3f8], R9 ;  /* 0x0003f80901007387 */ /* 0x0007e80000100800 */
[----:B----4-:R-:W4:Y:S01]  /*242b0*/  LDL.LU R15, [R1+0x534] ;  /* 0x00053400010f7983 */ /* 0x010f220000300800 */
[----:B------:R-:W-:-:S03]  /*242c0*/  IMAD.MOV.U32 R5, RZ, RZ, R18 ;  /* 0x000000ffff057224 */ /* 0x000fc600078e0012 */
[----:B------:R3:W-:Y:S04]  /*242d0*/  STL [R1+0x3f4], R13 ;  /* 0x0003f40d01007387 */ /* 0x0007e80000100800 */
[----:B-1----:R-:W4:Y:S04]  /*242e0*/  LDL.LU R18, [R1+0x574] ;  /* 0x0005740001127983 */ /* 0x002f280000300800 */
[----:B------:R1:W-:Y:S02]  /*242f0*/  LDGSTS.E [R6+0x1800], desc[UR22][R4.64], P2 ;  /* 0x0180000004067fae */ /* 0x0003e400091a1016 */
[----:B-1----:R-:W-:-:S02]  /*24300*/  IMAD.MOV.U32 R4, RZ, RZ, R9 ;  /* 0x000000ffff047224 */ /* 0x002fc400078e0009 */
[----:B------:R-:W-:Y:S01]  /*24310*/  IMAD.MOV.U32 R5, RZ, RZ, R13 ;  /* 0x000000ffff057224 */ /* 0x000fe200078e000d */
[----:B---3--:R-:W3:Y:S04]  /*24320*/  LDL.LU R9, [R1+0x5b8] ;  /* 0x0005b80001097983 */ /* 0x008ee80000300800 */
[----:B------:R-:W3:Y:S04]  /*24330*/  LDL.LU R13, [R1+0x5f8] ;  /* 0x0005f800010d7983 */ /* 0x000ee80000300800 */
[----:B------:R1:W-:Y:S01]  /*24340*/  LDGSTS.E [R6+0x1c00], desc[UR22][R4.64], P2 ;  /* 0x01c0000004067fae */ /* 0x0003e200091a1016 */
[----:B-----5:R-:W-:-:S05]  /*24350*/  IADD3 R14, P4, PT, R14, R134, RZ ;  /* 0x000000860e0e7210 */ /* 0x020fca0007f9e0ff */
[----:B------:R5:W-:Y:S01]  /*24360*/  STL [R1+0x438], R14 ;  /* 0x0004380e01007387 */ /* 0x000be20000100800 */
[----:B------:R-:W-:Y:S01]  /*24370*/  IADD3 R8, P5, PT, R8, R134, RZ ;  /* 0x0000008608087210 */ /* 0x000fe20007fbe0ff */
[--C-:B--2---:R-:W-:Y:S02]  /*24380*/  IMAD.X R16, R16, 0x1, R135.reuse, P4 ;  /* 0x0000000110107824 */ /* 0x104fe400020e0687 */
[----:B-1----:R-:W-:Y:S02]  /*24390*/  IMAD.MOV.U32 R4, RZ, RZ, R14 ;  /* 0x000000ffff047224 */ /* 0x002fe400078e000e */
[----:B------:R-:W-:Y:S01]  /*243a0*/  IMAD.X R10, R10, 0x1, R135, P5 ;  /* 0x000000010a0a7824 */ /* 0x000fe200028e0687 */
[----:B------:R1:W-:Y:S01]  /*243b0*/  STL [R1+0x434], R16 ;  /* 0x0004341001007387 */ /* 0x0003e20000100800 */
[----:B------:R-:W-:-:S03]  /*243c0*/  MOV R5, R16 ;  /* 0x0000001000057202 */ /* 0x000fc60000000f00 */
[----:B------:R2:W-:Y:S04]  /*243d0*/  STL [R1+0x478], R8 ;  /* 0x0004780801007387 */ /* 0x0005e80000100800 */
[----:B-----5:R-:W5:Y:S04]  /*243e0*/  LDL.LU R14, [R1+0x5b4] ;  /* 0x0005b400010e7983 */ /* 0x020f680000300800 */
[----:B------:R1:W-:Y:S01]  /*243f0*/  STL [R1+0x474], R10 ;  /* 0x0004740a01007387 */ /* 0x0003e20000100800 */
[----:B------:R-:W-:-:S03]  /*24400*/  IADD3 R19, P4, PT, R19, R134, RZ ;  /* 0x0000008613137210 */ /* 0x000fc60007f9e0ff */
[----:B------:R2:W-:Y:S04]  /*24410*/  LDGSTS.E [R6+0x2000], desc[UR22][R4.64], P2 ;  /* 0x0200000004067fae */ /* 0x0005e800091a1016 */
[----:B-1----:R-:W5:Y:S01]  /*24420*/  LDL.LU R16, [R1+0x5f4] ;  /* 0x0005f40001107983 */ /* 0x002f620000300800 */
[----:B--2---:R-:W-:Y:S02]  /*24430*/  IMAD.MOV.U32 R4, RZ, RZ, R8 ;  /* 0x000000ffff047224 */ /* 0x004fe400078e0008 */
[----:B------:R-:W-:Y:S01]  /*24440*/  IMAD.MOV.U32 R5, RZ, RZ, R10 ;  /* 0x000000ffff057224 */ /* 0x000fe200078e000a */
[----:B------:R-:W2:Y:S01]  /*24450*/  LDL.LU R8, [R1+0x240] ;  /* 0x0002400001087983 */ /* 0x000ea20000300800 */
[----:B------:R-:W-:-:S03]  /*24460*/  IADD3 R12, P5, PT, R12, R134, RZ ;  /* 0x000000860c0c7210 */ /* 0x000fc60007fbe0ff */
[----:B------:R1:W-:Y:S01]  /*24470*/  LDGSTS.E [R6+0x2400], desc[UR22][R4.64], P2 ;  /* 0x0240000004067fae */ /* 0x0003e200091a1016 */
[----:B------:R-:W-:-:S03]  /*24480*/  IMAD.X R20, R20, 0x1, R135, P4 ;  /* 0x0000000114147824 */ /* 0x000fc600020e0687 */
[----:B------:R-:W2:Y:S01]  /*24490*/  LDL.LU R10, [R1+0x280] ;  /* 0x00028000010a7983 */ /* 0x000ea20000300800 */
[----:B------:R-:W-:-:S03]  /*244a0*/  IMAD.X R17, R17, 0x1, R135, P5 ;  /* 0x0000000111117824 */ /* 0x000fc600028e0687 */
[----:B------:R-:W-:Y:S01]  /*244b0*/  STL [R1+0x4b8], R19 ;  /* 0x0004b81301007387 */ /* 0x000fe20000100800 */
[----:B-1----:R-:W-:Y:S02]  /*244c0*/  IMAD.MOV.U32 R4, RZ, RZ, R19 ;  /* 0x000000ffff047224 */ /* 0x002fe400078e0013 */
[----:B------:R-:W-:Y:S01]  /*244d0*/  IMAD.MOV.U32 R5, RZ, RZ, R20 ;  /* 0x000000ffff057224 */ /* 0x000fe200078e0014 */
[----:B------:R-:W-:Y:S04]  /*244e0*/  STL [R1+0x4b4], R20 ;  /* 0x0004b41401007387 */ /* 0x000fe80000100800 */
[----:B------:R1:W-:Y:S04]  /*244f0*/  STL [R1+0x4f8], R12 ;  /* 0x0004f80c01007387 */ /* 0x0003e80000100800 */
[----:B------:R1:W-:Y:S04]  /*24500*/  LDGSTS.E [R6+0x2800], desc[UR22][R4.64], P2 ;  /* 0x0280000004067fae */ /* 0x0003e800091a1016 */
[----:B------:R1:W-:Y:S01]  /*24510*/  STL [R1+0x4f4], R17 ;  /* 0x0004f41101007387 */ /* 0x0003e20000100800 */
[----:B------:R-:W-:Y:S01]  /*24520*/  IADD3 R7, P4, PT, R7, R134, RZ ;  /* 0x0000008607077210 */ /* 0x000fe20007f9e0ff */
[----:B-1----:R-:W-:-:S02]  /*24530*/  IMAD.MOV.U32 R4, RZ, RZ, R12 ;  /* 0x000000ffff047224 */ /* 0x002fc400078e000c */
[----:B------:R-:W2:Y:S01]  /*24540*/  LDL.LU R12, [R1+0x23c] ;  /* 0x00023c00010c7983 */ /* 0x000ea20000300800 */
[----:B------:R-:W-:-:S03]  /*24550*/  IMAD.MOV.U32 R5, RZ, RZ, R17 ;  /* 0x000000ffff057224 */ /* 0x000fc600078e0011 */
[----:B------:R-:W2:Y:S01]  /*24560*/  LDL.LU R17, [R1+0x27c] ;  /* 0x00027c0001117983 */ /* 0x000ea20000300800 */
[----:B------:R-:W-:-:S03]  /*24570*/  IADD3 R11, P5, PT, R11, R134, RZ ;  /* 0x000000860b0b7210 */ /* 0x000fc60007fbe0ff */
[----:B------:R1:W-:Y:S04]  /*24580*/  LDGSTS.E [R6+0x2c00], desc[UR22][R4.64], P2 ;  /* 0x02c0000004067fae */ /* 0x0003e800091a1016 */
[----:B------:R4:W-:Y:S01]  /*24590*/  STL [R1+0x538], R7 ;  /* 0x0005380701007387 */ /* 0x0009e20000100800 */
[----:B-1----:R-:W-:Y:S02]  /*245a0*/  IMAD.MOV.U32 R4, RZ, RZ, R7 ;  /* 0x000000ffff047224 */ /* 0x002fe400078e0007 */
[----:B----4-:R-:W-:-:S05]  /*245b0*/  IMAD.X R15, R15, 0x1, R135, P4 ;  /* 0x000000010f0f7824 */ /* 0x010fca00020e0687 */
[----:B------:R1:W-:Y:S01]  /*245c0*/  STL [R1+0x534], R15 ;  /* 0x0005340f01007387 */ /* 0x0003e20000100800 */
[----:B------:R-:W-:Y:S01]  /*245d0*/  MOV R5, R15 ;  /* 0x0000000f00057202 */ /* 0x000fe20000000f00 */
[----:B------:R-:W-:Y:S02]  /*245e0*/  IMAD.X R18, R18, 0x1, R135, P5 ;  /* 0x0000000112127824 */ /* 0x000fe400028e0687 */
[----:B------:R4:W-:Y:S04]  /*245f0*/  STL [R1+0x578], R11 ;  /* 0x0005780b01007387 */ /* 0x0009e80000100800 */
[----:B------:R-:W2:Y:S04]  /*24600*/  LDL.LU R7, [R1+0x2c0] ;  /* 0x0002c00001077983 */ /* 0x000ea80000300800 */
[----:B------:R3:W-:Y:S04]  /*24610*/  STL [R1+0x574], R18 ;  /* 0x0005741201007387 */ /* 0x0007e80000100800 */
[----:B------:R3:W-:Y:S04]  /*24620*/  LDGSTS.E [R6+0x3000], desc[UR22][R4.64], P2 ;  /* 0x0300000004067fae */ /* 0x0007e800091a1016 */
[----:B-1----:R-:W2:Y:S01]  /*24630*/  LDL.LU R15, [R1+0x300] ;  /* 0x00030000010f7983 */ /* 0x002ea20000300800 */
[----:B---3--:R-:W-:-:S03]  /*24640*/  IMAD.MOV.U32 R4, RZ, RZ, R11 ;  /* 0x000000ffff047224 */ /* 0x008fc600078e000b */
[----:B----4-:R-:W3:Y:S01]  /*24650*/  LDL.LU R11, [R1+0x2bc] ;  /* 0x0002bc00010b7983 */ /* 0x010ee20000300800 */
[----:B------:R-:W-:-:S03]  /*24660*/  IMAD.MOV.U32 R5, RZ, RZ, R18 ;  /* 0x000000ffff057224 */ /* 0x000fc600078e0012 */
[----:B------:R-:W4:Y:S01]  /*24670*/  LDL.LU R18, [R1+0x2fc] ;  /* 0x0002fc0001127983 */ /* 0x000f220000300800 */
[-C--:B------:R-:W-:Y:S02]  /*24680*/  IADD3 R9, P4, PT, R9, R134.reuse, RZ ;  /* 0x0000008609097210 */ /* 0x080fe40007f9e0ff */
[----:B------:R-:W-:Y:S01]  /*24690*/  IADD3 R13, P5, PT, R13, R134, RZ ;  /* 0x000000860d0d7210 */ /* 0x000fe20007fbe0ff */
[----:B------:R1:W-:Y:S04]  /*246a0*/  LDGSTS.E [R6+0x3400], desc[UR22][R4.64], P2 ;  /* 0x0340000004067fae */ /* 0x0003e800091a1016 */
[----:B------:R-:W-:Y:S01]  /*246b0*/  STL [R1+0x5b8], R9 ;  /* 0x0005b80901007387 */ /* 0x000fe20000100800 */
[----:B-1----:R-:W-:Y:S02]  /*246c0*/  IMAD.MOV.U32 R4, RZ, RZ, R9 ;  /* 0x000000ffff047224 */ /* 0x002fe400078e0009 */
[----:B-----5:R-:W-:-:S04]  /*246d0*/  IMAD.X R14, R14, 0x1, R135, P4 ;  /* 0x000000010e0e7824 */ /* 0x020fc800020e0687 */
[----:B------:R-:W-:Y:S01]  /*246e0*/  IMAD.MOV.U32 R5, RZ, RZ, R14 ;  /* 0x000000ffff057224 */ /* 0x000fe200078e000e */
[----:B------:R1:W-:Y:S04]  /*246f0*/  STL [R1+0x5b4], R14 ;  /* 0x0005b40e01007387 */ /* 0x0003e80000100800 */
[----:B------:R-:W-:Y:S01]  /*24700*/  STL [R1+0x5f8], R13 ;  /* 0x0005f80d01007387 */ /* 0x000fe20000100800 */
[----:B------:R-:W-:-:S03]  /*24710*/  IMAD.X R16, R16, 0x1, R135, P5 ;  /* 0x0000000110107824 */ /* 0x000fc600028e0687 */
[----:B------:R5:W-:Y:S04]  /*24720*/  LDGSTS.E [R6+0x3800], desc[UR22][R4.64], P2 ;  /* 0x0380000004067fae */ /* 0x000be800091a1016 */
[----:B-1----:R-:W4:Y:S04]  /*24730*/  LDL.LU R14, [R1+0x340] ;  /* 0x00034000010e7983 */ /* 0x002f280000300800 */
[----:B------:R1:W-:Y:S01]  /*24740*/  STL [R1+0x5f4], R16 ;  /* 0x0005f41001007387 */ /* 0x0003e20000100800 */
[----:B--2---:R-:W-:-:S03]  /*24750*/  IADD3 R8, P4, PT, R8, R134, RZ ;  /* 0x0000008608087210 */ /* 0x004fc60007f9e0ff */
[----:B------:R-:W2:Y:S01]  /*24760*/  LDL.LU R9, [R1+0x380] ;  /* 0x0003800001097983 */ /* 0x000ea20000300800 */
[----:B-----5:R-:W-:Y:S02]  /*24770*/  IMAD.MOV.U32 R4, RZ, RZ, R13 ;  /* 0x000000ffff047224 */ /* 0x020fe400078e000d */
[----:B------:R-:W-:Y:S02]  /*24780*/  IMAD.MOV.U32 R5, RZ, RZ, R16 ;  /* 0x000000ffff057224 */ /* 0x000fe400078e0010 */
[----:B-1----:R-:W5:Y:S01]  /*24790*/  LDL.LU R16, [R1+0x33c] ;  /* 0x00033c0001107983 */ /* 0x002f620000300800 */
[----:B------:R-:W-:-:S03]  /*247a0*/  IADD3 R10, P5, PT, R10, R134, RZ ;  /* 0x000000860a0a7210 */ /* 0x000fc60007fbe0ff */
[----:B------:R1:W-:Y:S04]  /*247b0*/  LDGSTS.E [R6+0x3c00], desc[UR22][R4.64], P2 ;  /* 0x03c0000004067fae */ /* 0x0003e800091a1016 */
[----:B------:R-:W5:Y:S04]  /*247c0*/  LDL.LU R13, [R1+0x37c] ;  /* 0x00037c00010d7983 */ /* 0x000f680000300800 */
[----:B------:R-:W-:Y:S01]  /*247d0*/  STL [R1+0x240], R8 ;  /* 0x0002400801007387 */ /* 0x000fe20000100800 */
[----:B-1----:R-:W-:-:S03]  /*247e0*/  LOP3.LUT R6, R3, 0x10, RZ, 0x3c, !PT ;  /* 0x0000001003067812 */ /* 0x002fc600078e3cff */
[----:B------:R-:W-:Y:S01]  /*247f0*/  STL [R1+0x280], R10 ;  /* 0x0002800a01007387 */ /* 0x000fe20000100800 */
[----:B------:R-:W-:Y:S01]  /*24800*/  MOV R4, R8 ;  /* 0x0000000800047202 */ /* 0x000fe20000000f00 */
[----:B------:R-:W-:Y:S02]  /*24810*/  VIADD R6, R6, UR5 ;  /* 0x0000000506067c36 */ /* 0x000fe40008000000 */
[----:B------:R-:W-:-:S04]  /*24820*/  IMAD.X R12, R12, 0x1, R135, P4 ;  /* 0x000000010c0c7824 */ /* 0x000fc800020e0687 */
[----:B------:R-:W-:Y:S01]  /*24830*/  IMAD.MOV.U32 R5, RZ, RZ, R12 ;  /* 0x000000ffff057224 */ /* 0x000fe200078e000c */
[----:B------:R1:W-:Y:S01]  /*24840*/  STL [R1+0x23c], R12 ;  /* 0x00023c0c01007387 */ /* 0x0003e20000100800 */
[----:B------:R-:W-:-:S03]  /*24850*/  IMAD.X R17, R17, 0x1, R135, P5 ;  /* 0x0000000111117824 */ /* 0x000fc600028e0687 */
[----:B------:R1:W-:Y:S04]  /*24860*/  LDGSTS.E [R6+0x80], desc[UR22][R4.64], P2 ;  /* 0x0008000004067fae */ /* 0x0003e800091a1016 */
[----:B-1----:R-:W5:Y:S04]  /*24870*/  LDL.LU R12, [R1+0x3c0] ;  /* 0x0003c000010c7983 */ /* 0x002f680000300800 */
[----:B------:R-:W5:Y:S01]  /*24880*/  LDL.LU R8, [R1+0x400] ;  /* 0x0004000001087983 */ /* 0x000f620000300800 */
[----:B------:R-:W-:-:S03]  /*24890*/  IMAD.MOV.U32 R5, RZ, RZ, R17 ;  /* 0x000000ffff057224 */ /* 0x000fc600078e0011 */
[----:B------:R1:W-:Y:S01]  /*248a0*/  STL [R1+0x27c], R17 ;  /* 0x00027c1101007387 */ /* 0x0003e20000100800 */
[----:B------:R-:W-:-:S05]  /*248b0*/  IMAD.MOV.U32 R4, RZ, RZ, R10 ;  /* 0x000000ffff047224 */ /* 0x000fca00078e000a */
[----:B------:R1:W-:Y:S04]  /*248c0*/  LDGSTS.E [R6+0x480], desc[UR22][R4.64], P2 ;  /* 0x0048000004067fae */ /* 0x0003e800091a1016 */
[----:B-1----:R-:W5:Y:S04]  /*248d0*/  LDL.LU R17, [R1+0x3bc] ;  /* 0x0003bc0001117983 */ /* 0x002f680000300800 */
[----:B------:R-:W5:Y:S01]  /*248e0*/  LDL.LU R10, [R1+0x3fc] ;  /* 0x0003fc00010a7983 */ /* 0x000f620000300800 */
[----:B------:R-:W-:-:S05]  /*248f0*/  IADD3 R7, P4, PT, R7, R134, RZ ;  /* 0x0000008607077210 */ /* 0x000fca0007f9e0ff */
[----:B------:R-:W-:Y:S01]  /*24900*/  STL [R1+0x2c0], R7 ;  /* 0x0002c00701007387 */ /* 0x000fe20000100800 */
[----:B------:R-:W-:Y:S01]  /*24910*/  IMAD.MOV.U32 R4, RZ, RZ, R7 ;  /* 0x000000ffff047224 */ /* 0x000fe200078e0007 */
[----:B------:R-:W-:Y:S01]  /*24920*/  IADD3 R15, P5, PT, R15, R134, RZ ;  /* 0x000000860f0f7210 */ /* 0x000fe20007fbe0ff */
[----:B---3--:R-:W-:-:S04]  /*24930*/  IMAD.X R11, R11, 0x1, R135, P4 ;  /* 0x000000010b0b7824 */ /* 0x008fc800020e0687 */
[----:B----4-:R-:W-:Y:S01]  /*24940*/  IMAD.X R18, R18, 0x1, R135, P5 ;  /* 0x0000000112127824 */ /* 0x010fe200028e0687 */
[----:B------:R1:W-:Y:S01]  /*24950*/  STL [R1+0x2bc], R11 ;  /* 0x0002bc0b01007387 */ /* 0x0003e20000100800 */
[----:B------:R-:W-:-:S03]  /*24960*/  IMAD.MOV.U32 R5, RZ, RZ, R11 ;  /* 0x000000ffff057224 */ /* 0x000fc600078e000b */
[----:B------:R-:W-:Y:S04]  /*24970*/  STL [R1+0x300], R15 ;  /* 0x0003000f01007387 */ /* 0x000fe80000100800 */
[----:B------:R3:W-:Y:S04]  /*24980*/  LDGSTS.E [R6+0x880], desc[UR22][R4.64], P2 ;  /* 0x0088000004067fae */ /* 0x0007e800091a1016 */
[----:B-1----:R-:W4:Y:S04]  /*24990*/  LDL.LU R11, [R1+0x440] ;  /* 0x00044000010b7983 */ /* 0x002f280000300800 */
[----:B------:R1:W-:Y:S04]  /*249a0*/  STL [R1+0x2fc], R18 ;  /* 0x0002fc1201007387 */ /* 0x0003e80000100800 */
[----:B------:R-:W4:Y:S01]  /*249b0*/  LDL.LU R7, [R1+0x480] ;  /* 0x0004800001077983 */ /* 0x000f220000300800 */
[----:B---3--:R-:W-:-:S03]  /*249c0*/  IMAD.MOV.U32 R5, RZ, RZ, R18 ;  /* 0x000000ffff057224 */ /* 0x008fc600078e0012 */
[----:B-1----:R-:W3:Y:S01]  /*249d0*/  LDL.LU R18, [R1+0x43c] ;  /* 0x00043c0001127983 */ /* 0x002ee20000300800 */
[----:B------:R-:W-:-:S03]  /*249e0*/  IMAD.MOV.U32 R4, RZ, RZ, R15 ;  /* 0x000000ffff047224 */ /* 0x000fc600078e000f */
[----:B------:R-:W3:Y:S04]  /*249f0*/  LDL.LU R15, [R1+0x47c] ;  /* 0x00047c00010f7983 */ /* 0x000ee80000300800 */
[----:B------:R1:W-:Y:S01]  /*24a00*/  LDGSTS.E [R6+0xc80], desc[UR22][R4.64], P2 ;  /* 0x00c8000004067fae */ /* 0x0003e200091a1016 */
[-C--:B------:R-:W-:Y:S02]  /*24a10*/  IADD3 R14, P4, PT, R14, R134.reuse, RZ ;  /* 0x000000860e0e7210 */ /* 0x080fe40007f9e0ff */
[----:B--2---:R-:W-:-:S03]  /*24a20*/  IADD3 R9, P5, PT, R9, R134, RZ ;  /* 0x0000008609097210 */ /* 0x004fc60007fbe0ff */
[----:B------:R2:W-:Y:S01]  /*24a30*/  STL [R1+0x340], R14 ;  /* 0x0003400e01007387 */ /* 0x0005e20000100800 */
[----:B-----5:R-:W-:-:S05]  /*24a40*/  IMAD.X R16, R16, 0x1, R135, P4 ;  /* 0x0000000110107824 */ /* 0x020fca00020e0687 */
[----:B------:R5:W-:Y:S01]  /*24a50*/  STL [R1+0x33c], R16 ;  /* 0x00033c1001007387 */ /* 0x000be20000100800 */
[----:B------:R-:W-:-:S03]  /*24a60*/  IMAD.X R13, R13, 0x1, R135, P5 ;  /* 0x000000010d0d7824 */ /* 0x000fc600028e0687 */
[----:B------:R2:W-:Y:S01]  /*24a70*/  STL [R1+0x380], R9 ;  /* 0x0003800901007387 */ /* 0x0005e20000100800 */
[----:B-1----:R-:W-:-:S03]  /*24a80*/  MOV R4, R14 ;  /* 0x0000000e00047202 */ /* 0x002fc60000000f00 */
[----:B------:R-:W3:Y:S01]  /*24a90*/  LDL.LU R19, [R1+0x4c0] ;  /* 0x0004c00001137983 */ /* 0x000ee20000300800 */
[----:B------:R-:W-:-:S03]  /*24aa0*/  IMAD.MOV.U32 R5, RZ, RZ, R16 ;  /* 0x000000ffff057224 */ /* 0x000fc600078e0010 */
[----:B------:R1:W-:Y:S04]  /*24ab0*/  STL [R1+0x37c], R13 ;  /* 0x00037c0d01007387 */ /* 0x0003e80000100800 */
[----:B--2---:R-:W2:Y:S04]  /*24ac0*/  LDL.LU R14, [R1+0x500] ;  /* 0x00050000010e7983 */ /* 0x004ea80000300800 */
[----:B------:R-:W2:Y:S04]  /*24ad0*/  LDL.LU R20, [R1+0x4bc] ;  /* 0x0004bc0001147983 */ /* 0x000ea80000300800 */
[----:B------:R1:W-:Y:S04]  /*24ae0*/  LDGSTS.E [R6+0x1080], desc[UR22][R4.64], P2 ;  /* 0x0108000004067fae */ /* 0x0003e800091a1016 */
[----:B-----5:R-:W5:Y:S01]  /*24af0*/  LDL.LU R16, [R1+0x4fc] ;  /* 0x0004fc0001107983 */ /* 0x020f620000300800 */
[----:B-1----:R-:W-:-:S02]  /*24b00*/  IMAD.MOV.U32 R4, RZ, RZ, R9 ;  /* 0x000000ffff047224 */ /* 0x002fc400078e0009 */
[----:B------:R-:W-:Y:S01]  /*24b10*/  IMAD.MOV.U32 R5, RZ, RZ, R13 ;  /* 0x000000ffff057224 */ /* 0x000fe200078e000d */
[----:B------:R-:W5:Y:S01]  /*24b20*/  LDL.LU R9, [R1+0x540] ;  /* 0x0005400001097983 */ /* 0x000f620000300800 */
[----:B------:R-:W-:-:S03]  /*24b30*/  IADD3 R12, P4, PT, R12, R134, RZ ;  /* 0x000000860c0c7210 */ /* 0x000fc60007f9e0ff */
[----:B------:R-:W5:Y:S01]  /*24b40*/  LDL.LU R13, [R1+0x580] ;  /* 0x00058000010d7983 */ /* 0x000f620000300800 */
[----:B------:R-:W-:-:S03]  /*24b50*/  IADD3 R8, P5, PT, R8, R134, RZ ;  /* 0x0000008608087210 */ /* 0x000fc60007fbe0ff */
[----:B------:R1:W-:Y:S04]  /*24b60*/  STL [R1+0x3c0], R12 ;  /* 0x0003c00c01007387 */ /* 0x0003e80000100800 */
[----:B------:R1:W-:Y:S01]  /*24b70*/  LDGSTS.E [R6+0x1480], desc[UR22][R4.64], P2 ;  /* 0x0148000004067fae */ /* 0x0003e200091a1016 */
[----:B------:R-:W-:Y:S02]  /*24b80*/  IMAD.X R17, R17, 0x1, R135, P4 ;  /* 0x0000000111117824 */ /* 0x000fe400020e0687 */
[----:B-1----:R-:W-:-:S03]  /*24b90*/  IMAD.MOV.U32 R4, RZ, RZ, R12 ;  /* 0x000000ffff047224 */ /* 0x002fc600078e000c */
[----:B------:R1:W-:Y:S01]  /*24ba0*/  STL [R1+0x3bc], R17 ;  /* 0x0003bc1101007387 */ /* 0x0003e20000100800 */
[----:B------:R-:W-:-:S03]  /*24bb0*/  IMAD.X R10, R10, 0x1, R135, P5 ;  /* 0x000000010a0a7824 */ /* 0x000fc600028e0687 */
[----:B------:R1:W-:Y:S04]  /*24bc0*/  STL [R1+0x400], R8 ;  /* 0x0004000801007387 */ /* 0x0003e80000100800 */
[----:B------:R-:W5:Y:S01]  /*24bd0*/  LDL.LU R12, [R1+0x53c] ;  /* 0x00053c00010c7983 */ /* 0x000f620000300800 */
[----:B------:R-:W-:-:S03]  /*24be0*/  IMAD.MOV.U32 R5, RZ, RZ, R17 ;  /* 0x000000ffff057224 */ /* 0x000fc600078e0011 */
[----:B------:R1:W-:Y:S04]  /*24bf0*/  STL [R1+0x3fc], R10 ;  /* 0x0003fc0a01007387 */ /* 0x0003e80000100800 */
[----:B-1----:R-:W5:Y:S04]  /*24c00*/  LDL.LU R17, [R1+0x57c] ;  /* 0x00057c0001117983 */ /* 0x002f680000300800 */
[----:B------:R1:W-:Y:S02]  /*24c10*/  LDGSTS.E [R6+0x1880], desc[UR22][R4.64], P2 ;  /* 0x0188000004067fae */ /* 0x0003e400091a1016 */
[----:B-1----:R-:W-:-:S02]  /*24c20*/  IMAD.MOV.U32 R4, RZ, RZ, R8 ;  /* 0x000000ffff047224 */ /* 0x002fc400078e0008 */
[----:B------:R-:W-:Y:S01]  /*24c30*/  IMAD.MOV.U32 R5, RZ, RZ, R10 ;  /* 0x000000ffff057224 */ /* 0x000fe200078e000a */
[----:B------:R-:W5:Y:S04]  /*24c40*/  LDL.LU R8, [R1+0x5c0] ;  /* 0x0005c00001087983 */ /* 0x000f680000300800 */
[----:B------:R-:W5:Y:S04]  /*24c50*/  LDL.LU R10, [R1+0x600] ;  /* 0x00060000010a7983 */ /* 0x000f680000300800 */
[----:B------:R1:W-:Y:S01]  /*24c60*/  LDGSTS.E [R6+0x1c80], desc[UR22][R4.64], P2 ;  /* 0x01c8000004067fae */ /* 0x0003e200091a1016 */
[----:B----4-:R-:W-:-:S05]  /*24c70*/  IADD3 R11, P4, PT, R11, R134, RZ ;  /* 0x000000860b0b7210 */ /* 0x010fca0007f9e0ff */
[----:B------:R4:W-:Y:S01]  /*24c80*/  STL [R1+0x440], R11 ;  /* 0x0004400b01007387 */ /* 0x0009e20000100800 */
[----:B------:R-:W-:Y:S01]  /*24c90*/  IADD3 R7, P5, PT, R7, R134, RZ ;  /* 0x0000008607077210 */ /* 0x000fe20007fbe0ff */
[----:B---3--:R-:W-:Y:S01]  /*24ca0*/  IMAD.X R18, R18, 0x1, R135, P4 ;  /* 0x0000000112127824 */ /* 0x008fe200020e0687 */
[----:B-1----:R-:W-:-:S03]  /*24cb0*/  MOV R4, R11 ;  /* 0x0000000b00047202 */ /* 0x002fc60000000f00 */
[----:B------:R-:W-:Y:S01]  /*24cc0*/  IMAD.X R15, R15, 0x1, R135, P5 ;  /* 0x000000010f0f7824 */ /* 0x000fe200028e0687 */
        /* <DEDUP_REMOVED lines=10> */
[----:B------:R1:W-:Y:S04]  /*24d70*/  LDGSTS.E [R6+0x2480], desc[UR22][R4.64], P2 ;  /* 0x0248000004067fae */ /* 0x0003e800091a1016 */
[----:B------:R-:W3:Y:S01]  /*24d80*/  LDL.LU R15, [R1+0x288] ;  /* 0x00028800010f7983 */ /* 0x000ee20000300800 */
[----:B------:R-:W-:-:S02]  /*24d90*/  IADD3 R19, P4, PT, R19, R134, RZ ;  /* 0x0000008613137210 */ /* 0x000fc40007f9e0ff */
[----:B--2---:R-:W-:-:S03]  /*24da0*/  IADD3 R14, P5, PT, R14, R134, RZ ;  /* 0x000000860e0e7210 */ /* 0x004fc60007fbe0ff */
[----:B------:R-:W-:Y:S02]  /*24db0*/  IMAD.X R20, R20, 0x1, R135, P4 ;  /* 0x0000000114147824 */ /* 0x000fe400020e0687 */
[----:B-1----:R-:W-:Y:S02]  /*24dc0*/  IMAD.MOV.U32 R4, RZ, RZ, R19 ;  /* 0x000000ffff047224 */ /* 0x002fe400078e0013 */
[----:B------:R-:W-:Y:S01]  /*24dd0*/  IMAD.MOV.U32 R5, RZ, RZ, R20 ;  /* 0x000000ffff057224 */ /* 0x000fe200078e0014 */
[----:B------:R-:W-:Y:S01]  /*24de0*/  STL [R1+0x4c0], R19 ;  /* 0x0004c01301007387 */ /* 0x000fe20000100800 */
[----:B-----5:R-:W-:-:S03]  /*24df0*/  IMAD.X R16, R16, 0x1, R135, P5 ;  /* 0x0000000110107824 */ /* 0x020fc600028e0687 */
[----:B------:R-:W-:Y:S04]  /*24e00*/  STL [R1+0x4bc], R20 ;  /* 0x0004bc1401007387 */ /* 0x000fe80000100800 */
[----:B------:R1:W-:Y:S04]  /*24e10*/  STL [R1+0x500], R14 ;  /* 0x0005000e01007387 */ /* 0x0003e80000100800 */
[----:B------:R2:W-:Y:S01]  /*24e20*/  LDGSTS.E [R6+0x2880], desc[UR22][R4.64], P2 ;  /* 0x0288000004067fae */ /* 0x0005e200091a1016 */
[----:B------:R-:W-:-:S03]  /*24e30*/  IADD3 R9, P4, PT, R9, R134, RZ ;  /* 0x0000008609097210 */ /* 0x000fc60007f9e0ff */
[----:B------:R5:W-:Y:S01]  /*24e40*/  STL [R1+0x4fc], R16 ;  /* 0x0004fc1001007387 */ /* 0x000be20000100800 */
[----:B------:R-:W-:Y:S01]  /*24e50*/  IADD3 R13, P5, PT, R13, R134, RZ ;  /* 0x000000860d0d7210 */ /* 0x000fe20007fbe0ff */
[----:B--2---:R-:W-:Y:S02]  /*24e60*/  IMAD.MOV.U32 R4, RZ, RZ, R14 ;  /* 0x000000ffff047224 */ /* 0x004fe400078e000e */
[----:B------:R-:W-:Y:S01]  /*24e70*/  IMAD.MOV.U32 R5, RZ, RZ, R16 ;  /* 0x000000ffff057224 */ /* 0x000fe200078e0010 */
[----:B-1----:R-:W2:Y:S04]  /*24e80*/  LDL.LU R14, [R1+0x244] ;  /* 0x00024400010e7983 */ /* 0x002ea80000300800 */
[----:B-----5:R-:W5:Y:S04]  /*24e90*/  LDL.LU R16, [R1+0x284] ;  /* 0x0002840001107983 */ /* 0x020f680000300800 */
[----:B------:R1:W-:Y:S04]  /*24ea0*/  LDGSTS.E [R6+0x2c80], desc[UR22][R4.64], P2 ;  /* 0x02c8000004067fae */ /* 0x0003e800091a1016 */
[----:B------:R1:W-:Y:S01]  /*24eb0*/  STL [R1+0x540], R9 ;  /* 0x0005400901007387 */ /* 0x0003e20000100800 */
[----:B------:R-:W-:Y:S01]  /*24ec0*/  IMAD.X R12, R12, 0x1, R135, P4 ;  /* 0x000000010c0c7824 */ /* 0x000fe200020e0687 */
[----:B-1----:R-:W-:-:S03]  /*24ed0*/  MOV R4, R9 ;  /* 0x0000000900047202 */ /* 0x002fc60000000f00 */
[----:B------:R-:W-:Y:S01]  /*24ee0*/  IMAD.MOV.U32 R5, RZ, RZ, R12 ;  /* 0x000000ffff057224 */ /* 0x000fe200078e000c */
[----:B------:R1:W-:Y:S01]  /*24ef0*/  STL [R1+0x53c], R12 ;  /* 0x00053c0c01007387 */ /* 0x0003e20000100800 */
[----:B------:R-:W-:-:S03]  /*24f00*/  IMAD.X R17, R17, 0x1, R135, P5 ;  /* 0x0000000111117824 */ /* 0x000fc600028e0687 */
[----:B------:R1:W-:Y:S04]  /*24f10*/  STL [R1+0x580], R13 ;  /* 0x0005800d01007387 */ /* 0x0003e80000100800 */
[----:B------:R-:W5:Y:S04]  /*24f20*/  LDL.LU R9, [R1+0x2c8] ;  /* 0x0002c80001097983 */ /* 0x000f680000300800 */
[----:B------:R1:W-:Y:S04]  /*24f30*/  STL [R1+0x57c], R17 ;  /* 0x00057c1101007387 */ /* 0x0003e80000100800 */
[----:B------:R1:W-:Y:S04]  /*24f40*/  LDGSTS.E [R6+0x3080], desc[UR22][R4.64], P2 ;  /* 0x0308000004067fae */ /* 0x0003e800091a1016 */
[----:B-1----:R-:W5:Y:S01]  /*24f50*/  LDL.LU R12, [R1+0x308] ;  /* 0x00030800010c7983 */ /* 0x002f620000300800 */
[----:B------:R-:W-:-:S03]  /*24f60*/  IMAD.MOV.U32 R4, RZ, RZ, R13 ;  /* 0x000000ffff047224 */ /* 0x000fc600078e000d */
[----:B------:R-:W5:Y:S01]  /*24f70*/  LDL.LU R13, [R1+0x2c4] ;  /* 0x0002c400010d7983 */ /* 0x000f620000300800 */
[----:B------:R-:W-:Y:S01]  /*24f80*/  IMAD.MOV.U32 R5, RZ, RZ, R17 ;  /* 0x000000ffff057224 */ /* 0x000fe200078e0011 */
[-C--:B------:R-:W-:Y:S02]  /*24f90*/  IADD3 R8, P4, PT, R8, R134.reuse, RZ ;  /* 0x0000008608087210 */ /* 0x080fe40007f9e0ff */
[----:B------:R-:W5:Y:S01]  /*24fa0*/  LDL.LU R17, [R1+0x304] ;  /* 0x0003040001117983 */ /* 0x000f620000300800 */
[----:B------:R-:W-:-:S03]  /*24fb0*/  IADD3 R10, P5, PT, R10, R134, RZ ;  /* 0x000000860a0a7210 */ /* 0x000fc60007fbe0ff */
[----:B------:R1:W-:Y:S04]  /*24fc0*/  LDGSTS.E [R6+0x3480], desc[UR22][R4.64], P2 ;  /* 0x0348000004067fae */ /* 0x0003e800091a1016 */
[----:B------:R-:W-:Y:S01]  /*24fd0*/  STL [R1+0x5c0], R8 ;  /* 0x0005c00801007387 */ /* 0x000fe20000100800 */
[----:B-1----:R-:W-:Y:S02]  /*24fe0*/  IMAD.MOV.U32 R4, RZ, RZ, R8 ;  /* 0x000000ffff047224 */ /* 0x002fe400078e0008 */
[----:B----4-:R-:W-:-:S04]  /*24ff0*/  IMAD.X R11, R11, 0x1, R135, P4 ;  /* 0x000000010b0b7824 */ /* 0x010fc800020e0687 */
[----:B------:R-:W-:Y:S01]  /*25000*/  IMAD.MOV.U32 R5, RZ, RZ, R11 ;  /* 0x000000ffff057224 */ /* 0x000fe200078e000b */
[----:B------:R1:W-:Y:S01]  /*25010*/  STL [R1+0x5bc], R11 ;  /* 0x0005bc0b01007387 */ /* 0x0003e20000100800 */
[----:B------:R-:W-:-:S03]  /*25020*/  IMAD.X R18, R18, 0x1, R135, P5 ;  /* 0x0000000112127824 */ /* 0x000fc600028e0687 */
[----:B------:R-:W-:Y:S04]  /*25030*/  STL [R1+0x600], R10 ;  /* 0x0006000a01007387 */ /* 0x000fe80000100800 */
[----:B------:R4:W-:Y:S04]  /*25040*/  LDGSTS.E [R6+0x3880], desc[UR22][R4.64], P2 ;  /* 0x0388000004067fae */ /* 0x0009e800091a1016 */
[----:B-1----:R-:W5:Y:S04]  /*25050*/  LDL.LU R11, [R1+0x348] ;  /* 0x00034800010b7983 */ /* 0x002f680000300800 */
[----:B------:R1:W-:Y:S04]  /*25060*/  STL [R1+0x5fc], R18 ;  /* 0x0005fc1201007387 */ /* 0x0003e80000100800 */
[----:B------:R-:W5:Y:S01]  /*25070*/  LDL.LU R8, [R1+0x388] ;  /* 0x0003880001087983 */ /* 0x000f620000300800 */
[----:B----4-:R-:W-:-:S03]  /*25080*/  IMAD.MOV.U32 R5, RZ, RZ, R18 ;  /* 0x000000ffff057224 */ /* 0x010fc600078e0012 */
[----:B-1----:R-:W4:Y:S01]  /*25090*/  LDL.LU R18, [R1+0x344] ;  /* 0x0003440001127983 */ /* 0x002f220000300800 */
[----:B------:R-:W-:-:S03]  /*250a0*/  IMAD.MOV.U32 R4, RZ, RZ, R10 ;  /* 0x000000ffff047224 */ /* 0x000fc600078e000a */
[----:B------:R-:W4:Y:S01]  /*250b0*/  LDL.LU R10, [R1+0x384] ;  /* 0x00038400010a7983 */ /* 0x000f220000300800 */
[-C--:B---3--:R-:W-:Y:S02]  /*250c0*/  IADD3 R7, P4, PT, R7, R134.reuse, RZ ;  /* 0x0000008607077210 */ /* 0x088fe40007f9e0ff */
[----:B------:R-:W-:Y:S01]  /*250d0*/  IADD3 R15, P5, PT, R15, R134, RZ ;  /* 0x000000860f0f7210 */ /* 0x000fe20007fbe0ff */
[----:B------:R1:W-:Y:S04]  /*250e0*/  LDGSTS.E [R6+0x3c80], desc[UR22][R4.64], P2 ;  /* 0x03c8000004067fae */ /* 0x0003e800091a1016 */
[----:B------:R-:W-:Y:S01]  /*250f0*/  STL [R1+0x248], R7 ;  /* 0x0002480701007387 */ /* 0x000fe20000100800 */
[----:B-1----:R-:W-:-:S03]  /*25100*/  LOP3.LUT R6, R3, 0x20, RZ, 0x3c, !PT ;  /* 0x0000002003067812 */ /* 0x002fc600078e3cff */
[----:B------:R-:W-:Y:S01]  /*25110*/  STL [R1+0x288], R15 ;  /* 0x0002880f01007387 */ /* 0x000fe20000100800 */
[----:B------:R-:W-:Y:S02]  /*25120*/  IMAD.MOV.U32 R4, RZ, RZ, R7 ;  /* 0x000000ffff047224 */ /* 0x000fe400078e0007 */
[----:B------:R-:W-:Y:S02]  /*25130*/  VIADD R6, R6, UR5 ;  /* 0x0000000506067c36 */ /* 0x000fe40008000000 */
[----:B--2---:R-:W-:-:S04]  /*25140*/  IMAD.X R14, R14, 0x1, R135, P4 ;  /* 0x000000010e0e7824 */ /* 0x004fc800020e0687 */
[----:B------:R-:W-:Y:S01]  /*25150*/  IMAD.MOV.U32 R5, RZ, RZ, R14 ;  /* 0x000000ffff057224 */ /* 0x000fe200078e000e */
[----:B------:R1:W-:Y:S01]  /*25160*/  STL [R1+0x244], R14 ;  /* 0x0002440e01007387 */ /* 0x0003e20000100800 */
[----:B-----5:R-:W-:-:S03]  /*25170*/  IADD3.X R16, PT, PT, R16, R135, RZ, P5, !PT ;  /* 0x0000008710107210 */ /* 0x020fc60002ffe4ff */
[----:B------:R2:W-:Y:S04]  /*25180*/  LDGSTS.E [R6+0x100], desc[UR22][R4.64], P2 ;  /* 0x0010000004067fae */ /* 0x0005e800091a1016 */
[----:B-1----:R-:W3:Y:S04]  /*25190*/  LDL.LU R14, [R1+0x3c8] ;  /* 0x0003c800010e7983 */ /* 0x002ee80000300800 */
[----:B------:R-:W5:Y:S01]  /*251a0*/  LDL.LU R7, [R1+0x408] ;  /* 0x0004080001077983 */ /* 0x000f620000300800 */
[----:B--2---:R-:W-:-:S03]  /*251b0*/  IMAD.MOV.U32 R4, RZ, RZ, R15 ;  /* 0x000000ffff047224 */ /* 0x004fc600078e000f */
[----:B------:R1:W-:Y:S01]  /*251c0*/  STL [R1+0x284], R16 ;  /* 0x0002841001007387 */ /* 0x0003e20000100800 */
[----:B------:R-:W-:-:S03]  /*251d0*/  IMAD.MOV.U32 R5, RZ, RZ, R16 ;  /* 0x000000ffff057224 */ /* 0x000fc600078e0010 */
[----:B------:R-:W2:Y:S04]  /*251e0*/  LDL.LU R15, [R1+0x3c4] ;  /* 0x0003c400010f7983 */ /* 0x000ea80000300800 */
[----:B------:R1:W-:Y:S01]  /*251f0*/  LDGSTS.E [R6+0x500], desc[UR22][R4.64], P2 ;  /* 0x0050000004067fae */ /* 0x0003e200091a1016 */
[----:B------:R-:W-:-:S03]  /*25200*/  IADD3 R9, P4, PT, R9, R134, RZ ;  /* 0x0000008609097210 */ /* 0x000fc60007f9e0ff */
[----:B-1----:R-:W2:Y:S04]  /*25210*/  LDL.LU R16, [R1+0x404] ;  /* 0x0004040001107983 */ /* 0x002ea80000300800 */
[----:B------:R-:W-:Y:S01]  /*25220*/  STL [R1+0x2c8], R9 ;  /* 0x0002c80901007387 */ /* 0x000fe20000100800 */
[----:B------:R-:W-:Y:S01]  /*25230*/  IADD3 R12, P5, PT, R12, R134, RZ ;  /* 0x000000860c0c7210 */ /* 0x000fe20007fbe0ff */
[----:B------:R-:W-:Y:S02]  /*25240*/  IMAD.MOV.U32 R4, RZ, RZ, R9 ;  /* 0x000000ffff047224 */ /* 0x000fe400078e0009 */
[--C-:B------:R-:W-:Y:S02]  /*25250*/  IMAD.X R13, R13, 0x1, R135.reuse, P4 ;  /* 0x000000010d0d7824 */ /* 0x100fe400020e0687 */
[----:B------:R-:W-:-:S03]  /*25260*/  IMAD.X R17, R17, 0x1, R135, P5 ;  /* 0x0000000111117824 */ /* 0x000fc600028e0687 */
[----:B------:R1:W-:Y:S01]  /*25270*/  STL [R1+0x2c4], R13 ;  /* 0x0002c40d01007387 */ /* 0x0003e20000100800 */
[----:B------:R-:W-:-:S03]  /*25280*/  IMAD.MOV.U32 R5, RZ, RZ, R13 ;  /* 0x000000ffff057224 */ /* 0x000fc600078e000d */
[----:B------:R-:W-:Y:S04]  /*25290*/  STL [R1+0x308], R12 ;  /* 0x0003080c01007387 */ /* 0x000fe80000100800 */
[----:B------:R1:W-:Y:S04]  /*252a0*/  LDGSTS.E [R6+0x900], desc[UR22][R4.64], P2 ;  /* 0x0090000004067fae */ /* 0x0003e800091a1016 */
[----:B-1----:R-:W2:Y:S04]  /*252b0*/  LDL.LU R13, [R1+0x448] ;  /* 0x00044800010d7983 */ /* 0x002ea80000300800 */
[----:B------:R1:W-:Y:S04]  /*252c0*/  STL [R1+0x304], R17 ;  /* 0x0003041101007387 */ /* 0x0003e80000100800 */
[----:B------:R-:W2:Y:S01]  /*252d0*/  LDL.LU R9, [R1+0x488] ;  /* 0x0004880001097983 */ /* 0x000ea20000300800 */
[----:B------:R-:W-:-:S03]  /*252e0*/  IMAD.MOV.U32 R5, RZ, RZ, R17 ;  /* 0x000000ffff057224 */ /* 0x000fc600078e0011 */
[----:B-1----:R-:W2:Y:S01]  /*252f0*/  LDL.LU R17, [R1+0x444] ;  /* 0x0004440001117983 */ /* 0x002ea20000300800 */
[----:B------:R-:W-:-:S03]  /*25300*/  IMAD.MOV.U32 R4, RZ, RZ, R12 ;  /* 0x000000ffff047224 */ /* 0x000fc600078e000c */
[----:B------:R-:W2:Y:S04]  /*25310*/  LDL.LU R12, [R1+0x484] ;  /* 0x00048400010c7983 */ /* 0x000ea80000300800 */
[----:B------:R1:W-:Y:S01]  /*25320*/  LDGSTS.E [R6+0xd00], desc[UR22][R4.64], P2 ;  /* 0x00d0000004067fae */ /* 0x0003e200091a1016 */
[----:B------:R-:W-:-:S05]  /*25330*/  IADD3 R11, P4, PT, R11, R134, RZ ;  /* 0x000000860b0b7210 */ /* 0x000fca0007f9e0ff */
[----:B------:R1:W-:Y:S01]  /*25340*/  STL [R1+0x348], R11 ;  /* 0x0003480b01007387 */ /* 0x0003e20000100800 */
[----:B------:R-:W-:Y:S01]  /*25350*/  IADD3 R8, P5, PT, R8, R134, RZ ;  /* 0x0000008608087210 */ /* 0x000fe20007fbe0ff */
[----:B----4-:R-:W-:-:S03]  /*25360*/  IMAD.X R18, R18, 0x1, R135, P4 ;  /* 0x0000000112127824 */ /* 0x010fc600020e0687 */
[----:B------:R-:W-:Y:S02]  /*25370*/  IADD3.X R10, PT, PT, R10, R135, RZ, P5, !PT ;  /* 0x000000870a0a7210 */ /* 0x000fe40002ffe4ff */
[----:B------:R4:W-:Y:S04]  /*25380*/  STL [R1+0x344], R18 ;  /* 0x0003441201007387 */ /* 0x0009e80000100800 */
[----:B------:R4:W-:Y:S01]  /*25390*/  STL [R1+0x388], R8 ;  /* 0x0003880801007387 */ /* 0x0009e20000100800 */
[----:B-1----:R-:W-:-:S03]  /*253a0*/  IMAD.MOV.U32 R4, RZ, RZ, R11 ;  /* 0x000000ffff047224 */ /* 0x002fc600078e000b */
[----:B------:R-:W2:Y:S04]  /*253b0*/  LDL.LU R19, [R1+0x4c8] ;  /* 0x0004c80001137983 */ /* 0x000ea80000300800 */
[----:B------:R1:W-:Y:S04]  /*253c0*/  STL [R1+0x384], R10 ;  /* 0x0003840a01007387 */ /* 0x0003e80000100800 */
[----:B------:R-:W2:Y:S04]  /*253d0*/  LDL.LU R11, [R1+0x508] ;  /* 0x00050800010b7983 */ /* 0x000ea80000300800 */
[----:B------:R-:W2:Y:S01]  /*253e0*/  LDL.LU R20, [R1+0x4c4] ;  /* 0x0004c40001147983 */ /* 0x000ea20000300800 */
[----:B------:R-:W-:-:S03]  /*253f0*/  IMAD.MOV.U32 R5, RZ, RZ, R18 ;  /* 0x000000ffff057224 */ /* 0x000fc600078e0012 */
[----:B----4-:R-:W4:Y:S04]  /*25400*/  LDL.LU R18, [R1+0x504] ;  /* 0x0005040001127983 */ /* 0x010f280000300800 */
[----:B------:R1:W-:Y:S02]  /*25410*/  LDGSTS.E [R6+0x1100], desc[UR22][R4.64], P2 ;  /* 0x0110000004067fae */ /* 0x0003e400091a1016 */
[----:B-1----:R-:W-:Y:S02]  /*25420*/  IMAD.MOV.U32 R4, RZ, RZ, R8 ;  /* 0x000000ffff047224 */ /* 0x002fe400078e0008 */
[----:B------:R-:W-:Y:S01]  /*25430*/  IMAD.MOV.U32 R5, RZ, RZ, R10 ;  /* 0x000000ffff057224 */ /* 0x000fe200078e000a */
[----:B------:R-:W4:Y:S04]  /*25440*/  LDL.LU R8, [R1+0x548] ;  /* 0x0005480001087983 */ /* 0x000f280000300800 */
[----:B------:R-:W4:Y:S04]  /*25450*/  LDL.LU R10, [R1+0x588] ;  /* 0x00058800010a7983 */ /* 0x000f280000300800 */
[----:B------:R1:W-:Y:S01]  /*25460*/  LDGSTS.E [R6+0x1500], desc[UR22][R4.64], P2 ;  /* 0x0150000004067fae */ /* 0x0003e200091a1016 */
[----:B---3--:R-:W-:-:S02]  /*25470*/  IADD3 R14, P4, PT, R14, R134, RZ ;  /* 0x000000860e0e7210 */ /* 0x008fc40007f9e0ff */
[----:B-----5:R-:W-:-:S03]  /*25480*/  IADD3 R7, P5, PT, R7, R134, RZ ;  /* 0x0000008607077210 */ /* 0x020fc60007fbe0ff */
[----:B------:R3:W-:Y:S01]  /*25490*/  STL [R1+0x3c8], R14 ;  /* 0x0003c80e01007387 */ /* 0x0007e20000100800 */
[----:B-1----:R-:W-:Y:S02]  /*254a0*/  IMAD.MOV.U32 R4, RZ, RZ, R14 ;  /* 0x000000ffff047224 */ /* 0x002fe400078e000e */
[----:B--2---:R-:W-:-:S05]  /*254b0*/  IMAD.X R15, R15, 0x1, R135, P4 ;  /* 0x000000010f0f7824 */ /* 0x004fca00020e0687 */
[----:B------:R1:W-:Y:S01]  /*254c0*/  STL [R1+0x3c4], R15 ;  /* 0x0003c40f01007387 */ /* 0x0003e20000100800 */
[----:B------:R-:W-:Y:S02]  /*254d0*/  IMAD.MOV.U32 R5, RZ, RZ, R15 ;  /* 0x000000ffff057224 */ /* 0x000fe400078e000f */
[----:B------:R-:W-:Y:S01]  /*254e0*/  IMAD.X R16, R16, 0x1, R135, P5 ;  /* 0x0000000110107824 */ /* 0x000fe200028e0687 */
[----:B------:R2:W-:Y:S04]  /*254f0*/  STL [R1+0x408], R7 ;  /* 0x0004080701007387 */ /* 0x0005e80000100800 */
[----:B---3--:R-:W3:Y:S04]  /*25500*/  LDL.LU R14, [R1+0x544] ;  /* 0x00054400010e7983 */ /* 0x008ee80000300800 */
[----:B------:R5:W-:Y:S04]  /*25510*/  STL [R1+0x404], R16 ;  /* 0x0004041001007387 */ /* 0x000be80000100800 */
[----:B-1----:R-:W3:Y:S04]  /*25520*/  LDL.LU R15, [R1+0x584] ;  /* 0x00058400010f7983 */ /* 0x002ee80000300800 */
[----:B------:R1:W-:Y:S02]  /*25530*/  LDGSTS.E [R6+0x1900], desc[UR22][R4.64], P2 ;  /* 0x0190000004067fae */ /* 0x0003e400091a1016 */
[----:B-1----:R-:W-:-:S02]  /*25540*/  IMAD.MOV.U32 R4, RZ, RZ, R7 ;  /* 0x000000ffff047224 */ /* 0x002fc400078e0007 */
[----:B------:R-:W-:Y:S01]  /*25550*/  IMAD.MOV.U32 R5, RZ, RZ, R16 ;  /* 0x000000ffff057224 */ /* 0x000fe200078e0010 */
[----:B--2---:R-:W2:Y:S04]  /*25560*/  LDL.LU R7, [R1+0x5c8] ;  /* 0x0005c80001077983 */ /* 0x004ea80000300800 */
[----:B-----5:R-:W5:Y:S01]  /*25570*/  LDL.LU R16, [R1+0x608] ;  /* 0x0006080001107983 */ /* 0x020f620000300800 */
[----:B------:R-:W-:-:S03]  /*25580*/  IADD3 R13, P4, PT, R13, R134, RZ ;  /* 0x000000860d0d7210 */ /* 0x000fc60007f9e0ff */
[----:B------:R1:W-:Y:S01]  /*25590*/  LDGSTS.E [R6+0x1d00], desc[UR22][R4.64], P2 ;  /* 0x01d0000004067fae */ /* 0x0003e200091a1016 */
[----:B------:R-:W-:-:S03]  /*255a0*/  IADD3 R9, P5, PT, R9, R134, RZ ;  /* 0x0000008609097210 */ /* 0x000fc60007fbe0ff */
[----:B------:R1:W-:Y:S01]  /*255b0*/  STL [R1+0x448], R13 ;  /* 0x0004480d01007387 */ /* 0x0003e20000100800 */
[----:B------:R-:W-:Y:S02]  /*255c0*/  IMAD.X R17, R17, 0x1, R135, P4 ;  /* 0x0000000111117824 */ /* 0x000fe400020e0687 */
[----:B-1----:R-:W-:Y:S01]  /*255d0*/  IMAD.MOV.U32 R4, RZ, RZ, R13 ;  /* 0x000000ffff047224 */ /* 0x002fe200078e000d */
[----:B------:R-:W-:Y:S02]  /*255e0*/  IADD3.X R12, PT, PT, R12, R135, RZ, P5, !PT ;  /* 0x000000870c0c7210 */ /* 0x000fe40002ffe4ff */
[----:B------:R1:W-:Y:S04]  /*255f0*/  STL [R1+0x444], R17 ;  /* 0x0004441101007387 */ /* 0x0003e80000100800 */
[----:B------:R1:W-:Y:S01]  /*25600*/  STL [R1+0x488], R9 ;  /* 0x0004880901007387 */ /* 0x0003e20000100800 */
[----:B------:R-:W-:-:S03]  /*25610*/  IMAD.MOV.U32 R5, RZ, RZ, R17 ;  /* 0x000000ffff057224 */ /* 0x000fc600078e0011 */
[----:B------:R-:W5:Y:S04]  /*25620*/  LDL.LU R13, [R1+0x5c4] ;  /* 0x0005c400010d7983 */ /* 0x000f680000300800 */
[----:B------:R1:W-:Y:S04]  /*25630*/  STL [R1+0x484], R12 ;  /* 0x0004840c01007387 */ /* 0x0003e80000100800 */
[----:B-1----:R-:W5:Y:S04]  /*25640*/  LDL.LU R17, [R1+0x604] ;  /* 0x0006040001117983 */ /* 0x002f680000300800 */
[----:B------:R1:W-:Y:S02]  /*25650*/  LDGSTS.E [R6+0x2100], desc[UR22][R4.64], P2 ;  /* 0x0210000004067fae */ /* 0x0003e400091a1016 */
[----:B-1----:R-:W-:-:S02]  /*25660*/  IMAD.MOV.U32 R4, RZ, RZ, R9 ;  /* 0x000000ffff047224 */ /* 0x002fc400078e0009 */
[----:B------:R-:W-:Y:S01]  /*25670*/  IMAD.MOV.U32 R5, RZ, RZ, R12 ;  /* 0x000000ffff057224 */ /* 0x000fe200078e000c */
[----:B------:R-:W5:Y:S04]  /*25680*/  LDL.LU R9, [R1+0x250] ;  /* 0x0002500001097983 */ /* 0x000f680000300800 */
[----:B------:R1:W-:Y:S04]  /*25690*/  LDGSTS.E [R6+0x2500], desc[UR22][R4.64], P2 ;  /* 0x0250000004067fae */ /* 0x0003e800091a1016 */
[----:B------:R-:W5:Y:S01]  /*256a0*/  LDL.LU R12, [R1+0x290] ;  /* 0x00029000010c7983 */ /* 0x000f620000300800 */
[----:B------:R-:W-:-:S02]  /*256b0*/  IADD3 R19, P4, PT, R19, R134, RZ ;  /* 0x0000008613137210 */ /* 0x000fc40007f9e0ff */
[----:B------:R-:W-:-:S03]  /*256c0*/  IADD3 R11, P5, PT, R11, R134, RZ ;  /* 0x000000860b0b7210 */ /* 0x000fc60007fbe0ff */
[----:B------:R-:W-:Y:S02]  /*256d0*/  IMAD.X R20, R20, 0x1, R135, P4 ;  /* 0x0000000114147824 */ /* 0x000fe400020e0687 */
[----:B-1----:R-:W-:Y:S02]  /*256e0*/  IMAD.MOV.U32 R4, RZ, RZ, R19 ;  /* 0x000000ffff047224 */ /* 0x002fe400078e0013 */
[----:B------:R-:W-:Y:S02]  /*256f0*/  IMAD.MOV.U32 R5, RZ, RZ, R20 ;  /* 0x000000ffff057224 */ /* 0x000fe400078e0014 */
[----:B----4-:R-:W-:Y:S01]  /*25700*/  IMAD.X R18, R18, 0x1, R135, P5 ;  /* 0x0000000112127824 */ /* 0x010fe200028e0687 */
[----:B------:R-:W-:Y:S04]  /*25710*/  STL [R1+0x4c8], R19 ;  /* 0x0004c81301007387 */ /* 0x000fe80000100800 */
[----:B------:R-:W-:Y:S04]  /*25720*/  STL [R1+0x4c4], R20 ;  /* 0x0004c41401007387 */ /* 0x000fe80000100800 */
[----:B------:R1:W-:Y:S04]  /*25730*/  STL [R1+0x508], R11 ;  /* 0x0005080b01007387 */ /* 0x0003e80000100800 */
[----:B------:R4:W-:Y:S04]  /*25740*/  LDGSTS.E [R6+0x2900], desc[UR22][R4.64], P2 ;  /* 0x0290000004067fae */ /* 0x0009e800091a1016 */
[----:B------:R1:W-:Y:S01]  /*25750*/  STL [R1+0x504], R18 ;  /* 0x0005041201007387 */ /* 0x0003e20000100800 */
[----:B----4-:R-:W-:-:S03]  /*25760*/  IMAD.MOV.U32 R4, RZ, RZ, R11 ;  /* 0x000000ffff047224 */ /* 0x010fc600078e000b */
[----:B-1----:R-:W4:Y:S01]  /*25770*/  LDL.LU R11, [R1+0x24c] ;  /* 0x00024c00010b7983 */ /* 0x002f220000300800 */
[----:B------:R-:W-:-:S03]  /*25780*/  IMAD.MOV.U32 R5, RZ, RZ, R18 ;  /* 0x000000ffff057224 */ /* 0x000fc600078e0012 */
[----:B------:R-:W4:Y:S01]  /*25790*/  LDL.LU R18, [R1+0x28c] ;  /* 0x00028c0001127983 */ /* 0x000f220000300800 */
[-C--:B------:R-:W-:Y:S02]  /*257a0*/  IADD3 R8, P4, PT, R8, R134.reuse, RZ ;  /* 0x0000008608087210 */ /* 0x080fe40007f9e0ff */
[----:B------:R-:W-:Y:S01]  /*257b0*/  IADD3 R10, P5, PT, R10, R134, RZ ;  /* 0x000000860a0a7210 */ /* 0x000fe20007fbe0ff */
[----:B------:R1:W-:Y:S04]  /*257c0*/  LDGSTS.E [R6+0x2d00], desc[UR22][R4.64], P2 ;  /* 0x02d0000004067fae */ /* 0x0003e800091a1016 */
[----:B------:R3:W-:Y:S01]  /*257d0*/  STL [R1+0x548], R8 ;  /* 0x0005480801007387 */ /* 0x0007e20000100800 */
[----:B-1----:R-:W-:Y:S02]  /*257e0*/  IMAD.MOV.U32 R4, RZ, RZ, R8 ;  /* 0x000000ffff047224 */ /* 0x002fe400078e0008 */
[----:B---3--:R-:W-:-:S04]  /*257f0*/  IMAD.X R14, R14, 0x1, R135, P4 ;  /* 0x000000010e0e7824 */ /* 0x008fc800020e0687 */
[----:B------:R-:W-:Y:S01]  /*25800*/  IMAD.MOV.U32 R5, RZ, RZ, R14 ;  /* 0x000000ffff057224 */ /* 0x000fe200078e000e */
[----:B------:R1:W-:Y:S01]  /*25810*/  STL [R1+0x544], R14 ;  /* 0x0005440e01007387 */ /* 0x0003e20000100800 */
[----:B------:R-:W-:-:S03]  /*25820*/  IADD3.X R15, PT, PT, R15, R135, RZ, P5, !PT ;  /* 0x000000870f0f7210 */ /* 0x000fc60002ffe4ff */
[----:B------:R3:W-:Y:S04]  /*25830*/  STL [R1+0x588], R10 ;  /* 0x0005880a01007387 */ /* 0x0007e80000100800 */
[----:B------:R-:W4:Y:S04]  /*25840*/  LDL.LU R8, [R1+0x2d0] ;  /* 0x0002d00001087983 */ /* 0x000f280000300800 */
[----:B------:R3:W-:Y:S04]  /*25850*/  STL [R1+0x584], R15 ;  /* 0x0005840f01007387 */ /* 0x0007e80000100800 */
[----:B------:R3:W-:Y:S04]  /*25860*/  LDGSTS.E [R6+0x3100], desc[UR22][R4.64], P2 ;  /* 0x0310000004067fae */ /* 0x0007e800091a1016 */
[----:B-1----:R-:W4:Y:S01]  /*25870*/  LDL.LU R14, [R1+0x310] ;  /* 0x00031000010e7983 */ /* 0x002f220000300800 */
[----:B--2---:R-:W-:-:S02]  /*25880*/  IADD3 R7, P4, PT, R7, R134, RZ ;  /* 0x0000008607077210 */ /* 0x004fc40007f9e0ff */
[----:B-----5:R-:W-:Y:S01]  /*25890*/  IADD3 R16, P5, PT, R16, R134, RZ ;  /* 0x0000008610107210 */ /* 0x020fe20007fbe0ff */
[----:B---3--:R-:W-:Y:S02]  /*258a0*/  IMAD.MOV.U32 R4, RZ, RZ, R10 ;  /* 0x000000ffff047224 */ /* 0x008fe400078e000a */
[----:B------:R-:W-:Y:S01]  /*258b0*/  IMAD.MOV.U32 R5, RZ, RZ, R15 ;  /* 0x000000ffff057224 */ /* 0x000fe200078e000f */
[----:B------:R-:W2:Y:S04]  /*258c0*/  LDL.LU R10, [R1+0x2cc] ;  /* 0x0002cc00010a7983 */ /* 0x000ea80000300800 */
[----:B------:R-:W3:Y:S04]  /*258d0*/  LDL.LU R15, [R1+0x30c] ;  /* 0x00030c00010f7983 */ /* 0x000ee80000300800 */
[----:B------:R1:W-:Y:S04]  /*258e0*/  LDGSTS.E [R6+0x3500], desc[UR22][R4.64], P2 ;  /* 0x0350000004067fae */ /* 0x0003e800091a1016 */
[----:B------:R-:W-:Y:S01]  /*258f0*/  STL [R1+0x5c8], R7 ;  /* 0x0005c80701007387 */ /* 0x000fe20000100800 */
[----:B-1----:R-:W-:-:S02]  /*25900*/  IMAD.MOV.U32 R4, RZ, RZ, R7 ;  /* 0x000000ffff047224 */ /* 0x002fc400078e0007 */
[----:B------:R-:W-:-:S04]  /*25910*/  IMAD.X R13, R13, 0x1, R135, P4 ;  /* 0x000000010d0d7824 */ /* 0x000fc800020e0687 */
[----:B------:R-:W-:Y:S01]  /*25920*/  IMAD.MOV.U32 R5, RZ, RZ, R13 ;  /* 0x000000ffff057224 */ /* 0x000fe200078e000d */
[----:B------:R1:W-:Y:S01]  /*25930*/  STL [R1+0x5c4], R13 ;  /* 0x0005c40d01007387 */ /* 0x0003e20000100800 */
[----:B------:R-:W-:-:S03]  /*25940*/  IMAD.X R17, R17, 0x1, R135, P5 ;  /* 0x0000000111117824 */ /* 0x000fc600028e0687 */
[----:B------:R-:W-:Y:S04]  /*25950*/  STL [R1+0x608], R16 ;  /* 0x0006081001007387 */ /* 0x000fe80000100800 */
[----:B------:R5:W-:Y:S04]  /*25960*/  LDGSTS.E [R6+0x3900], desc[UR22][R4.64], P2 ;  /* 0x0390000004067fae */ /* 0x000be800091a1016 */
[----:B-1----:R-:W3:Y:S04]  /*25970*/  LDL.LU R13, [R1+0x350] ;  /* 0x00035000010d7983 */ /* 0x002ee80000300800 */
[----:B------:R1:W-:Y:S04]  /*25980*/  STL [R1+0x604], R17 ;  /* 0x0006041101007387 */ /* 0x0003e80000100800 */
[----:B------:R-:W3:Y:S01]  /*25990*/  LDL.LU R7, [R1+0x390] ;  /* 0x0003900001077983 */ /* 0x000ee20000300800 */
[----:B-----5:R-:W-:-:S03]  /*259a0*/  IMAD.MOV.U32 R5, RZ, RZ, R17 ;  /* 0x000000ffff057224 */ /* 0x020fc600078e0011 */
[----:B-1----:R-:W5:Y:S01]  /*259b0*/  LDL.LU R17, [R1+0x34c] ;  /* 0x00034c0001117983 */ /* 0x002f620000300800 */
[----:B------:R-:W-:-:S03]  /*259c0*/  IMAD.MOV.U32 R4, RZ, RZ, R16 ;  /* 0x000000ffff047224 */ /* 0x000fc600078e0010 */
[----:B------:R-:W5:Y:S01]  /*259d0*/  LDL.LU R16, [R1+0x38c] ;  /* 0x00038c0001107983 */ /* 0x000f620000300800 */
[-C--:B------:R-:W-:Y:S02]  /*259e0*/  IADD3 R9, P4, PT, R9, R134.reuse, RZ ;  /* 0x0000008609097210 */ /* 0x080fe40007f9e0ff */
[----:B------:R-:W-:Y:S01]  /*259f0*/  IADD3 R12, P5, PT, R12, R134, RZ ;  /* 0x000000860c0c7210 */ /* 0x000fe20007fbe0ff */
[----:B------:R1:W-:Y:S04]  /*25a00*/  LDGSTS.E [R6+0x3d00], desc[UR22][R4.64], P2 ;  /* 0x03d0000004067fae */ /* 0x0003e800091a1016 */
[----:B------:R-:W-:Y:S04]  /*25a10*/  STL [R1+0x250], R9 ;  /* 0x0002500901007387 */ /* 0x000fe80000100800 */
[----:B------:R-:W-:Y:S01]  /*25a20*/  STL [R1+0x290], R12 ;  /* 0x0002900c01007387 */ /* 0x000fe20000100800 */
[----:B-1----:R-:W-:Y:S01]  /*25a30*/  LOP3.LUT R6, R3, 0x30, RZ, 0x3c, !PT ;  /* 0x0000003003067812 */ /* 0x002fe200078e3cff */
[----:B------:R-:W-:-:S03]  /*25a40*/  IMAD.MOV.U32 R4, RZ, RZ, R9 ;  /* 0x000000ffff047224 */ /* 0x000fc600078e0009 */
[----:B------:R-:W-:Y:S01]  /*25a50*/  IADD3 R6, PT, PT, R6, UR5, RZ ;  /* 0x0000000506067c10 */ /* 0x000fe2000fffe0ff */
[----:B----4-:R-:W-:-:S04]  /*25a60*/  IMAD.X R11, R11, 0x1, R135, P4 ;  /* 0x000000010b0b7824 */ /* 0x010fc800020e0687 */
[----:B------:R-:W-:Y:S01]  /*25a70*/  IMAD.MOV.U32 R5, RZ, RZ, R11 ;  /* 0x000000ffff057224 */ /* 0x000fe200078e000b */
[----:B------:R1:W-:Y:S01]  /*25a80*/  STL [R1+0x24c], R11 ;  /* 0x00024c0b01007387 */ /* 0x0003e20000100800 */
[----:B------:R-:W-:-:S03]  /*25a90*/  IMAD.X R18, R18, 0x1, R135, P5 ;  /* 0x0000000112127824 */ /* 0x000fc600028e0687 */
[----:B------:R4:W-:Y:S04]  /*25aa0*/  LDGSTS.E [R6+0x180], desc[UR22][R4.64], P2 ;  /* 0x0018000004067fae */ /* 0x0009e800091a1016 */
[----:B-1----:R-:W5:Y:S04]  /*25ab0*/  LDL.LU R11, [R1+0x3d0] ;  /* 0x0003d000010b7983 */ /* 0x002f680000300800 */
[----:B------:R-:W5:Y:S01]  /*25ac0*/  LDL.LU R9, [R1+0x410] ;  /* 0x0004100001097983 */ /* 0x000f620000300800 */
[----:B----4-:R-:W-:-:S03]  /*25ad0*/  IMAD.MOV.U32 R5, RZ, RZ, R18 ;  /* 0x000000ffff057224 */ /* 0x010fc600078e0012 */
[----:B------:R1:W-:Y:S01]  /*25ae0*/  STL [R1+0x28c], R18 ;  /* 0x00028c1201007387 */ /* 0x0003e20000100800 */
[----:B------:R-:W-:-:S05]  /*25af0*/  IMAD.MOV.U32 R4, RZ, RZ, R12 ;  /* 0x000000ffff047224 */ /* 0x000fca00078e000c */
[----:B------:R4:W-:Y:S04]  /*25b00*/  LDGSTS.E [R6+0x580], desc[UR22][R4.64], P2 ;  /* 0x0058000004067fae */ /* 0x0009e800091a1016 */
[----:B-1----:R-:W5:Y:S04]  /*25b10*/  LDL.LU R18, [R1+0x3cc] ;  /* 0x0003cc0001127983 */ /* 0x002f680000300800 */
[----:B------:R-:W5:Y:S01]  /*25b20*/  LDL.LU R12, [R1+0x40c] ;  /* 0x00040c00010c7983 */ /* 0x000f620000300800 */
[----:B------:R-:W-:-:S05]  /*25b30*/  IADD3 R8, P4, PT, R8, R134, RZ ;  /* 0x0000008608087210 */ /* 0x000fca0007f9e0ff */
[----:B------:R-:W-:Y:S01]  /*25b40*/  STL [R1+0x2d0], R8 ;  /* 0x0002d00801007387 */ /* 0x000fe20000100800 */
[----:B----4-:R-:W-:Y:S01]  /*25b50*/  IMAD.MOV.U32 R4, RZ, RZ, R8 ;  /* 0x000000ffff047224 */ /* 0x010fe200078e0008 */
[----:B------:R-:W-:Y:S01]  /*25b60*/  IADD3 R14, P5, PT, R14, R134, RZ ;  /* 0x000000860e0e7210 */ /* 0x000fe20007fbe0ff */
[----:B--2---:R-:W-:-:S04]  /*25b70*/  IMAD.X R10, R10, 0x1, R135, P4 ;  /* 0x000000010a0a7824 */ /* 0x004fc800020e0687 */
[----:B---3--:R-:W-:Y:S01]  /*25b80*/  IMAD.X R15, R15, 0x1, R135, P5 ;  /* 0x000000010f0f7824 */ /* 0x008fe200028e0687 */
[----:B------:R1:W-:Y:S01]  /*25b90*/  STL [R1+0x2cc], R10 ;  /* 0x0002cc0a01007387 */ /* 0x0003e20000100800 */
[----:B------:R-:W-:-:S03]  /*25ba0*/  IMAD.MOV.U32 R5, RZ, RZ, R10 ;  /* 0x000000ffff057224 */ /* 0x000fc600078e000a */
[----:B------:R-:W-:Y:S04]  /*25bb0*/  STL [R1+0x310], R14 ;  /* 0x0003100e01007387 */ /* 0x000fe80000100800 */
[----:B------:R2:W-:Y:S04]  /*25bc0*/  LDGSTS.E [R6+0x980], desc[UR22][R4.64], P2 ;  /* 0x0098000004067fae */ /* 0x0005e800091a1016 */
[----:B-1----:R-:W3:Y:S04]  /*25bd0*/  LDL.LU R10, [R1+0x450] ;  /* 0x00045000010a7983 */ /* 0x002ee80000300800 */
[----:B------:R1:W-:Y:S04]  /*25be0*/  STL [R1+0x30c], R15 ;  /* 0x00030c0f01007387 */ /* 0x0003e80000100800 */
[----:B------:R-:W4:Y:S01]  /*25bf0*/  LDL.LU R8, [R1+0x490] ;  /* 0x0004900001087983 */ /* 0x000f220000300800 */
[----:B--2---:R-:W-:-:S03]  /*25c00*/  IMAD.MOV.U32 R5, RZ, RZ, R15 ;  /* 0x000000ffff057224 */ /* 0x004fc600078e000f */
[----:B-1----:R-:W2:Y:S01]  /*25c10*/  LDL.LU R15, [R1+0x44c] ;  /* 0x00044c00010f7983 */ /* 0x002ea20000300800 */
[----:B------:R-:W-:-:S03]  /*25c20*/  IMAD.MOV.U32 R4, RZ, RZ, R14 ;  /* 0x000000ffff047224 */ /* 0x000fc600078e000e */
[----:B------:R-:W2:Y:S04]  /*25c30*/  LDL.LU R14, [R1+0x48c] ;  /* 0x00048c00010e7983 */ /* 0x000ea80000300800 */
[----:B------:R1:W-:Y:S01]  /*25c40*/  LDGSTS.E [R6+0xd80], desc[UR22][R4.64], P2 ;  /* 0x00d8000004067fae */ /* 0x0003e200091a1016 */
[-C--:B------:R-:W-:Y:S02]  /*25c50*/  IADD3 R13, P4, PT, R13, R134.reuse, RZ ;  /* 0x000000860d0d7210 */ /* 0x080fe40007f9e0ff */
[----:B------:R-:W-:-:S03]  /*25c60*/  IADD3 R7, P5, PT, R7, R134, RZ ;  /* 0x0000008607077210 */ /* 0x000fc60007fbe0ff */
[----:B------:R1:W-:Y:S01]  /*25c70*/  STL [R1+0x350], R13 ;  /* 0x0003500d01007387 */ /* 0x0003e20000100800 */
[----:B-----5:R-:W-:Y:S01]  /*25c80*/  IADD3.X R17, PT, PT, R17, R135, RZ, P4, !PT ;  /* 0x0000008711117210 */ /* 0x020fe200027fe4ff */
[----:B------:R-:W-:-:S04]  /*25c90*/  IMAD.X R16, R16, 0x1, R135, P5 ;  /* 0x0000000110107824 */ /* 0x000fc800028e0687 */
[----:B------:R-:W-:Y:S04]  /*25ca0*/  STL [R1+0x34c], R17 ;  /* 0x00034c1101007387 */ /* 0x000fe80000100800 */
[----:B------:R-:W-:Y:S01]  /*25cb0*/  STL [R1+0x390], R7 ;  /* 0x0003900701007387 */ /* 0x000fe20000100800 */
[----:B-1----:R-:W-:-:S03]  /*25cc0*/  IMAD.MOV.U32 R4, RZ, RZ, R13 ;  /* 0x000000ffff047224 */ /* 0x002fc600078e000d */
[----:B------:R-:W5:Y:S01]  /*25cd0*/  LDL.LU R19, [R1+0x4d0] ;  /* 0x0004d00001137983 */ /* 0x000f620000300800 */
[----:B------:R-:W-:-:S03]  /*25ce0*/  IMAD.MOV.U32 R5, RZ, RZ, R17 ;  /* 0x000000ffff057224 */ /* 0x000fc600078e0011 */
[----:B------:R1:W-:Y:S04]  /*25cf0*/  STL [R1+0x38c], R16 ;  /* 0x00038c1001007387 */ /* 0x0003e80000100800 */
[----:B------:R-:W5:Y:S04]  /*25d00*/  LDL.LU R13, [R1+0x510] ;  /* 0x00051000010d7983 */ /* 0x000f680000300800 */
[----:B------:R-:W5:Y:S04]  /*25d10*/  LDL.LU R20, [R1+0x4cc] ;  /* 0x0004cc0001147983 */ /* 0x000f680000300800 */
[----:B------:R1:W-:Y:S02]  /*25d20*/  LDGSTS.E [R6+0x1180], desc[UR22][R4.64], P2 ;  /* 0x0118000004067fae */ /* 0x0003e400091a1016 */
[----:B-1----:R-:W-:-:S02]  /*25d30*/  IMAD.MOV.U32 R5, RZ, RZ, R16 ;  /* 0x000000ffff057224 */ /* 0x002fc400078e0010 */
[----:B------:R-:W5:Y:S01]  /*25d40*/  LDL.LU R16, [R1+0x50c] ;  /* 0x00050c0001107983 */ /* 0x000f620000300800 */
[----:B------:R-:W-:-:S03]  /*25d50*/  IMAD.MOV.U32 R4, RZ, RZ, R7 ;  /* 0x000000ffff047224 */ /* 0x000fc600078e0007 */
[----:B------:R-:W5:Y:S04]  /*25d60*/  LDL.LU R7, [R1+0x550] ;  /* 0x0005500001077983 */ /* 0x000f680000300800 */
[----:B------:R-:W5:Y:S04]  /*25d70*/  LDL.LU R17, [R1+0x590] ;  /* 0x0005900001117983 */ /* 0x000f680000300800 */
[----:B------:R1:W-:Y:S01]  /*25d80*/  LDGSTS.E [R6+0x1580], desc[UR22][R4.64], P2 ;  /* 0x0158000004067fae */ /* 0x0003e200091a1016 */
[-C--:B------:R-:W-:Y:S02]  /*25d90*/  IADD3 R11, P4, PT, R11, R134.reuse, RZ ;  /* 0x000000860b0b7210 */ /* 0x080fe40007f9e0ff */
[----:B------:R-:W-:-:S03]  /*25da0*/  IADD3 R9, P5, PT, R9, R134, RZ ;  /* 0x0000008609097210 */ /* 0x000fc60007fbe0ff */
[----:B------:R1:W-:Y:S02]  /*25db0*/  STL [R1+0x3d0], R11 ;  /* 0x0003d00b01007387 */ /* 0x0003e40000100800 */
[----:B-1----:R-:W-:Y:S02]  /*25dc0*/  IMAD.MOV.U32 R4, RZ, RZ, R11 ;  /* 0x000000ffff047224 */ /* 0x002fe400078e000b */
[--C-:B------:R-:W-:Y:S02]  /*25dd0*/  IMAD.X R18, R18, 0x1, R135.reuse, P4 ;  /* 0x0000000112127824 */ /* 0x100fe400020e0687 */
[----:B------:R-:W-:-:S03]  /*25de0*/  IMAD.X R12, R12, 0x1, R135, P5 ;  /* 0x000000010c0c7824 */ /* 0x000fc600028e0687 */
[----:B------:R1:W-:Y:S04]  /*25df0*/  STL [R1+0x3cc], R18 ;  /* 0x0003cc1201007387 */ /* 0x0003e80000100800 */
        /* <DEDUP_REMOVED lines=11> */
[----:B---3--:R-:W-:-:S05]  /*25eb0*/  IADD3 R10, P4, PT, R10, R134, RZ ;  /* 0x000000860a0a7210 */ /* 0x008fca0007f9e0ff */
[----:B------:R3:W-:Y:S01]  /*25ec0*/  STL [R1+0x450], R10 ;  /* 0x0004500a01007387 */ /* 0x0007e20000100800 */
[----:B----4-:R-:W-:Y:S02]  /*25ed0*/  IADD3 R8, P5, PT, R8, R134, RZ ;  /* 0x0000008608087210 */ /* 0x010fe40007fbe0ff */
[----:B--2---:R-:W-:Y:S01]  /*25ee0*/  IADD3.X R15, PT, PT, R15, R135, RZ, P4, !PT ;  /* 0x000000870f0f7210 */ /* 0x004fe200027fe4ff */
[----:B-1----:R-:W-:Y:S02]  /*25ef0*/  IMAD.MOV.U32 R4, RZ, RZ, R10 ;  /* 0x000000ffff047224 */ /* 0x002fe400078e000a */
[----:B------:R-:W-:Y:S02]  /*25f00*/  IMAD.X R14, R14, 0x1, R135, P5 ;  /* 0x000000010e0e7824 */ /* 0x000fe400028e0687 */
[----:B------:R1:W-:Y:S01]  /*25f10*/  STL [R1+0x44c], R15 ;  /* 0x00044c0f01007387 */ /* 0x0003e20000100800 */
[----:B------:R-:W-:-:S03]  /*25f20*/  IMAD.MOV.U32 R5, RZ, RZ, R15 ;  /* 0x000000ffff057224 */ /* 0x000fc600078e000f */
[----:B------:R2:W-:Y:S04]  /*25f30*/  STL [R1+0x490], R8 ;  /* 0x0004900801007387 */ /* 0x0005e80000100800 */
[----:B---3--:R-:W3:Y:S04]  /*25f40*/  LDL.LU R10, [R1+0x5cc] ;  /* 0x0005cc00010a7983 */ /* 0x008ee80000300800 */
[----:B------:R4:W-:Y:S04]  /*25f50*/  STL [R1+0x48c], R14 ;  /* 0x00048c0e01007387 */ /* 0x0009e80000100800 */
[----:B------:R2:W-:Y:S04]  /*25f60*/  LDGSTS.E [R6+0x2180], desc[UR22][R4.64], P2 ;  /* 0x0218000004067fae */ /* 0x0005e800091a1016 */
[----:B-1----:R-:W3:Y:S01]  /*25f70*/  LDL.LU R15, [R1+0x60c] ;  /* 0x00060c00010f7983 */ /* 0x002ee20000300800 */
[----:B--2---:R-:W-:Y:S01]  /*25f80*/  IMAD.MOV.U32 R4, RZ, RZ, R8 ;  /* 0x000000ffff047224 */ /* 0x004fe200078e0008 */
[-C--:B-----5:R-:W-:Y:S01]  /*25f90*/  IADD3 R19, P4, PT, R19, R134.reuse, RZ ;  /* 0x0000008613137210 */ /* 0x0a0fe20007f9e0ff */
[----:B------:R-:W-:Y:S01]  /*25fa0*/  IMAD.MOV.U32 R5, RZ, RZ, R14 ;  /* 0x000000ffff057224 */ /* 0x000fe200078e000e */
[----:B------:R-:W2:Y:S04]  /*25fb0*/  LDL.LU R8, [R1+0x258] ;  /* 0x0002580001087983 */ /* 0x000ea80000300800 */
[----:B------:R1:W-:Y:S01]  /*25fc0*/  LDGSTS.E [R6+0x2580], desc[UR22][R4.64], P2 ;  /* 0x0258000004067fae */ /* 0x0003e200091a1016 */
[----:B------:R-:W-:-:S03]  /*25fd0*/  IADD3 R13, P5, PT, R13, R134, RZ ;  /* 0x000000860d0d7210 */ /* 0x000fc60007fbe0ff */
[----:B----4-:R-:W4:Y:S01]  /*25fe0*/  LDL.LU R14, [R1+0x298] ;  /* 0x00029800010e7983 */ /* 0x010f220000300800 */
[----:B------:R-:W-:-:S03]  /*25ff0*/  IMAD.X R20, R20, 0x1, R135, P4 ;  /* 0x0000000114147824 */ /* 0x000fc600020e0687 */
[----:B------:R-:W-:Y:S01]  /*26000*/  STL [R1+0x4d0], R19 ;  /* 0x0004d01301007387 */ /* 0x000fe20000100800 */
[----:B-1----:R-:W-:Y:S02]  /*26010*/  IMAD.MOV.U32 R4, RZ, RZ, R19 ;  /* 0x000000ffff047224 */ /* 0x002fe400078e0013 */
[----:B------:R-:W-:Y:S01]  /*26020*/  IMAD.MOV.U32 R5, RZ, RZ, R20 ;  /* 0x000000ffff057224 */ /* 0x000fe200078e0014 */
[----:B------:R-:W-:Y:S04]  /*26030*/  STL [R1+0x4cc], R20 ;  /* 0x0004cc1401007387 */ /* 0x000fe80000100800 */
[----:B------:R1:W-:Y:S04]  /*26040*/  STL [R1+0x510], R13 ;  /* 0x0005100d01007387 */ /* 0x0003e80000100800 */
[----:B------:R5:W-:Y:S01]  /*26050*/  LDGSTS.E [R6+0x2980], desc[UR22][R4.64], P2 ;  /* 0x0298000004067fae */ /* 0x000be200091a1016 */
[----:B------:R-:W-:-:S05]  /*26060*/  IMAD.X R16, R16, 0x1, R135, P5 ;  /* 0x0000000110107824 */ /* 0x000fca00028e0687 */
[----:B------:R5:W-:Y:S02]  /*26070*/  STL [R1+0x50c], R16 ;  /* 0x00050c1001007387 */ /* 0x000be40000100800 */
[----:B-----5:R-:W-:Y:S02]  /*26080*/  IMAD.MOV.U32 R4, RZ, RZ, R13 ;  /* 0x000000ffff047224 */ /* 0x020fe400078e000d */
[----:B-1----:R-:W5:Y:S01]  /*26090*/  LDL.LU R13, [R1+0x254] ;  /* 0x00025400010d7983 */ /* 0x002f620000300800 */
[----:B------:R-:W-:Y:S01]  /*260a0*/  IMAD.MOV.U32 R5, RZ, RZ, R16 ;  /* 0x000000ffff057224 */ /* 0x000fe200078e0010 */
[-C--:B------:R-:W-:Y:S02]  /*260b0*/  IADD3 R7, P4, PT, R7, R134.reuse, RZ ;  /* 0x0000008607077210 */ /* 0x080fe40007f9e0ff */
[----:B------:R-:W5:Y:S01]  /*260c0*/  LDL.LU R16, [R1+0x294] ;  /* 0x0002940001107983 */ /* 0x000f620000300800 */
[----:B------:R-:W-:-:S03]  /*260d0*/  IADD3 R17, P5, PT, R17, R134, RZ ;  /* 0x0000008611117210 */ /* 0x000fc60007fbe0ff */
[----:B------:R1:W-:Y:S04]  /*260e0*/  LDGSTS.E [R6+0x2d80], desc[UR22][R4.64], P2 ;  /* 0x02d8000004067fae */ /* 0x0003e800091a1016 */
[----:B------:R1:W-:Y:S02]  /*260f0*/  STL [R1+0x550], R7 ;  /* 0x0005500701007387 */ /* 0x0003e40000100800 */
[----:B-1----:R-:W-:Y:S01]  /*26100*/  IMAD.MOV.U32 R4, RZ, RZ, R7 ;  /* 0x000000ffff047224 */ /* 0x002fe200078e0007 */
[----:B------:R-:W-:-:S05]  /*26110*/  IADD3.X R11, PT, PT, R11, R135, RZ, P4, !PT ;  /* 0x000000870b0b7210 */ /* 0x000fca00027fe4ff */
[----:B------:R1:W-:Y:S01]  /*26120*/  STL [R1+0x54c], R11 ;  /* 0x00054c0b01007387 */ /* 0x0003e20000100800 */
[----:B------:R-:W-:Y:S02]  /*26130*/  IMAD.MOV.U32 R5, RZ, RZ, R11 ;  /* 0x000000ffff057224 */ /* 0x000fe400078e000b */
[----:B------:R-:W-:Y:S01]  /*26140*/  IMAD.X R18, R18, 0x1, R135, P5 ;  /* 0x0000000112127824 */ /* 0x000fe200028e0687 */
[----:B------:R1:W-:Y:S04]  /*26150*/  STL [R1+0x590], R17 ;  /* 0x0005901101007387 */ /* 0x0003e80000100800 */
[----:B------:R-:W5:Y:S04]  /*26160*/  LDL.LU R7, [R1+0x2d8] ;  /* 0x0002d80001077983 */ /* 0x000f680000300800 */
[----:B------:R1:W-:Y:S04]  /*26170*/  STL [R1+0x58c], R18 ;  /* 0x00058c1201007387 */ /* 0x0003e80000100800 */
[----:B------:R1:W-:Y:S04]  /*26180*/  LDGSTS.E [R6+0x3180], desc[UR22][R4.64], P2 ;  /* 0x0318000004067fae */ /* 0x0003e800091a1016 */
[----:B-1----:R-:W5:Y:S01]  /*26190*/  LDL.LU R11, [R1+0x318] ;  /* 0x00031800010b7983 */ /* 0x002f620000300800 */
[----:B------:R-:W-:-:S03]  /*261a0*/  IMAD.MOV.U32 R4, RZ, RZ, R17 ;  /* 0x000000ffff047224 */ /* 0x000fc600078e0011 */
[----:B------:R-:W5:Y:S01]  /*261b0*/  LDL.LU R17, [R1+0x2d4] ;  /* 0x0002d40001117983 */ /* 0x000f620000300800 */
[----:B------:R-:W-:-:S03]  /*261c0*/  IMAD.MOV.U32 R5, RZ, RZ, R18 ;  /* 0x000000ffff057224 */ /* 0x000fc600078e0012 */
[----:B------:R-:W5:Y:S01]  /*261d0*/  LDL.LU R18, [R1+0x314] ;  /* 0x0003140001127983 */ /* 0x000f620000300800 */
[-C--:B------:R-:W-:Y:S02]  /*261e0*/  IADD3 R9, P4, PT, R9, R134.reuse, RZ ;  /* 0x0000008609097210 */ /* 0x080fe40007f9e0ff */
[----:B------:R-:W-:Y:S01]  /*261f0*/  IADD3 R12, P5, PT, R12, R134, RZ ;  /* 0x000000860c0c7210 */ /* 0x000fe20007fbe0ff */
[----:B------:R1:W-:Y:S04]  /*26200*/  LDGSTS.E [R6+0x3580], desc[UR22][R4.64], P2 ;  /* 0x0358000004067fae */ /* 0x0003e800091a1016 */
[----:B------:R-:W-:Y:S01]  /*26210*/  STL [R1+0x5d0], R9 ;  /* 0x0005d00901007387 */ /* 0x000fe20000100800 */
[----:B-1----:R-:W-:Y:S02]  /*26220*/  IMAD.MOV.U32 R4, RZ, RZ, R9 ;  /* 0x000000ffff047224 */ /* 0x002fe400078e0009 */
[----:B---3--:R-:W-:-:S04]  /*26230*/  IMAD.X R10, R10, 0x1, R135, P4 ;  /* 0x000000010a0a7824 */ /* 0x008fc800020e0687 */
[----:B------:R-:W-:Y:S01]  /*26240*/  IMAD.MOV.U32 R5, RZ, RZ, R10 ;  /* 0x000000ffff057224 */ /* 0x000fe200078e000a */
[----:B------:R1:W-:Y:S04]  /*26250*/  STL [R1+0x5cc], R10 ;  /* 0x0005cc0a01007387 */ /* 0x0003e80000100800 */
[----:B------:R-:W-:Y:S01]  /*26260*/  STL [R1+0x610], R12 ;  /* 0x0006100c01007387 */ /* 0x000fe20000100800 */
[----:B------:R-:W-:-:S03]  /*26270*/  IMAD.X R15, R15, 0x1, R135, P5 ;  /* 0x000000010f0f7824 */ /* 0x000fc600028e0687 */
[----:B------:R3:W-:Y:S04]  /*26280*/  LDGSTS.E [R6+0x3980], desc[UR22][R4.64], P2 ;  /* 0x0398000004067fae */ /* 0x0007e800091a1016 */
[----:B-1----:R-:W5:Y:S04]  /*26290*/  LDL.LU R10, [R1+0x358] ;  /* 0x00035800010a7983 */ /* 0x002f680000300800 */
[----:B------:R1:W-:Y:S04]  /*262a0*/  STL [R1+0x60c], R15 ;  /* 0x00060c0f01007387 */ /* 0x0003e80000100800 */
[----:B------:R-:W5:Y:S01]  /*262b0*/  LDL.LU R9, [R1+0x398] ;  /* 0x0003980001097983 */ /* 0x000f620000300800 */
[----:B---3--:R-:W-:-:S02]  /*262c0*/  IMAD.MOV.U32 R5, RZ, RZ, R15 ;  /* 0x000000ffff057224 */ /* 0x008fc400078e000f */
[----:B------:R-:W-:Y:S01]  /*262d0*/  IMAD.MOV.U32 R4, RZ, RZ, R12 ;  /* 0x000000ffff047224 */ /* 0x000fe200078e000c */
[-C--:B--2---:R-:W-:Y:S01]  /*262e0*/  IADD3 R8, P4, PT, R8, R134.reuse, RZ ;  /* 0x0000008608087210 */ /* 0x084fe20007f9e0ff */
[----:B-1----:R-:W2:Y:S01]  /*262f0*/  LDL.LU R15, [R1+0x354] ;  /* 0x00035400010f7983 */ /* 0x002ea20000300800 */
[----:B----4-:R-:W-:-:S03]  /*26300*/  IADD3 R14, P5, PT, R14, R134, RZ ;  /* 0x000000860e0e7210 */ /* 0x010fc60007fbe0ff */
[----:B------:R-:W3:Y:S04]  /*26310*/  LDL.LU R12, [R1+0x394] ;  /* 0x00039400010c7983 */ /* 0x000ee80000300800 */
[----:B------:R1:W-:Y:S04]  /*26320*/  LDGSTS.E [R6+0x3d80], desc[UR22][R4.64], P2 ;  /* 0x03d8000004067fae */ /* 0x0003e800091a1016 */
[----:B------:R-:W-:Y:S01]  /*26330*/  STL [R1+0x258], R8 ;  /* 0x0002580801007387 */ /* 0x000fe20000100800 */
[----:B-1----:R-:W-:-:S03]  /*26340*/  LOP3.LUT R6, R3, 0x40, RZ, 0x3c, !PT ;  /* 0x0000004003067812 */ /* 0x002fc600078e3cff */
[----:B------:R-:W-:Y:S01]  /*26350*/  STL [R1+0x298], R14 ;  /* 0x0002980e01007387 */ /* 0x000fe20000100800 */
[----:B------:R-:W-:Y:S02]  /*26360*/  IMAD.MOV.U32 R4, RZ, RZ, R8 ;  /* 0x000000ffff047224 */ /* 0x000fe400078e0008 */
[----:B------:R-:W-:Y:S01]  /*26370*/  VIADD R6, R6, UR5 ;  /* 0x0000000506067c36 */ /* 0x000fe20008000000 */
[----:B-----5:R-:W-:Y:S01]  /*26380*/  IADD3.X R13, PT, PT, R13, R135, RZ, P4, !PT ;  /* 0x000000870d0d7210 */ /* 0x020fe200027fe4ff */
[----:B------:R-:W-:-:S04]  /*26390*/  IMAD.X R16, R16, 0x1, R135, P5 ;  /* 0x0000000110107824 */ /* 0x000fc800028e0687 */
[----:B------:R1:W-:Y:S01]  /*263a0*/  STL [R1+0x254], R13 ;  /* 0x0002540d01007387 */ /* 0x0003e20000100800 */
[----:B------:R-:W-:-:S05]  /*263b0*/  IMAD.MOV.U32 R5, RZ, RZ, R13 ;  /* 0x000000ffff057224 */ /* 0x000fca00078e000d */
[----:B------:R4:W-:Y:S04]  /*263c0*/  LDGSTS.E [R6+0x200], desc[UR22][R4.64], P2 ;  /* 0x0020000004067fae */ /* 0x0009e800091a1016 */
[----:B-1----:R-:W5:Y:S04]  /*263d0*/  LDL.LU R13, [R1+0x3d8] ;  /* 0x0003d800010d7983 */ /* 0x002f680000300800 */
[----:B------:R-:W5:Y:S04]  /*263e0*/  LDL.LU R8, [R1+0x418] ;  /* 0x0004180001087983 */ /* 0x000f680000300800 */
[----:B------:R1:W-:Y:S01]  /*263f0*/  STL [R1+0x294], R16 ;  /* 0x0002941001007387 */ /* 0x0003e20000100800 */
[----:B----4-:R-:W-:-:S02]  /*26400*/  IMAD.MOV.U32 R5, RZ, RZ, R16 ;  /* 0x000000ffff057224 */ /* 0x010fc400078e0010 */
        /* <DEDUP_REMOVED lines=8> */
[----:B------:R-:W-:-:S04]  /*26490*/  IMAD.X R17, R17, 0x1, R135, P4 ;  /* 0x0000000111117824 */ /* 0x000fc800020e0687 */
[----:B------:R-:W-:Y:S01]  /*264a0*/  IMAD.X R18, R18, 0x1, R135, P5 ;  /* 0x0000000112127824 */ /* 0x000fe200028e0687 */
[----:B------:R1:W-:Y:S01]  /*264b0*/  STL [R1+0x2d4], R17 ;  /* 0x0002d41101007387 */ /* 0x0003e20000100800 */
[----:B------:R-:W-:-:S03]  /*264c0*/  IMAD.MOV.U32 R5, RZ, RZ, R17 ;  /* 0x000000ffff057224 */ /* 0x000fc600078e0011 */
[----:B------:R-:W-:Y:S04]  /*264d0*/  STL [R1+0x318], R11 ;  /* 0x0003180b01007387 */ /* 0x000fe80000100800 */
[----:B------:R4:W-:Y:S04]  /*264e0*/  LDGSTS.E [R6+0xa00], desc[UR22][R4.64], P2 ;  /* 0x00a0000004067fae */ /* 0x0009e800091a1016 */
[----:B-1----:R-:W5:Y:S04]  /*264f0*/  LDL.LU R17, [R1+0x458] ;  /* 0x0004580001117983 */ /* 0x002f680000300800 */
[----:B------:R1:W-:Y:S04]  /*26500*/  STL [R1+0x314], R18 ;  /* 0x0003141201007387 */ /* 0x0003e80000100800 */
[----:B------:R-:W5:Y:S01]  /*26510*/  LDL.LU R7, [R1+0x498] ;  /* 0x0004980001077983 */ /* 0x000f620000300800 */
[----:B----4-:R-:W-:-:S03]  /*26520*/  MOV R5, R18 ;  /* 0x0000001200057202 */ /* 0x010fc60000000f00 */
[----:B-1----:R-:W4:Y:S01]  /*26530*/  LDL.LU R18, [R1+0x454] ;  /* 0x0004540001127983 */ /* 0x002f220000300800 */
[----:B------:R-:W-:-:S03]  /*26540*/  IMAD.MOV.U32 R4, RZ, RZ, R11 ;  /* 0x000000ffff047224 */ /* 0x000fc600078e000b */
[----:B------:R-:W4:Y:S04]  /*26550*/  LDL.LU R11, [R1+0x494] ;  /* 0x00049400010b7983 */ /* 0x000f280000300800 */
[----:B------:R1:W-:Y:S01]  /*26560*/  LDGSTS.E [R6+0xe00], desc[UR22][R4.64], P2 ;  /* 0x00e0000004067fae */ /* 0x0003e200091a1016 */
[-C--:B------:R-:W-:Y:S02]  /*26570*/  IADD3 R10, P4, PT, R10, R134.reuse, RZ ;  /* 0x000000860a0a7210 */ /* 0x080fe40007f9e0ff */
[----:B------:R-:W-:-:S03]  /*26580*/  IADD3 R9, P5, PT, R9, R134, RZ ;  /* 0x0000008609097210 */ /* 0x000fc60007fbe0ff */
[----:B------:R1:W-:Y:S01]  /*26590*/  STL [R1+0x358], R10 ;  /* 0x0003580a01007387 */ /* 0x0003e20000100800 */
[--C-:B--2---:R-:W-:Y:S02]  /*265a0*/  IMAD.X R15, R15, 0x1, R135.reuse, P4 ;  /* 0x000000010f0f7824 */ /* 0x104fe400020e0687 */
[----:B---3--:R-:W-:-:S03]  /*265b0*/  IMAD.X R12, R12, 0x1, R135, P5 ;  /* 0x000000010c0c7824 */ /* 0x008fc600028e0687 */
[----:B------:R2:W-:Y:S04]  /*265c0*/  STL [R1+0x354], R15 ;  /* 0x0003540f01007387 */ /* 0x0005e80000100800 */
[----:B------:R3:W-:Y:S01]  /*265d0*/  STL [R1+0x398], R9 ;  /* 0x0003980901007387 */ /* 0x0007e20000100800 */
[----:B-1----:R-:W-:-:S03]  /*265e0*/  IMAD.MOV.U32 R4, RZ, RZ, R10 ;  /* 0x000000ffff047224 */ /* 0x002fc600078e000a */
[----:B------:R-:W4:Y:S01]  /*265f0*/  LDL.LU R19, [R1+0x4d8] ;  /* 0x0004d80001137983 */ /* 0x000f220000300800 */
[----:B------:R-:W-:-:S03]  /*26600*/  IMAD.MOV.U32 R5, RZ, RZ, R15 ;  /* 0x000000ffff057224 */ /* 0x000fc600078e000f */
[----:B------:R1:W-:Y:S04]  /*26610*/  STL [R1+0x394], R12 ;  /* 0x0003940c01007387 */ /* 0x0003e80000100800 */
[----:B------:R-:W4:Y:S04]  /*26620*/  LDL.LU R10, [R1+0x518] ;  /* 0x00051800010a7983 */ /* 0x000f280000300800 */
[----:B------:R-:W4:Y:S04]  /*26630*/  LDL.LU R20, [R1+0x4d4] ;  /* 0x0004d40001147983 */ /* 0x000f280000300800 */
[----:B------:R1:W-:Y:S04]  /*26640*/  LDGSTS.E [R6+0x1200], desc[UR22][R4.64], P2 ;  /* 0x0120000004067fae */ /* 0x0003e800091a1016 */
[----:B--2---:R-:W2:Y:S01]  /*26650*/  LDL.LU R15, [R1+0x514] ;  /* 0x00051400010f7983 */ /* 0x004ea20000300800 */
[----:B-1----:R-:W-:-:S02]  /*26660*/  IMAD.MOV.U32 R4, RZ, RZ, R9 ;  /* 0x000000ffff047224 */ /* 0x002fc400078e0009 */
[----:B------:R-:W-:Y:S01]  /*26670*/  IMAD.MOV.U32 R5, RZ, RZ, R12 ;  /* 0x000000ffff057224 */ /* 0x000fe200078e000c */
[----:B---3--:R-:W3:Y:S04]  /*26680*/  LDL.LU R9, [R1+0x558] ;  /* 0x0005580001097983 */ /* 0x008ee80000300800 */
[----:B------:R-:W3:Y:S01]  /*26690*/  LDL.LU R12, [R1+0x598] ;  /* 0x00059800010c7983 */ /* 0x000ee20000300800 */
[----:B-----5:R-:W-:-:S03]  /*266a0*/  IADD3 R13, P4, PT, R13, R134, RZ ;  /* 0x000000860d0d7210 */ /* 0x020fc60007f9e0ff */
[----:B------:R1:W-:Y:S01]  /*266b0*/  LDGSTS.E [R6+0x1600], desc[UR22][R4.64], P2 ;  /* 0x0160000004067fae */ /* 0x0003e200091a1016 */
[----:B------:R-:W-:-:S03]  /*266c0*/  IADD3 R8, P5, PT, R8, R134, RZ ;  /* 0x0000008608087210 */ /* 0x000fc60007fbe0ff */
[----:B------:R5:W-:Y:S01]  /*266d0*/  STL [R1+0x3d8], R13 ;  /* 0x0003d80d01007387 */ /* 0x000be20000100800 */
[----:B-1----:R-:W-:Y:S02]  /*266e0*/  IMAD.MOV.U32 R4, RZ, RZ, R13 ;  /* 0x000000ffff047224 */ /* 0x002fe400078e000d */
[--C-:B------:R-:W-:Y:S02]  /*266f0*/  IMAD.X R16, R16, 0x1, R135.reuse, P4 ;  /* 0x0000000110107824 */ /* 0x100fe400020e0687 */
[----:B------:R-:W-:-:S03]  /*26700*/  IMAD.X R14, R14, 0x1, R135, P5 ;  /* 0x000000010e0e7824 */ /* 0x000fc600028e0687 */
[----:B------:R1:W-:Y:S04]  /*26710*/  STL [R1+0x3d4], R16 ;  /* 0x0003d41001007387 */ /* 0x0003e80000100800 */
[----:B------:R1:W-:Y:S04]  /*26720*/  STL [R1+0x418], R8 ;  /* 0x0004180801007387 */ /* 0x0003e80000100800 */
[----:B-----5:R-:W5:Y:S01]  /*26730*/  LDL.LU R13, [R1+0x554] ;  /* 0x00055400010d7983 */ /* 0x020f620000300800 */
[----:B------:R-:W-:-:S03]  /*26740*/  IMAD.MOV.U32 R5, RZ, RZ, R16 ;  /* 0x000000ffff057224 */ /* 0x000fc600078e0010 */
[----:B------:R1:W-:Y:S04]  /*26750*/  STL [R1+0x414], R14 ;  /* 0x0004140e01007387 */ /* 0x0003e80000100800 */
[----:B-1----:R-:W5:Y:S04]  /*26760*/  LDL.LU R16, [R1+0x594] ;  /* 0x0005940001107983 */ /* 0x002f680000300800 */
[----:B------:R1:W-:Y:S02]  /*26770*/  LDGSTS.E [R6+0x1a00], desc[UR22][R4.64], P2 ;  /* 0x01a0000004067fae */ /* 0x0003e400091a1016 */
[----:B-1----:R-:W-:Y:S01]  /*26780*/  IMAD.MOV.U32 R4, RZ, RZ, R8 ;  /* 0x000000ffff047224 */ /* 0x002fe200078e0008 */
[----:B------:R-:W-:Y:S01]  /*26790*/  MOV R5, R14 ;  /* 0x0000000e00057202 */ /* 0x000fe20000000f00 */
[----:B------:R-:W5:Y:S04]  /*267a0*/  LDL.LU R8, [R1+0x5d8] ;  /* 0x0005d80001087983 */ /* 0x000f680000300800 */
[----:B------:R-:W5:Y:S04]  /*267b0*/  LDL.LU R14, [R1+0x618] ;  /* 0x00061800010e7983 */ /* 0x000f680000300800 */
[----:B------:R1:W-:Y:S01]  /*267c0*/  LDGSTS.E [R6+0x1e00], desc[UR22][R4.64], P2 ;  /* 0x01e0000004067fae */ /* 0x0003e200091a1016 */
[----:B------:R-:W-:-:S05]  /*267d0*/  IADD3 R17, P4, PT, R17, R134, RZ ;  /* 0x0000008611117210 */ /* 0x000fca0007f9e0ff */
[----:B------:R4:W-:Y:S01]  /*267e0*/  STL [R1+0x458], R17 ;  /* 0x0004581101007387 */ /* 0x0009e20000100800 */
[----:B------:R-:W-:Y:S01]  /*267f0*/  IADD3 R7, P5, PT, R7, R134, RZ ;  /* 0x0000008607077210 */ /* 0x000fe20007fbe0ff */
[----:B----4-:R-:W-:Y:S02]  /*26800*/  IMAD.X R18, R18, 0x1, R135, P4 ;  /* 0x0000000112127824 */ /* 0x010fe400020e0687 */
[----:B-1----:R-:W-:Y:S02]  /*26810*/  IMAD.MOV.U32 R4, RZ, RZ, R17 ;  /* 0x000000ffff047224 */ /* 0x002fe400078e0011 */
[----:B------:R-:W-:Y:S01]  /*26820*/  IMAD.X R11, R11, 0x1, R135, P5 ;  /* 0x000000010b0b7824 */ /* 0x000fe200028e0687 */
        /* <DEDUP_REMOVED lines=9> */
[----:B----4-:R-:W4:Y:S04]  /*268c0*/  LDL.LU R7, [R1+0x260] ;  /* 0x0002600001077983 */ /* 0x010f280000300800 */
[----:B------:R1:W-:Y:S04]  /*268d0*/  LDGSTS.E [R6+0x2600], desc[UR22][R4.64], P2 ;  /* 0x0260000004067fae */ /* 0x0003e800091a1016 */
[----:B------:R-:W4:Y:S01]  /*268e0*/  LDL.LU R11, [R1+0x2a0] ;  /* 0x0002a000010b7983 */ /* 0x000f220000300800 */
[----:B------:R-:W-:-:S02]  /*268f0*/  IADD3 R19, P4, PT, R19, R134, RZ ;  /* 0x0000008613137210 */ /* 0x000fc40007f9e0ff */
[----:B------:R-:W-:-:S03]  /*26900*/  IADD3 R10, P5, PT, R10, R134, RZ ;  /* 0x000000860a0a7210 */ /* 0x000fc60007fbe0ff */
[----:B------:R-:W-:Y:S02]  /*26910*/  IMAD.X R20, R20, 0x1, R135, P4 ;  /* 0x0000000114147824 */ /* 0x000fe400020e0687 */
[----:B-1----:R-:W-:Y:S02]  /*26920*/  IMAD.MOV.U32 R4, RZ, RZ, R19 ;  /* 0x000000ffff047224 */ /* 0x002fe400078e0013 */
[----:B------:R-:W-:Y:S01]  /*26930*/  IMAD.MOV.U32 R5, RZ, RZ, R20 ;  /* 0x000000ffff057224 */ /* 0x000fe200078e0014 */
[----:B------:R-:W-:Y:S01]  /*26940*/  STL [R1+0x4d8], R19 ;  /* 0x0004d81301007387 */ /* 0x000fe20000100800 */
[----:B--2---:R-:W-:-:S03]  /*26950*/  IMAD.X R15, R15, 0x1, R135, P5 ;  /* 0x000000010f0f7824 */ /* 0x004fc600028e0687 */
[----:B------:R-:W-:Y:S04]  /*26960*/  STL [R1+0x4d4], R20 ;  /* 0x0004d41401007387 */ /* 0x000fe80000100800 */
[----:B------:R1:W-:Y:S04]  /*26970*/  STL [R1+0x518], R10 ;  /* 0x0005180a01007387 */ /* 0x0003e80000100800 */
[----:B------:R2:W-:Y:S01]  /*26980*/  LDGSTS.E [R6+0x2a00], desc[UR22][R4.64], P2 ;  /* 0x02a0000004067fae */ /* 0x0005e200091a1016 */
[----:B---3--:R-:W-:-:S03]  /*26990*/  IADD3 R9, P4, PT, R9, R134, RZ ;  /* 0x0000008609097210 */ /* 0x008fc60007f9e0ff */
[----:B------:R3:W-:Y:S01]  /*269a0*/  STL [R1+0x514], R15 ;  /* 0x0005140f01007387 */ /* 0x0007e20000100800 */
[----:B------:R-:W-:Y:S01]  /*269b0*/  IADD3 R12, P5, PT, R12, R134, RZ ;  /* 0x000000860c0c7210 */ /* 0x000fe20007fbe0ff */
[----:B--2---:R-:W-:Y:S01]  /*269c0*/  IMAD.MOV.U32 R4, RZ, RZ, R10 ;  /* 0x000000ffff047224 */ /* 0x004fe200078e000a */
[----:B------:R-:W-:Y:S01]  /*269d0*/  MOV R5, R15 ;  /* 0x0000000f00057202 */ /* 0x000fe20000000f00 */
[----:B-1----:R-:W2:Y:S04]  /*269e0*/  LDL.LU R10, [R1+0x25c] ;  /* 0x00025c00010a7983 */ /* 0x002ea80000300800 */
[----:B---3--:R-:W3:Y:S04]  /*269f0*/  LDL.LU R15, [R1+0x29c] ;  /* 0x00029c00010f7983 */ /* 0x008ee80000300800 */
[----:B------:R1:W-:Y:S04]  /*26a00*/  LDGSTS.E [R6+0x2e00], desc[UR22][R4.64], P2 ;  /* 0x02e0000004067fae */ /* 0x0003e800091a1016 */
[----:B------:R5:W-:Y:S01]  /*26a10*/  STL [R1+0x558], R9 ;  /* 0x0005580901007387 */ /* 0x000be20000100800 */
[----:B-1----:R-:W-:-:S02]  /*26a20*/  IMAD.MOV.U32 R4, RZ, RZ, R9 ;  /* 0x000000ffff047224 */ /* 0x002fc400078e0009 */
[----:B-----5:R-:W-:-:S04]  /*26a30*/  IMAD.X R13, R13, 0x1, R135, P4 ;  /* 0x000000010d0d7824 */ /* 0x020fc800020e0687 */
[----:B------:R-:W-:Y:S01]  /*26a40*/  IMAD.MOV.U32 R5, RZ, RZ, R13 ;  /* 0x000000ffff057224 */ /* 0x000fe200078e000d */
[----:B------:R1:W-:Y:S01]  /*26a50*/  STL [R1+0x554], R13 ;  /* 0x0005540d01007387 */ /* 0x0003e20000100800 */
[----:B------:R-:W-:-:S03]  /*26a60*/  IMAD.X R16, R16, 0x1, R135, P5 ;  /* 0x0000000110107824 */ /* 0x000fc600028e0687 */
[----:B------:R5:W-:Y:S04]  /*26a70*/  STL [R1+0x598], R12 ;  /* 0x0005980c01007387 */ /* 0x000be80000100800 */
[----:B------:R-:W3:Y:S04]  /*26a80*/  LDL.LU R9, [R1+0x2e0] ;  /* 0x0002e00001097983 */ /* 0x000ee80000300800 */
[----:B------:R5:W-:Y:S04]  /*26a90*/  STL [R1+0x594], R16 ;  /* 0x0005941001007387 */ /* 0x000be80000100800 */
[----:B------:R5:W-:Y:S04]  /*26aa0*/  LDGSTS.E [R6+0x3200], desc[UR22][R4.64], P2 ;  /* 0x0320000004067fae */ /* 0x000be800091a1016 */
[----:B-1----:R-:W3:Y:S01]  /*26ab0*/  LDL.LU R13, [R1+0x320] ;  /* 0x00032000010d7983 */ /* 0x002ee20000300800 */
[----:B------:R-:W-:Y:S01]  /*26ac0*/  IADD3 R8, P4, PT, R8, R134, RZ ;  /* 0x0000008608087210 */ /* 0x000fe20007f9e0ff */
[----:B-----5:R-:W-:-:S02]  /*26ad0*/  IMAD.MOV.U32 R4, RZ, RZ, R12 ;  /* 0x000000ffff047224 */ /* 0x020fc400078e000c */
[----:B------:R-:W5:Y:S01]  /*26ae0*/  LDL.LU R12, [R1+0x2dc] ;  /* 0x0002dc00010c7983 */ /* 0x000f620000300800 */
[----:B------:R-:W-:-:S03]  /*26af0*/  IMAD.MOV.U32 R5, RZ, RZ, R16 ;  /* 0x000000ffff057224 */ /* 0x000fc600078e0010 */
[----:B------:R-:W5:Y:S01]  /*26b00*/  LDL.LU R16, [R1+0x31c] ;  /* 0x00031c0001107983 */ /* 0x000f620000300800 */
[----:B------:R-:W-:-:S03]  /*26b10*/  IADD3 R14, P5, PT, R14, R134, RZ ;  /* 0x000000860e0e7210 */ /* 0x000fc60007fbe0ff */
[----:B------:R1:W-:Y:S04]  /*26b20*/  LDGSTS.E [R6+0x3600], desc[UR22][R4.64], P2 ;  /* 0x0360000004067fae */ /* 0x0003e800091a1016 */
[----:B------:R-:W-:Y:S01]  /*26b30*/  STL [R1+0x5d8], R8 ;  /* 0x0005d80801007387 */ /* 0x000fe20000100800 */
[----:B-1----:R-:W-:Y:S02]  /*26b40*/  IMAD.MOV.U32 R4, RZ, RZ, R8 ;  /* 0x000000ffff047224 */ /* 0x002fe400078e0008 */
[----:B------:R-:W-:-:S04]  /*26b50*/  IMAD.X R17, R17, 0x1, R135, P4 ;  /* 0x0000000111117824 */ /* 0x000fc800020e0687 */
        /* <DEDUP_REMOVED lines=8> */
[----:B----4-:R-:W-:Y:S01]  /*26be0*/  MOV R5, R18 ;  /* 0x0000001200057202 */ /* 0x010fe20000000f00 */
[----:B------:R-:W-:-:S02]  /*26bf0*/  IMAD.MOV.U32 R4, RZ, RZ, R14 ;  /* 0x000000ffff047224 */ /* 0x000fc400078e000e */
[----:B-1----:R-:W4:Y:S04]  /*26c00*/  LDL.LU R18, [R1+0x35c] ;  /* 0x00035c0001127983 */ /* 0x002f280000300800 */
[----:B------:R-:W4:Y:S01]  /*26c10*/  LDL.LU R14, [R1+0x39c] ;  /* 0x00039c00010e7983 */ /* 0x000f220000300800 */
[-C--:B------:R-:W-:Y:S02]  /*26c20*/  IADD3 R7, P4, PT, R7, R134.reuse, RZ ;  /* 0x0000008607077210 */ /* 0x080fe40007f9e0ff */
        /* <DEDUP_REMOVED lines=10> */
[----:B---3--:R-:W-:-:S03]  /*26cd0*/  IMAD.X R15, R15, 0x1, R135, P5 ;  /* 0x000000010f0f7824 */ /* 0x008fc600028e0687 */
[----:B------:R2:W-:Y:S04]  /*26ce0*/  LDGSTS.E [R6+0x280], desc[UR22][R4.64], P2 ;  /* 0x0028000004067fae */ /* 0x0005e800091a1016 */
[----:B-1----:R-:W3:Y:S04]  /*26cf0*/  LDL.LU R10, [R1+0x3e0] ;  /* 0x0003e000010a7983 */ /* 0x002ee80000300800 */
[----:B------:R-:W3:Y:S01]  /*26d00*/  LDL.LU R7, [R1+0x420] ;  /* 0x0004200001077983 */ /* 0x000ee20000300800 */
[----:B--2---:R-:W-:-:S03]  /*26d10*/  IMAD.MOV.U32 R5, RZ, RZ, R15 ;  /* 0x000000ffff057224 */ /* 0x004fc600078e000f */
[----:B------:R1:W-:Y:S01]  /*26d20*/  STL [R1+0x29c], R15 ;  /* 0x00029c0f01007387 */ /* 0x0003e20000100800 */
[----:B------:R-:W-:-:S05]  /*26d30*/  IMAD.MOV.U32 R4, RZ, RZ, R11 ;  /* 0x000000ffff047224 */ /* 0x000fca00078e000b */
[----:B------:R2:W-:Y:S04]  /*26d40*/  LDGSTS.E [R6+0x680], desc[UR22][R4.64], P2 ;  /* 0x0068000004067fae */ /* 0x0005e800091a1016 */
[----:B-1----:R-:W3:Y:S04]  /*26d50*/  LDL.LU R15, [R1+0x3dc] ;  /* 0x0003dc00010f7983 */ /* 0x002ee80000300800 */
[----:B------:R-:W3:Y:S01]  /*26d60*/  LDL.LU R11, [R1+0x41c] ;  /* 0x00041c00010b7983 */ /* 0x000ee20000300800 */
[----:B------:R-:W-:-:S05]  /*26d70*/  IADD3 R9, P4, PT, R9, R134, RZ ;  /* 0x0000008609097210 */ /* 0x000fca0007f9e0ff */
[----:B------:R1:W-:Y:S01]  /*26d80*/  STL [R1+0x2e0], R9 ;  /* 0x0002e00901007387 */ /* 0x0003e20000100800 */
[----:B--2---:R-:W-:Y:S01]  /*26d90*/  IMAD.MOV.U32 R4, RZ, RZ, R9 ;  /* 0x000000ffff047224 */ /* 0x004fe200078e0009 */
[----:B------:R-:W-:Y:S01]  /*26da0*/  IADD3 R13, P5, PT, R13, R134, RZ ;  /* 0x000000860d0d7210 */ /* 0x000fe20007fbe0ff */
[----:B-----5:R-:W-:-:S04]  /*26db0*/  IMAD.X R12, R12, 0x1, R135, P4 ;  /* 0x000000010c0c7824 */ /* 0x020fc800020e0687 */
[----:B------:R-:W-:Y:S01]  /*26dc0*/  IMAD.X R16, R16, 0x1, R135, P5 ;  /* 0x0000000110107824 */ /* 0x000fe200028e0687 */
[----:B------:R2:W-:Y:S01]  /*26dd0*/  STL [R1+0x2dc], R12 ;  /* 0x0002dc0c01007387 */ /* 0x0005e20000100800 */
[----:B------:R-:W-:-:S03]  /*26de0*/  IMAD.MOV.U32 R5, RZ, RZ, R12 ;  /* 0x000000ffff057224 */ /* 0x000fc600078e000c */
[----:B------:R-:W-:Y:S04]  /*26df0*/  STL [R1+0x320], R13 ;  /* 0x0003200d01007387 */ /* 0x000fe80000100800 */
[----:B-1----:R-:W5:Y:S04]  /*26e00*/  LDL.LU R9, [R1+0x460] ;  /* 0x0004600001097983 */ /* 0x002f680000300800 */
[----:B------:R1:W-:Y:S04]  /*26e10*/  STL [R1+0x31c], R16 ;  /* 0x00031c1001007387 */ /* 0x0003e80000100800 */
[----:B------:R1:W-:Y:S04]  /*26e20*/  LDGSTS.E [R6+0xa80], desc[UR22][R4.64], P2 ;  /* 0x00a8000004067fae */ /* 0x0003e800091a1016 */
[----:B--2---:R-:W2:Y:S01]  /*26e30*/  LDL.LU R12, [R1+0x4a0] ;  /* 0x0004a000010c7983 */ /* 0x004ea20000300800 */
[----:B-1----:R-:W-:-:S03]  /*26e40*/  IMAD.MOV.U32 R5, RZ, RZ, R16 ;  /* 0x000000ffff057224 */ /* 0x002fc600078e0010 */
[----:B------:R-:W2:Y:S01]  /*26e50*/  LDL.LU R16, [R1+0x45c] ;  /* 0x00045c0001107983 */ /* 0x000ea20000300800 */
[----:B------:R-:W-:-:S03]  /*26e60*/  MOV R4, R13 ;  /* 0x0000000d00047202 */ /* 0x000fc60000000f00 */
[----:B------:R-:W2:Y:S04]  /*26e70*/  LDL.LU R13, [R1+0x49c] ;  /* 0x00049c00010d7983 */ /* 0x000ea80000300800 */
[----:B------:R1:W-:Y:S01]  /*26e80*/  LDGSTS.E [R6+0xe80], desc[UR22][R4.64], P2 ;  /* 0x00e8000004067fae */ /* 0x0003e200091a1016 */
[-C--:B------:R-:W-:Y:S02]  /*26e90*/  IADD3 R17, P4, PT, R17, R134.reuse, RZ ;  /* 0x0000008611117210 */ /* 0x080fe40007f9e0ff */
[----:B------:R-:W-:-:S03]  /*26ea0*/  IADD3 R8, P5, PT, R8, R134, RZ ;  /* 0x0000008608087210 */ /* 0x000fc60007fbe0ff */
[----:B------:R1:W-:Y:S01]  /*26eb0*/  STL [R1+0x360], R17 ;  /* 0x0003601101007387 */ /* 0x0003e20000100800 */
[--C-:B----4-:R-:W-:Y:S02]  /*26ec0*/  IMAD.X R18, R18, 0x1, R135.reuse, P4 ;  /* 0x0000000112127824 */ /* 0x110fe400020e0687 */
[----:B------:R-:W-:-:S03]  /*26ed0*/  IMAD.X R14, R14, 0x1, R135, P5 ;  /* 0x000000010e0e7824 */ /* 0x000fc600028e0687 */
        /* <DEDUP_REMOVED lines=16> */
[----:B------:R-:W-:-:S03]  /*26fe0*/  IADD3 R7, P5, PT, R7, R134, RZ ;  /* 0x0000008607077210 */ /* 0x000fc60007fbe0ff */
[----:B------:R3:W-:Y:S01]  /*26ff0*/  STL [R1+0x3e0], R10 ;  /* 0x0003e00a01007387 */ /* 0x0007e20000100800 */
[----:B-1----:R-:W-:Y:S02]  /*27000*/  IMAD.MOV.U32 R4, RZ, RZ, R10 ;  /* 0x000000ffff047224 */ /* 0x002fe400078e000a */
[--C-:B------:R-:W-:Y:S02]  /*27010*/  IMAD.X R15, R15, 0x1, R135.reuse, P4 ;  /* 0x000000010f0f7824 */ /* 0x100fe400020e0687 */
[----:B------:R-:W-:-:S03]  /*27020*/  IMAD.X R11, R11, 0x1, R135, P5 ;  /* 0x000000010b0b7824 */ /* 0x000fc600028e0687 */
[----:B------:R1:W-:Y:S01]  /*27030*/  STL [R1+0x3dc], R15 ;  /* 0x0003dc0f01007387 */ /* 0x0003e20000100800 */
[----:B------:R-:W-:-:S03]  /*27040*/  IMAD.MOV.U32 R5, RZ, RZ, R15 ;  /* 0x000000ffff057224 */ /* 0x000fc600078e000f */
[----:B------:R1:W-:Y:S04]  /*27050*/  STL [R1+0x420], R7 ;  /* 0x0004200701007387 */ /* 0x0003e80000100800 */
[----:B---3--:R-:W3:Y:S04]  /*27060*/  LDL.LU R10, [R1+0x55c] ;  /* 0x00055c00010a7983 */ /* 0x008ee80000300800 */
[----:B------:R5:W-:Y:S04]  /*27070*/  STL [R1+0x41c], R11 ;  /* 0x00041c0b01007387 */ /* 0x000be80000100800 */
[----:B-1----:R-:W3:Y:S04]  /*27080*/  LDL.LU R15, [R1+0x59c] ;  /* 0x00059c00010f7983 */ /* 0x002ee80000300800 */
[----:B------:R1:W-:Y:S02]  /*27090*/  LDGSTS.E [R6+0x1a80], desc[UR22][R4.64], P2 ;  /* 0x01a8000004067fae */ /* 0x0003e400091a1016 */
[----:B-1----:R-:W-:Y:S01]  /*270a0*/  MOV R4, R7 ;  /* 0x0000000700047202 */ /* 0x002fe20000000f00 */
[----:B------:R-:W-:Y:S01]  /*270b0*/  IMAD.MOV.U32 R5, RZ, RZ, R11 ;  /* 0x000000ffff057224 */ /* 0x000fe200078e000b */
[----:B------:R-:W3:Y:S01]  /*270c0*/  LDL.LU R7, [R1+0x5e0] ;  /* 0x0005e00001077983 */ /* 0x000ee20000300800 */
[----:B-----5:R-:W-:-:S03]  /*270d0*/  IADD3 R9, P4, PT, R9, R134, RZ ;  /* 0x0000008609097210 */ /* 0x020fc60007f9e0ff */
[----:B------:R-:W5:Y:S04]  /*270e0*/  LDL.LU R11, [R1+0x620] ;  /* 0x00062000010b7983 */ /* 0x000f680000300800 */
[----:B------:R1:W-:Y:S04]  /*270f0*/  STL [R1+0x460], R9 ;  /* 0x0004600901007387 */ /* 0x0003e80000100800 */
[----:B------:R1:W-:Y:S01]  /*27100*/  LDGSTS.E [R6+0x1e80], desc[UR22][R4.64], P2 ;  /* 0x01e8000004067fae */ /* 0x0003e200091a1016 */
[----:B--2---:R-:W-:Y:S01]  /*27110*/  IADD3 R12, P5, PT, R12, R134, RZ ;  /* 0x000000860c0c7210 */ /* 0x004fe20007fbe0ff */
[----:B------:R-:W-:-:S02]  /*27120*/  IMAD.X R16, R16, 0x1, R135, P4 ;  /* 0x0000000110107824 */ /* 0x000fc400020e0687 */
        /* <DEDUP_REMOVED lines=11> */
[----:B--2---:R-:W2:Y:S04]  /*271e0*/  LDL.LU R12, [R1+0x268] ;  /* 0x00026800010c7983 */ /* 0x004ea80000300800 */
[----:B------:R1:W-:Y:S04]  /*271f0*/  LDGSTS.E [R6+0x2680], desc[UR22][R4.64], P2 ;  /* 0x0268000004067fae */ /* 0x0003e800091a1016 */
[----:B------:R-:W2:Y:S01]  /*27200*/  LDL.LU R13, [R1+0x2a8] ;  /* 0x0002a800010d7983 */ /* 0x000ea20000300800 */
        /* <DEDUP_REMOVED lines=11> */
[----:B----4-:R-:W-:-:S03]  /*272c0*/  MOV R4, R17 ;  /* 0x0000001100047202 */ /* 0x010fc60000000f00 */
        /* <DEDUP_REMOVED lines=11> */
[----:B------:R-:W-:-:S03]  /*27380*/  IMAD.X R15, R15, 0x1, R135, P5 ;  /* 0x000000010f0f7824 */ /* 0x000fc600028e0687 */
[----:B------:R3:W-:Y:S04]  /*27390*/  STL [R1+0x5a0], R14 ;  /* 0x0005a00e01007387 */ /* 0x0007e80000100800 */
[----:B------:R-:W4:Y:S04]  /*273a0*/  LDL.LU R8, [R1+0x2e8] ;  /* 0x0002e80001087983 */ /* 0x000f280000300800 */
[----:B------:R3:W-:Y:S04]  /*273b0*/  STL [R1+0x59c], R15 ;  /* 0x00059c0f01007387 */ /* 0x0007e80000100800 */
[----:B------:R3:W-:Y:S04]  /*273c0*/  LDGSTS.E [R6+0x3280], desc[UR22][R4.64], P2 ;  /* 0x0328000004067fae */ /* 0x0007e800091a1016 */
[----:B-1----:R-:W4:Y:S01]  /*273d0*/  LDL.LU R10, [R1+0x328] ;  /* 0x00032800010a7983 */ /* 0x002f220000300800 */
[----:B------:R-:W-:Y:S01]  /*273e0*/  IADD3 R7, P4, PT, R7, R134, RZ ;  /* 0x0000008607077210 */ /* 0x000fe20007f9e0ff */
[----:B---3--:R-:W-:-:S02]  /*273f0*/  IMAD.MOV.U32 R4, RZ, RZ, R14 ;  /* 0x000000ffff047224 */ /* 0x008fc400078e000e */
[----:B------:R-:W3:Y:S01]  /*27400*/  LDL.LU R14, [R1+0x2e4] ;  /* 0x0002e400010e7983 */ /* 0x000ee20000300800 */
[----:B------:R-:W-:Y:S01]  /*27410*/  IMAD.MOV.U32 R5, RZ, RZ, R15 ;  /* 0x000000ffff057224 */ /* 0x000fe200078e000f */
[----:B-----5:R-:W-:Y:S02]  /*27420*/  IADD3 R11, P5, PT, R11, R134, RZ ;  /* 0x000000860b0b7210 */ /* 0x020fe40007fbe0ff */
[----:B------:R-:W5:Y:S04]  /*27430*/  LDL.LU R15, [R1+0x324] ;  /* 0x00032400010f7983 */ /* 0x000f680000300800 */
        /* <DEDUP_REMOVED lines=12> */
[----:B--2---:R-:W-:Y:S01]  /*27500*/  IMAD.MOV.U32 R5, RZ, RZ, R16 ;  /* 0x000000ffff057224 */ /* 0x004fe200078e0010 */
[----:B------:R-:W-:-:S02]  /*27510*/  MOV R4, R11 ;  /* 0x0000000b00047202 */ /* 0x000fc40000000f00 */
[----:B-1----:R-:W2:Y:S04]  /*27520*/  LDL.LU R16, [R1+0x364] ;  /* 0x0003640001107983 */ /* 0x002ea80000300800 */
[----:B------:R-:W2:Y:S01]  /*27530*/  LDL.LU R11, [R1+0x3a4] ;  /* 0x0003a400010b7983 */ /* 0x000ea20000300800 */
        /* <DEDUP_REMOVED lines=8> */
[----:B----4-:R-:W-:-:S04]  /*275c0*/  IMAD.X R17, R17, 0x1, R135, P4 ;  /* 0x0000000111117824 */ /* 0x010fc800020e0687 */
[----:B------:R-:W-:Y:S01]  /*275d0*/  IMAD.MOV.U32 R5, RZ, RZ, R17 ;  /* 0x000000ffff057224 */ /* 0x000fe200078e0011 */
[----:B------:R1:W-:Y:S01]  /*275e0*/  STL [R1+0x264], R17 ;  /* 0x0002641101007387 */ /* 0x0003e20000100800 */
[----:B------:R-:W-:-:S03]  /*275f0*/  IMAD.X R18, R18, 0x1, R135, P5 ;  /* 0x0000000112127824 */ /* 0x000fc600028e0687 */
[----:B------:R4:W-:Y:S04]  /*27600*/  LDGSTS.E [R6+0x300], desc[UR22][R4.64], P2 ;  /* 0x0030000004067fae */ /* 0x0009e800091a1016 */
[----:B-1----:R-:W2:Y:S04]  /*27610*/  LDL.LU R17, [R1+0x3e8] ;  /* 0x0003e80001117983 */ /* 0x002ea80000300800 */
[----:B------:R-:W2:Y:S01]  /*27620*/  LDL.LU R12, [R1+0x428] ;  /* 0x00042800010c7983 */ /* 0x000ea20000300800 */
[----:B----4-:R-:W-:-:S03]  /*27630*/  IMAD.MOV.U32 R5, RZ, RZ, R18 ;  /* 0x000000ffff057224 */ /* 0x010fc600078e0012 */
[----:B------:R1:W-:Y:S01]  /*27640*/  STL [R1+0x2a4], R18 ;  /* 0x0002a41201007387 */ /* 0x0003e20000100800 */
[----:B------:R-:W-:-:S05]  /*27650*/  IMAD.MOV.U32 R4, RZ, RZ, R13 ;  /* 0x000000ffff047224 */ /* 0x000fca00078e000d */
[----:B------:R4:W-:Y:S04]  /*27660*/  LDGSTS.E [R6+0x700], desc[UR22][R4.64], P2 ;  /* 0x0070000004067fae */ /* 0x0009e800091a1016 */
[----:B-1----:R-:W2:Y:S04]  /*27670*/  LDL.LU R18, [R1+0x3e4] ;  /* 0x0003e40001127983 */ /* 0x002ea80000300800 */
[----:B------:R-:W2:Y:S01]  /*27680*/  LDL.LU R13, [R1+0x424] ;  /* 0x00042400010d7983 */ /* 0x000ea20000300800 */
[----:B------:R-:W-:-:S05]  /*27690*/  IADD3 R8, P4, PT, R8, R134, RZ ;  /* 0x0000008608087210 */ /* 0x000fca0007f9e0ff */
[----:B------:R-:W-:Y:S01]  /*276a0*/  STL [R1+0x2e8], R8 ;  /* 0x0002e80801007387 */ /* 0x000fe20000100800 */
[----:B----4-:R-:W-:Y:S01]  /*276b0*/  IMAD.MOV.U32 R4, RZ, RZ, R8 ;  /* 0x000000ffff047224 */ /* 0x010fe200078e0008 */
[----:B------:R-:W-:Y:S01]  /*276c0*/  IADD3 R10, P5, PT, R10, R134, RZ ;  /* 0x000000860a0a7210 */ /* 0x000fe20007fbe0ff */
[----:B---3--:R-:W-:-:S04]  /*276d0*/  IMAD.X R14, R14, 0x1, R135, P4 ;  /* 0x000000010e0e7824 */ /* 0x008fc800020e0687 */
[----:B-----5:R-:W-:Y:S01]  /*276e0*/  IMAD.X R15, R15, 0x1, R135, P5 ;  /* 0x000000010f0f7824 */ /* 0x020fe200028e0687 */
[----:B------:R1:W-:Y:S01]  /*276f0*/  STL [R1+0x2e4], R14 ;  /* 0x0002e40e01007387 */ /* 0x0003e20000100800 */
[----:B------:R-:W-:-:S03]  /*27700*/  MOV R5, R14 ;  /* 0x0000000e00057202 */ /* 0x000fc60000000f00 */
[----:B------:R-:W-:Y:S04]  /*27710*/  STL [R1+0x328], R10 ;  /* 0x0003280a01007387 */ /* 0x000fe80000100800 */
[----:B------:R3:W-:Y:S04]  /*27720*/  LDGSTS.E [R6+0xb00], desc[UR22][R4.64], P2 ;  /* 0x00b0000004067fae */ /* 0x0007e800091a1016 */
[----:B-1----:R-:W4:Y:S04]  /*27730*/  LDL.LU R14, [R1+0x468] ;  /* 0x00046800010e7983 */ /* 0x002f280000300800 */
[----:B------:R1:W-:Y:S04]  /*27740*/  STL [R1+0x324], R15 ;  /* 0x0003240f01007387 */ /* 0x0003e80000100800 */
[----:B------:R-:W5:Y:S01]  /*27750*/  LDL.LU R8, [R1+0x4a8] ;  /* 0x0004a80001087983 */ /* 0x000f620000300800 */
[----:B---3--:R-:W-:-:S03]  /*27760*/  IMAD.MOV.U32 R5, RZ, RZ, R15 ;  /* 0x000000ffff057224 */ /* 0x008fc600078e000f */
[----:B-1----:R-:W3:Y:S01]  /*27770*/  LDL.LU R15, [R1+0x464] ;  /* 0x00046400010f7983 */ /* 0x002ee20000300800 */
[----:B------:R-:W-:-:S03]  /*27780*/  IMAD.MOV.U32 R4, RZ, RZ, R10 ;  /* 0x000000ffff047224 */ /* 0x000fc600078e000a */
[----:B------:R-:W3:Y:S04]  /*27790*/  LDL.LU R10, [R1+0x4a4] ;  /* 0x0004a400010a7983 */ /* 0x000ee80000300800 */
[----:B------:R1:W-:Y:S01]  /*277a0*/  LDGSTS.E [R6+0xf00], desc[UR22][R4.64], P2 ;  /* 0x00f0000004067fae */ /* 0x0003e200091a1016 */
[-C--:B------:R-:W-:Y:S02]  /*277b0*/  IADD3 R9, P4, PT, R9, R134.reuse, RZ ;  /* 0x0000008609097210 */ /* 0x080fe40007f9e0ff */
[----:B------:R-:W-:-:S03]  /*277c0*/  IADD3 R7, P5, PT, R7, R134, RZ ;  /* 0x0000008607077210 */ /* 0x000fc60007fbe0ff */
[----:B------:R1:W-:Y:S01]  /*277d0*/  STL [R1+0x368], R9 ;  /* 0x0003680901007387 */ /* 0x0003e20000100800 */
[--C-:B--2---:R-:W-:Y:S02]  /*277e0*/  IMAD.X R16, R16, 0x1, R135.reuse, P4 ;  /* 0x0000000110107824 */ /* 0x104fe400020e0687 */
[----:B------:R-:W-:-:S03]  /*277f0*/  IMAD.X R11, R11, 0x1, R135, P5 ;  /* 0x000000010b0b7824 */ /* 0x000fc600028e0687 */
[----:B------:R-:W-:Y:S04]  /*27800*/  STL [R1+0x364], R16 ;  /* 0x0003641001007387 */ /* 0x000fe80000100800 */
[----:B------:R-:W-:Y:S01]  /*27810*/  STL [R1+0x3a8], R7 ;  /* 0x0003a80701007387 */ /* 0x000fe20000100800 */
[----:B-1----:R-:W-:-:S03]  /*27820*/  IMAD.MOV.U32 R4, RZ, RZ, R9 ;  /* 0x000000ffff047224 */ /* 0x002fc600078e0009 */
[----:B------:R-:W2:Y:S01]  /*27830*/  LDL.LU R19, [R1+0x4e8] ;  /* 0x0004e80001137983 */ /* 0x000ea20000300800 */
[----:B------:R-:W-:-:S03]  /*27840*/  IMAD.MOV.U32 R5, RZ, RZ, R16 ;  /* 0x000000ffff057224 */ /* 0x000fc600078e0010 */
[----:B------:R1:W-:Y:S04]  /*27850*/  STL [R1+0x3a4], R11 ;  /* 0x0003a40b01007387 */ /* 0x0003e80000100800 */
[----:B------:R-:W2:Y:S04]  /*27860*/  LDL.LU R9, [R1+0x528] ;  /* 0x0005280001097983 */ /* 0x000ea80000300800 */
[----:B------:R-:W2:Y:S04]  /*27870*/  LDL.LU R20, [R1+0x4e4] ;  /* 0x0004e40001147983 */ /* 0x000ea80000300800 */
[----:B------:R1:W-:Y:S02]  /*27880*/  LDGSTS.E [R6+0x1300], desc[UR22][R4.64], P2 ;  /* 0x0130000004067fae */ /* 0x0003e400091a1016 */
[----:B-1----:R-:W-:-:S02]  /*27890*/  IMAD.MOV.U32 R5, RZ, RZ, R11 ;  /* 0x000000ffff057224 */ /* 0x002fc400078e000b */
[----:B------:R-:W2:Y:S01]  /*278a0*/  LDL.LU R11, [R1+0x524] ;  /* 0x00052400010b7983 */ /* 0x000ea20000300800 */
[----:B------:R-:W-:-:S03]  /*278b0*/  IMAD.MOV.U32 R4, RZ, RZ, R7 ;  /* 0x000000ffff047224 */ /* 0x000fc600078e0007 */
[----:B------:R-:W2:Y:S04]  /*278c0*/  LDL.LU R7, [R1+0x568] ;  /* 0x0005680001077983 */ /* 0x000ea80000300800 */
[----:B------:R-:W2:Y:S04]  /*278d0*/  LDL.LU R16, [R1+0x5a8] ;  /* 0x0005a80001107983 */ /* 0x000ea80000300800 */
        /* <DEDUP_REMOVED lines=9> */
[----:B------:R-:W2:Y:S01]  /*27970*/  LDL.LU R17, [R1+0x564] ;  /* 0x0005640001117983 */ /* 0x000ea20000300800 */
[----:B------:R-:W-:-:S03]  /*27980*/  MOV R5, R18 ;  /* 0x0000001200057202 */ /* 0x000fc60000000f00 */
[----:B------:R1:W-:Y:S04]  /*27990*/  STL [R1+0x424], R13 ;  /* 0x0004240d01007387 */ /* 0x0003e80000100800 */
[----:B-1----:R-:W2:Y:S04]  /*279a0*/  LDL.LU R18, [R1+0x5a4] ;  /* 0x0005a40001127983 */ /* 0x002ea80000300800 */
[----:B------:R1:W-:Y:S02]  /*279b0*/  LDGSTS.E [R6+0x1b00], desc[UR22][R4.64], P2 ;  /* 0x01b0000004067fae */ /* 0x0003e400091a1016 */
[----:B-1----:R-:W-:-:S02]  /*279c0*/  IMAD.MOV.U32 R4, RZ, RZ, R12 ;  /* 0x000000ffff047224 */ /* 0x002fc400078e000c */
[----:B------:R-:W-:Y:S01]  /*279d0*/  IMAD.MOV.U32 R5, RZ, RZ, R13 ;  /* 0x000000ffff057224 */ /* 0x000fe200078e000d */
[----:B------:R-:W2:Y:S04]  /*279e0*/  LDL.LU R12, [R1+0x5e8] ;  /* 0x0005e800010c7983 */ /* 0x000ea80000300800 */
[----:B------:R-:W2:Y:S04]  /*279f0*/  LDL.LU R13, [R1+0x628] ;  /* 0x00062800010d7983 */ /* 0x000ea80000300800 */
[----:B------:R1:W-:Y:S01]  /*27a00*/  LDGSTS.E [R6+0x1f00], desc[UR22][R4.64], P2 ;  /* 0x01f0000004067fae */ /* 0x0003e200091a1016 */
[----:B----4-:R-:W-:-:S05]  /*27a10*/  IADD3 R14, P4, PT, R14, R134, RZ ;  /* 0x000000860e0e7210 */ /* 0x010fca0007f9e0ff */
[----:B------:R4:W-:Y:S01]  /*27a20*/  STL [R1+0x468], R14 ;  /* 0x0004680e01007387 */ /* 0x0009e20000100800 */
[----:B-----5:R-:W-:Y:S01]  /*27a30*/  IADD3 R8, P5, PT, R8, R134, RZ ;  /* 0x0000008608087210 */ /* 0x020fe20007fbe0ff */
[--C-:B---3--:R-:W-:Y:S02]  /*27a40*/  IMAD.X R15, R15, 0x1, R135.reuse, P4 ;  /* 0x000000010f0f7824 */ /* 0x108fe400020e0687 */
[----:B-1----:R-:W-:Y:S02]  /*27a50*/  IMAD.MOV.U32 R4, RZ, RZ, R14 ;  /* 0x000000ffff047224 */ /* 0x002fe400078e000e */
[----:B------:R-:W-:Y:S01]  /*27a60*/  IMAD.X R10, R10, 0x1, R135, P5 ;  /* 0x000000010a0a7824 */ /* 0x000fe200028e0687 */
[----:B------:R1:W-:Y:S01]  /*27a70*/  STL [R1+0x464], R15 ;  /* 0x0004640f01007387 */ /* 0x0003e20000100800 */
[----:B------:R-:W-:-:S03]  /*27a80*/  IMAD.MOV.U32 R5, RZ, RZ, R15 ;  /* 0x000000ffff057224 */ /* 0x000fc600078e000f */
[----:B------:R-:W-:Y:S04]  /*27a90*/  STL [R1+0x4a8], R8 ;  /* 0x0004a80801007387 */ /* 0x000fe80000100800 */
[----:B----4-:R-:W3:Y:S04]  /*27aa0*/  LDL.LU R14, [R1+0x5e4] ;  /* 0x0005e400010e7983 */ /* 0x010ee80000300800 */
[----:B------:R4:W-:Y:S04]  /*27ab0*/  STL [R1+0x4a4], R10 ;  /* 0x0004a40a01007387 */ /* 0x0009e80000100800 */
[----:B-1----:R-:W5:Y:S04]  /*27ac0*/  LDL.LU R15, [R1+0x624] ;  /* 0x00062400010f7983 */ /* 0x002f680000300800 */
[----:B------:R1:W-:Y:S02]  /*27ad0*/  LDGSTS.E [R6+0x2300], desc[UR22][R4.64], P2 ;  /* 0x0230000004067fae */ /* 0x0003e400091a1016 */
[----:B-1----:R-:W-:-:S02]  /*27ae0*/  IMAD.MOV.U32 R4, RZ, RZ, R8 ;  /* 0x000000ffff047224 */ /* 0x002fc400078e0008 */
[----:B------:R-:W-:Y:S02]  /*27af0*/  IMAD.MOV.U32 R5, RZ, RZ, R10 ;  /* 0x000000ffff057224 */ /* 0x000fe400078e000a */
[----:B----4-:R-:W4:Y:S01]  /*27b00*/  LDL.LU R10, [R1+0x270] ;  /* 0x00027000010a7983 */ /* 0x010f220000300800 */
[----:B--2---:R-:W-:-:S03]  /*27b10*/  IADD3 R19, P4, PT, R19, R134, RZ ;  /* 0x0000008613137210 */ /* 0x004fc60007f9e0ff */
[----:B------:R1:W-:Y:S04]  /*27b20*/  LDGSTS.E [R6+0x2700], desc[UR22][R4.64], P2 ;  /* 0x0270000004067fae */ /* 0x0003e800091a1016 */
[----:B------:R-:W2:Y:S01]  /*27b30*/  LDL.LU R8, [R1+0x2b0] ;  /* 0x0002b00001087983 */ /* 0x000ea20000300800 */
[----:B------:R-:W-:Y:S01]  /*27b40*/  IADD3 R9, P5, PT, R9, R134, RZ ;  /* 0x0000008609097210 */ /* 0x000fe20007fbe0ff */
[----:B------:R-:W-:Y:S02]  /*27b50*/  IMAD.X R20, R20, 0x1, R135, P4 ;  /* 0x0000000114147824 */ /* 0x000fe400020e0687 */
[----:B-1----:R-:W-:-:S03]  /*27b60*/  IMAD.MOV.U32 R4, RZ, RZ, R19 ;  /* 0x000000ffff047224 */ /* 0x002fc600078e0013 */
[----:B------:R-:W-:Y:S01]  /*27b70*/  MOV R5, R20 ;  /* 0x0000001400057202 */ /* 0x000fe20000000f00 */
[----:B------:R-:W-:Y:S04]  /*27b80*/  STL [R1+0x4e8], R19 ;  /* 0x0004e81301007387 */ /* 0x000fe80000100800 */
[----:B------:R-:W-:Y:S04]  /*27b90*/  STL [R1+0x4e4], R20 ;  /* 0x0004e41401007387 */ /* 0x000fe80000100800 */
[----:B------:R-:W-:Y:S01]  /*27ba0*/  STL [R1+0x528], R9 ;  /* 0x0005280901007387 */ /* 0x000fe20000100800 */
[----:B------:R-:W-:-:S03]  /*27bb0*/  IMAD.X R11, R11, 0x1, R135, P5 ;  /* 0x000000010b0b7824 */ /* 0x000fc600028e0687 */
[----:B------:R1:W-:Y:S04]  /*27bc0*/  LDGSTS.E [R6+0x2b00], desc[UR22][R4.64], P2 ;  /* 0x02b0000004067fae */ /* 0x0003e800091a1016 */
[----:B------:R1:W-:Y:S01]  /*27bd0*/  STL [R1+0x524], R11 ;  /* 0x0005240b01007387 */ /* 0x0003e20000100800 */
[----:B------:R-:W-:Y:S01]  /*27be0*/  IADD3 R7, P4, PT, R7, R134, RZ ;  /* 0x0000008607077210 */ /* 0x000fe20007f9e0ff */
[----:B-1----:R-:W-:Y:S02]  /*27bf0*/  IMAD.MOV.U32 R5, RZ, RZ, R11 ;  /* 0x000000ffff057224 */ /* 0x002fe400078e000b */
[----:B------:R-:W2:Y:S01]  /*27c00*/  LDL.LU R11, [R1+0x26c] ;  /* 0x00026c00010b7983 */ /* 0x000ea20000300800 */
[----:B------:R-:W-:-:S03]  /*27c10*/  IMAD.MOV.U32 R4, RZ, RZ, R9 ;  /* 0x000000ffff047224 */ /* 0x000fc600078e0009 */
[----:B------:R-:W2:Y:S01]  /*27c20*/  LDL.LU R9, [R1+0x2ac] ;  /* 0x0002ac0001097983 */ /* 0x000ea20000300800 */
        /* <DEDUP_REMOVED lines=10> */
[----:B-1----:R-:W2:Y:S04]  /*27cd0*/  LDL.LU R17, [R1+0x2f0] ;  /* 0x0002f00001117983 */ /* 0x002ea80000300800 */
[----:B------:R1:W-:Y:S04]  /*27ce0*/  STL [R1+0x5a4], R18 ;  /* 0x0005a41201007387 */ /* 0x0003e80000100800 */
[----:B------:R-:W2:Y:S01]  /*27cf0*/  LDL.LU R7, [R1+0x330] ;  /* 0x0003300001077983 */ /* 0x000ea20000300800 */
[----:B------:R-:W-:-:S02]  /*27d00*/  IMAD.MOV.U32 R5, RZ, RZ, R18 ;  /* 0x000000ffff057224 */ /* 0x000fc400078e0012 */
[----:B------:R-:W-:Y:S01]  /*27d10*/  IMAD.MOV.U32 R4, RZ, RZ, R16 ;  /* 0x000000ffff047224 */ /* 0x000fe200078e0010 */
[----:B-1----:R-:W2:Y:S04]  /*27d20*/  LDL.LU R18, [R1+0x2ec] ;  /* 0x0002ec0001127983 */ /* 0x002ea80000300800 */
[----:B------:R-:W2:Y:S01]  /*27d30*/  LDL.LU R16, [R1+0x32c] ;  /* 0x00032c0001107983 */ /* 0x000ea20000300800 */
[-C--:B------:R-:W-:Y:S02]  /*27d40*/  IADD3 R12, P4, PT, R12, R134.reuse, RZ ;  /* 0x000000860c0c7210 */ /* 0x080fe40007f9e0ff */
[----:B------:R-:W-:Y:S01]  /*27d50*/  IADD3 R13, P5, PT, R13, R134, RZ ;  /* 0x000000860d0d7210 */ /* 0x000fe20007fbe0ff */
[----:B------:R1:W-:Y:S04]  /*27d60*/  LDGSTS.E [R6+0x3700], desc[UR22][R4.64], P2 ;  /* 0x0370000004067fae */ /* 0x0003e800091a1016 */
[----:B------:R-:W-:Y:S01]  /*27d70*/  STL [R1+0x5e8], R12 ;  /* 0x0005e80c01007387 */ /* 0x000fe20000100800 */
[----:B-1----:R-:W-:-:S02]  /*27d80*/  IMAD.MOV.U32 R4, RZ, RZ, R12 ;  /* 0x000000ffff047224 */ /* 0x002fc400078e000c */
[----:B---3--:R-:W-:-:S05]  /*27d90*/  IMAD.X R14, R14, 0x1, R135, P4 ;  /* 0x000000010e0e7824 */ /* 0x008fca00020e0687 */
[----:B------:R1:W-:Y:S01]  /*27da0*/  STL [R1+0x5e4], R14 ;  /* 0x0005e40e01007387 */ /* 0x0003e20000100800 */
[----:B------:R-:W-:Y:S01]  /*27db0*/  MOV R5, R14 ;  /* 0x0000000e00057202 */ /* 0x000fe20000000f00 */
[----:B-----5:R-:W-:Y:S02]  /*27dc0*/  IMAD.X R15, R15, 0x1, R135, P5 ;  /* 0x000000010f0f7824 */ /* 0x020fe400028e0687 */
[----:B------:R-:W-:Y:S04]  /*27dd0*/  STL [R1+0x628], R13 ;  /* 0x0006280d01007387 */ /* 0x000fe80000100800 */
[----:B------:R3:W-:Y:S04]  /*27de0*/  LDGSTS.E [R6+0x3b00], desc[UR22][R4.64], P2 ;  /* 0x03b0000004067fae */ /* 0x0007e800091a1016 */
[----:B-1----:R-:W5:Y:S04]  /*27df0*/  LDL.LU R14, [R1+0x370] ;  /* 0x00037000010e7983 */ /* 0x002f680000300800 */
[----:B------:R1:W-:Y:S04]  /*27e00*/  STL [R1+0x624], R15 ;  /* 0x0006240f01007387 */ /* 0x0003e80000100800 */
[----:B------:R-:W5:Y:S01]  /*27e10*/  LDL.LU R12, [R1+0x3b0] ;  /* 0x0003b000010c7983 */ /* 0x000f620000300800 */
[----:B---3--:R-:W-:-:S02]  /*27e20*/  IMAD.MOV.U32 R5, RZ, RZ, R15 ;  /* 0x000000ffff057224 */ /* 0x008fc400078e000f */
[----:B------:R-:W-:Y:S01]  /*27e30*/  IMAD.MOV.U32 R4, RZ, RZ, R13 ;  /* 0x000000ffff047224 */ /* 0x000fe200078e000d */
[----:B-1----:R-:W3:Y:S01]  /*27e40*/  LDL.LU R15, [R1+0x36c] ;  /* 0x00036c00010f7983 */ /* 0x002ee20000300800 */
[----:B----4-:R-:W-:-:S03]  /*27e50*/  IADD3 R10, P4, PT, R10, R134, RZ ;  /* 0x000000860a0a7210 */ /* 0x010fc60007f9e0ff */
[----:B------:R-:W4:Y:S01]  /*27e60*/  LDL.LU R13, [R1+0x3ac] ;  /* 0x0003ac00010d7983 */ /* 0x000f220000300800 */
[----:B--2---:R-:W-:-:S03]  /*27e70*/  IADD3 R8, P5, PT, R8, R134, RZ ;  /* 0x0000008608087210 */ /* 0x004fc60007fbe0ff */
[----:B------:R1:W-:Y:S04]  /*27e80*/  LDGSTS.E [R6+0x3f00], desc[UR22][R4.64], P2 ;  /* 0x03f0000004067fae */ /* 0x0003e800091a1016 */
[----:B------:R2:W-:Y:S01]  /*27e90*/  STL [R1+0x270], R10 ;  /* 0x0002700a01007387 */ /* 0x0005e20000100800 */
[----:B-1----:R-:W-:Y:S01]  /*27ea0*/  LOP3.LUT R6, R3, 0x70, RZ, 0x3c, !PT ;  /* 0x0000007003067812 */ /* 0x002fe200078e3cff */
[----:B------:R-:W-:Y:S02]  /*27eb0*/  IMAD.MOV.U32 R4, RZ, RZ, R10 ;  /* 0x000000ffff047224 */ /* 0x000fe400078e000a */
[----:B------:R1:W-:Y:S02]  /*27ec0*/  STL [R1+0x2b0], R8 ;  /* 0x0002b00801007387 */ /* 0x0003e40000100800 */
[----:B------:R-:W-:-:S02]  /*27ed0*/  VIADD R6, R6, UR5 ;  /* 0x0000000506067c36 */ /* 0x000fc40008000000 */
[--C-:B------:R-:W-:Y:S02]  /*27ee0*/  IMAD.X R11, R11, 0x1, R135.reuse, P4 ;  /* 0x000000010b0b7824 */ /* 0x100fe400020e0687 */
[----:B------:R-:W-:Y:S02]  /*27ef0*/  IMAD.X R9, R9, 0x1, R135, P5 ;  /* 0x0000000109097824 */ /* 0x000fe400028e0687 */
[----:B------:R-:W-:Y:S01]  /*27f00*/  IMAD.MOV.U32 R5, RZ, RZ, R11 ;  /* 0x000000ffff057224 */ /* 0x000fe200078e000b */
[----:B------:R1:W-:Y:S04]  /*27f10*/  STL [R1+0x26c], R11 ;  /* 0x00026c0b01007387 */ /* 0x0003e80000100800 */
[----:B------:R1:W-:Y:S04]  /*27f20*/  LDGSTS.E [R6+0x380], desc[UR22][R4.64], P2 ;  /* 0x0038000004067fae */ /* 0x0003e800091a1016 */
[----:B------:R2:W-:Y:S04]  /*27f30*/  STL [R1+0x2ac], R9 ;  /* 0x0002ac0901007387 */ /* 0x0005e80000100800 */
[----:B--2---:R-:W2:Y:S01]  /*27f40*/  LDL.LU R10, [R1+0x3ec] ;  /* 0x0003ec00010a7983 */ /* 0x004ea20000300800 */
[----:B-1----:R-:W-:-:S03]  /*27f50*/  IMAD.MOV.U32 R4, RZ, RZ, R8 ;  /* 0x000000ffff047224 */ /* 0x002fc600078e0008 */
[----:B------:R-:W2:Y:S01]  /*27f60*/  LDL.LU R8, [R1+0x3f0] ;  /* 0x0003f00001087983 */ /* 0x000ea20000300800 */
[----:B------:R-:W-:-:S03]  /*27f70*/  IMAD.MOV.U32 R5, RZ, RZ, R9 ;  /* 0x000000ffff057224 */ /* 0x000fc600078e0009 */
[----:B------:R-:W2:Y:S04]  /*27f80*/  LDL.LU R11, [R1+0x42c] ;  /* 0x00042c00010b7983 */ /* 0x000ea80000300800 */
[----:B------:R-:W2:Y:S04]  /*27f90*/  LDL.LU R9, [R1+0x430] ;  /* 0x0004300001097983 */ /* 0x000ea80000300800 */
[----:B------:R1:W-:Y:S01]  /*27fa0*/  LDGSTS.E [R6+0x780], desc[UR22][R4.64], P2 ;  /* 0x0078000004067fae */ /* 0x0003e200091a1016 */
[-C--:B------:R-:W-:Y:S02]  /*27fb0*/  IADD3 R17, P4, PT, R17, R134.reuse, RZ ;  /* 0x0000008611117210 */ /* 0x080fe40007f9e0ff */
[----:B------:R-:W-:-:S02]  /*27fc0*/  IADD3 R7, P5, PT, R7, R134, RZ ;  /* 0x0000008607077210 */ /* 0x000fc40007fbe0ff */
[----:B-1----:R-:W-:Y:S01]  /*27fd0*/  MOV R4, R17 ;  /* 0x0000001100047202 */ /* 0x002fe20000000f00 */
[--C-:B------:R-:W-:Y:S01]  /*27fe0*/  IMAD.X R18, R18, 0x1, R135.reuse, P4 ;  /* 0x0000000112127824 */ /* 0x100fe200020e0687 */
[----:B------:R-:W-:Y:S01]  /*27ff0*/  STL [R1+0x2f0], R17 ;  /* 0x0002f01101007387 */ /* 0x000fe20000100800 */
[----:B------:R-:W-:Y:S02]  /*28000*/  IMAD.X R16, R16, 0x1, R135, P5 ;  /* 0x0000000110107824 */ /* 0x000fe400028e0687 */
[----:B------:R-:W-:Y:S01]  /*28010*/  IMAD.MOV.U32 R5, RZ, RZ, R18 ;  /* 0x000000ffff057224 */ /* 0x000fe200078e0012 */
[----:B------:R-:W-:Y:S04]  /*28020*/  STL [R1+0x2ec], R18 ;  /* 0x0002ec1201007387 */ /* 0x000fe80000100800 */
[----:B------:R1:W-:Y:S04]  /*28030*/  STL [R1+0x330], R7 ;  /* 0x0003300701007387 */ /* 0x0003e80000100800 */
[----:B------:R1:W-:Y:S04]  /*28040*/  LDGSTS.E [R6+0xb80], desc[UR22][R4.64], P2 ;  /* 0x00b8000004067fae */ /* 0x0003e800091a1016 */
[----:B------:R3:W-:Y:S04]  /*28050*/  STL [R1+0x32c], R16 ;  /* 0x00032c1001007387 */ /* 0x0007e80000100800 */
[----:B------:R-:W2:Y:S01]  /*28060*/  LDL.LU R22, [R1+0x46c] ;  /* 0x00046c0001167983 */ /* 0x000ea20000300800 */
[----:B-1----:R-:W-:-:S03]  /*28070*/  IMAD.MOV.U32 R4, RZ, RZ, R7 ;  /* 0x000000ffff047224 */ /* 0x002fc600078e0007 */
[----:B------:R-:W2:Y:S04]  /*28080*/  LDL.LU R7, [R1+0x470] ;  /* 0x0004700001077983 */ /* 0x000ea80000300800 */
[----:B------:R-:W2:Y:S04]  /*28090*/  LDL.LU R21, [R1+0x4ac] ;  /* 0x0004ac0001157983 */ /* 0x000ea80000300800 */
[----:B------:R-:W2:Y:S01]  /*280a0*/  LDL.LU R20, [R1+0x4b0] ;  /* 0x0004b00001147983 */ /* 0x000ea20000300800 */
[----:B------:R-:W-:-:S05]  /*280b0*/  IMAD.MOV.U32 R5, RZ, RZ, R16 ;  /* 0x000000ffff057224 */ /* 0x000fca00078e0010 */
[----:B------:R1:W-:Y:S01]  /*280c0*/  LDGSTS.E [R6+0xf80], desc[UR22][R4.64], P2 ;  /* 0x00f8000004067fae */ /* 0x0003e200091a1016 */
[-C--:B-----5:R-:W-:Y:S02]  /*280d0*/  IADD3 R14, P4, PT, R14, R134.reuse, RZ ;  /* 0x000000860e0e7210 */ /* 0x0a0fe40007f9e0ff */
[----:B------:R-:W-:-:S03]  /*280e0*/  IADD3 R12, P5, PT, R12, R134, RZ ;  /* 0x000000860c0c7210 */ /* 0x000fc60007fbe0ff */
[----:B------:R-:W-:Y:S01]  /*280f0*/  STL [R1+0x370], R14 ;  /* 0x0003700e01007387 */ /* 0x000fe20000100800 */
[--C-:B---3--:R-:W-:Y:S02]  /*28100*/  IMAD.X R15, R15, 0x1, R135.reuse, P4 ;  /* 0x000000010f0f7824 */ /* 0x108fe400020e0687 */
[----:B----4-:R-:W-:-:S03]  /*28110*/  IMAD.X R13, R13, 0x1, R135, P5 ;  /* 0x000000010d0d7824 */ /* 0x010fc600028e0687 */
[----:B------:R3:W-:Y:S04]  /*28120*/  STL [R1+0x36c], R15 ;  /* 0x00036c0f01007387 */ /* 0x0007e80000100800 */
[----:B------:R-:W-:Y:S04]  /*28130*/  STL [R1+0x3b0], R12 ;  /* 0x0003b00c01007387 */ /* 0x000fe80000100800 */
[----:B------:R-:W4:Y:S04]  /*28140*/  LDL.LU R18, [R1+0x4f0] ;  /* 0x0004f00001127983 */ /* 0x000f280000300800 */
[----:B------:R5:W-:Y:S04]  /*28150*/  STL [R1+0x3ac], R13 ;  /* 0x0003ac0d01007387 */ /* 0x000be80000100800 */
[----:B------:R-:W4:Y:S04]  /*28160*/  LDL.LU R16, [R1+0x530] ;  /* 0x0005300001107983 */ /* 0x000f280000300800 */
[----:B------:R-:W4:Y:S01]  /*28170*/  LDL.LU R19, [R1+0x4ec] ;  /* 0x0004ec0001137983 */ /* 0x000f220000300800 */
[----:B-1----:R-:W-:-:S02]  /*28180*/  IMAD.MOV.U32 R4, RZ, RZ, R14 ;  /* 0x000000ffff047224 */ /* 0x002fc400078e000e */
[----:B------:R-:W-:Y:S01]  /*28190*/  IMAD.MOV.U32 R5, RZ, RZ, R15 ;  /* 0x000000ffff057224 */ /* 0x000fe200078e000f */
[----:B------:R-:W4:Y:S04]  /*281a0*/  LDL.LU R17, [R1+0x52c] ;  /* 0x00052c0001117983 */ /* 0x000f280000300800 */
[----:B---3--:R-:W3:Y:S04]  /*281b0*/  LDL.LU R15, [R1+0x56c] ;  /* 0x00056c00010f7983 */ /* 0x008ee80000300800 */
[----:B------:R-:W3:Y:S04]  /*281c0*/  LDL.LU R14, [R1+0x570] ;  /* 0x00057000010e7983 */ /* 0x000ee80000300800 */
[----:B------:R1:W-:Y:S02]  /*281d0*/  LDGSTS.E [R6+0x1380], desc[UR22][R4.64], P2 ;  /* 0x0138000004067fae */ /* 0x0003e400091a1016 */
[----:B-1----:R-:W-:-:S02]  /*281e0*/  IMAD.MOV.U32 R4, RZ, RZ, R12 ;  /* 0x000000ffff047224 */ /* 0x002fc400078e000c */
[----:B------:R-:W-:Y:S02]  /*281f0*/  IMAD.MOV.U32 R5, RZ, RZ, R13 ;  /* 0x000000ffff057224 */ /* 0x000fe400078e000d */
[----:B-----5:R-:W5:Y:S04]  /*28200*/  LDL.LU R13, [R1+0x5ac] ;  /* 0x0005ac00010d7983 */ /* 0x020f680000300800 */
[----:B------:R-:W5:Y:S04]  /*28210*/  LDL.LU R12, [R1+0x5b0] ;  /* 0x0005b000010c7983 */ /* 0x000f680000300800 */
[----:B------:R1:W-:Y:S01]  /*28220*/  LDGSTS.E [R6+0x1780], desc[UR22][R4.64], P2 ;  /* 0x0178000004067fae */ /* 0x0003e200091a1016 */
[----:B--2---:R-:W-:-:S05]  /*28230*/  IADD3 R8, P4, PT, R8, R134, RZ ;  /* 0x0000008608087210 */ /* 0x004fca0007f9e0ff */
[--C-:B------:R-:W-:Y:S01]  /*28240*/  IMAD.X R10, R10, 0x1, R135.reuse, P4 ;  /* 0x000000010a0a7824 */ /* 0x100fe200020e0687 */
[----:B------:R-:W-:Y:S01]  /*28250*/  IADD3 R9, P5, PT, R9, R134, RZ ;  /* 0x0000008609097210 */ /* 0x000fe20007fbe0ff */
[----:B------:R-:W-:Y:S01]  /*28260*/  STL [R1+0x3f0], R8 ;  /* 0x0003f00801007387 */ /* 0x000fe20000100800 */
[----:B-1----:R-:W-:Y:S01]  /*28270*/  MOV R4, R8 ;  /* 0x0000000800047202 */ /* 0x002fe20000000f00 */
[----:B------:R-:W-:Y:S02]  /*28280*/  IMAD.MOV.U32 R5, RZ, RZ, R10 ;  /* 0x000000ffff057224 */ /* 0x000fe400078e000a */
[----:B------:R-:W-:Y:S01]  /*28290*/  IMAD.X R11, R11, 0x1, R135, P5 ;  /* 0x000000010b0b7824 */ /* 0x000fe200028e0687 */
[----:B------:R1:W-:Y:S04]  /*282a0*/  STL [R1+0x3ec], R10 ;  /* 0x0003ec0a01007387 */ /* 0x0003e80000100800 */
[----:B------:R-:W-:Y:S04]  /*282b0*/  STL [R1+0x430], R9 ;  /* 0x0004300901007387 */ /* 0x000fe80000100800 */
[----:B------:R2:W-:Y:S04]  /*282c0*/  LDGSTS.E [R6+0x1b80], desc[UR22][R4.64], P2 ;  /* 0x01b8000004067fae */ /* 0x0005e800091a1016 */
[----:B-1----:R-:W5:Y:S04]  /*282d0*/  LDL.LU R10, [R1+0x5f0] ;  /* 0x0005f000010a7983 */ /* 0x002f680000300800 */
[----:B------:R1:W-:Y:S04]  /*282e0*/  STL [R1+0x42c], R11 ;  /* 0x00042c0b01007387 */ /* 0x0003e80000100800 */
[----:B------:R-:W5:Y:S01]  /*282f0*/  LDL.LU R8, [R1+0x630] ;  /* 0x0006300001087983 */ /* 0x000f620000300800 */
[----:B--2---:R-:W-:-:S03]  /*28300*/  IMAD.MOV.U32 R5, RZ, RZ, R11 ;  /* 0x000000ffff057224 */ /* 0x004fc600078e000b */
[----:B-1----:R-:W2:Y:S01]  /*28310*/  LDL.LU R11, [R1+0x5ec] ;  /* 0x0005ec00010b7983 */ /* 0x002ea20000300800 */
[----:B------:R-:W-:-:S03]  /*28320*/  IMAD.MOV.U32 R4, RZ, RZ, R9 ;  /* 0x000000ffff047224 */ /* 0x000fc600078e0009 */
[----:B------:R-:W2:Y:S04]  /*28330*/  LDL.LU R9, [R1+0x62c] ;  /* 0x00062c0001097983 */ /* 0x000ea80000300800 */
[----:B------:R1:W-:Y:S01]  /*28340*/  LDGSTS.E [R6+0x1f80], desc[UR22][R4.64], P2 ;  /* 0x01f8000004067fae */ /* 0x0003e200091a1016 */
[----:B------:R-:W-:-:S05]  /*28350*/  IADD3 R7, P4, PT, R7, R134, RZ ;  /* 0x0000008607077210 */ /* 0x000fca0007f9e0ff */
[----:B------:R-:W-:Y:S01]  /*28360*/  IMAD.X R22, R22, 0x1, R135, P4 ;  /* 0x0000000116167824 */ /* 0x000fe200020e0687 */
[----:B------:R-:W-:Y:S01]  /*28370*/  IADD3 R20, P5, PT, R20, R134, RZ ;  /* 0x0000008614147210 */ /* 0x000fe20007fbe0ff */
[----:B------:R1:W-:Y:S02]  /*28380*/  STL [R1+0x470], R7 ;  /* 0x0004700701007387 */ /* 0x0003e40000100800 */
[----:B-1----:R-:W-:Y:S02]  /*28390*/  IMAD.MOV.U32 R4, RZ, RZ, R7 ;  /* 0x000000ffff047224 */ /* 0x002fe400078e0007 */
[----:B------:R1:W-:Y:S04]  /*283a0*/  STL [R1+0x46c], R22 ;  /* 0x00046c1601007387 */ /* 0x0003e80000100800 */
[----:B------:R1:W-:Y:S04]  /*283b0*/  STL [R1+0x4b0], R20 ;  /* 0x0004b01401007387 */ /* 0x0003e80000100800 */
[----:B------:R-:W2:Y:S01]  /*283c0*/  LDL R7, [R1+0x634] ;  /* 0x0006340001077983 */ /* 0x000ea20000100800 */
[----:B------:R-:W-:-:S02]  /*283d0*/  IMAD.MOV.U32 R5, RZ, RZ, R22 ;  /* 0x000000ffff057224 */ /* 0x000fc400078e0016 */
[----:B------:R-:W-:-:S03]  /*283e0*/  IMAD.X R21, R21, 0x1, R135, P5 ;  /* 0x0000000115157824 */ /* 0x000fc600028e0687 */
[----:B------:R1:W-:Y:S02]  /*283f0*/  LDGSTS.E [R6+0x2380], desc[UR22][R4.64], P2 ;  /* 0x0238000004067fae */ /* 0x0003e400091a1016 */
[----:B-1----:R-:W-:Y:S02]  /*28400*/  IMAD.MOV.U32 R4, RZ, RZ, R20 ;  /* 0x000000ffff047224 */ /* 0x002fe400078e0014 */
[----:B------:R-:W-:-:S05]  /*28410*/  IMAD.MOV.U32 R5, RZ, RZ, R21 ;  /* 0x000000ffff057224 */ /* 0x000fca00078e0015 */
[----:B------:R1:W-:Y:S01]  /*28420*/  LDGSTS.E [R6+0x2780], desc[UR22][R4.64], P2 ;  /* 0x0278000004067fae */ /* 0x0003e200091a1016 */
[----:B----4-:R-:W-:-:S04]  /*28430*/  IADD3 R18, P4, PT, R18, R134, RZ ;  /* 0x0000008612127210 */ /* 0x010fc80007f9e0ff */
[----:B-1----:R-:W-:Y:S02]  /*28440*/  MOV R4, R18 ;  /* 0x0000001200047202 */ /* 0x002fe40000000f00 */
[----:B------:R-:W-:Y:S01]  /*28450*/  IADD3 R16, P5, PT, R16, R134, RZ ;  /* 0x0000008610107210 */ /* 0x000fe20007fbe0ff */
[----:B------:R-:W-:-:S04]  /*28460*/  IMAD.X R19, R19, 0x1, R135, P4 ;  /* 0x0000000113137824 */ /* 0x000fc800020e0687 */
[----:B------:R-:W-:Y:S02]  /*28470*/  IMAD.MOV.U32 R5, RZ, RZ, R19 ;  /* 0x000000ffff057224 */ /* 0x000fe400078e0013 */
[----:B------:R-:W-:-:S03]  /*28480*/  IMAD.X R17, R17, 0x1, R135, P5 ;  /* 0x0000000111117824 */ /* 0x000fc600028e0687 */
[----:B------:R1:W-:Y:S01]  /*28490*/  LDGSTS.E [R6+0x2b80], desc[UR22][R4.64], P2 ;  /* 0x02b8000004067fae */ /* 0x0003e200091a1016 */
[----:B---3--:R-:W-:-:S05]  /*284a0*/  IADD3 R14, P4, PT, R14, R134, RZ ;  /* 0x000000860e0e7210 */ /* 0x008fca0007f9e0ff */
[----:B------:R-:W-:Y:S02]  /*284b0*/  IMAD.X R15, R15, 0x1, R135, P4 ;  /* 0x000000010f0f7824 */ /* 0x000fe400020e0687 */
[----:B-1----:R-:W-:Y:S02]  /*284c0*/  IMAD.MOV.U32 R4, RZ, RZ, R16 ;  /* 0x000000ffff047224 */ /* 0x002fe400078e0010 */
[----:B------:R-:W-:-:S05]  /*284d0*/  IMAD.MOV.U32 R5, RZ, RZ, R17 ;  /* 0x000000ffff057224 */ /* 0x000fca00078e0011 */
[----:B------:R1:W-:Y:S01]  /*284e0*/  LDGSTS.E [R6+0x2f80], desc[UR22][R4.64], P2 ;  /* 0x02f8000004067fae */ /* 0x0003e200091a1016 */
[----:B-----5:R-:W-:Y:S01]  /*284f0*/  IADD3 R12, P5, PT, R12, R134, RZ ;  /* 0x000000860c0c7210 */ /* 0x020fe20007fbe0ff */
[----:B-1----:R-:W-:Y:S02]  /*28500*/  IMAD.MOV.U32 R4, RZ, RZ, R14 ;  /* 0x000000ffff047224 */ /* 0x002fe400078e000e */
[----:B------:R-:W-:Y:S02]  /*28510*/  IMAD.MOV.U32 R5, RZ, RZ, R15 ;  /* 0x000000ffff057224 */ /* 0x000fe400078e000f */
[----:B------:R-:W-:Y:S01]  /*28520*/  IMAD.X R13, R13, 0x1, R135, P5 ;  /* 0x000000010d0d7824 */ /* 0x000fe200028e0687 */
[----:B------:R3:W-:Y:S04]  /*28530*/  STL [R1+0x4ac], R21 ;  /* 0x0004ac1501007387 */ /* 0x0007e80000100800 */
[----:B------:R1:W-:Y:S04]  /*28540*/  LDGSTS.E [R6+0x3380], desc[UR22][R4.64], P2 ;  /* 0x0338000004067fae */ /* 0x0003e800091a1016 */
[----:B------:R3:W-:Y:S04]  /*28550*/  STL [R1+0x4f0], R18 ;  /* 0x0004f01201007387 */ /* 0x0007e80000100800 */
[----:B------:R3:W-:Y:S01]  /*28560*/  STL [R1+0x4ec], R19 ;  /* 0x0004ec1301007387 */ /* 0x0007e20000100800 */
[----:B-1----:R-:W-:-:S02]  /*28570*/  IMAD.MOV.U32 R4, RZ, RZ, R12 ;  /* 0x000000ffff047224 */ /* 0x002fc400078e000c */
[----:B------:R-:W-:Y:S01]  /*28580*/  IMAD.MOV.U32 R5, RZ, RZ, R13 ;  /* 0x000000ffff057224 */ /* 0x000fe200078e000d */
[-C--:B------:R-:W-:Y:S01]  /*28590*/  IADD3 R10, P4, PT, R10, R134.reuse, RZ ;  /* 0x000000860a0a7210 */ /* 0x080fe20007f9e0ff */
[----:B------:R3:W-:Y:S04]  /*285a0*/  STL [R1+0x530], R16 ;  /* 0x0005301001007387 */ /* 0x0007e80000100800 */
[----:B------:R3:W-:Y:S01]  /*285b0*/  STL [R1+0x52c], R17 ;  /* 0x00052c1101007387 */ /* 0x0007e20000100800 */
[----:B------:R-:W-:-:S03]  /*285c0*/  IADD3 R8, P5, PT, R8, R134, RZ ;  /* 0x0000008608087210 */ /* 0x000fc60007fbe0ff */
[----:B------:R1:W-:Y:S01]  /*285d0*/  LDGSTS.E [R6+0x3780], desc[UR22][R4.64], P2 ;  /* 0x0378000004067fae */ /* 0x0003e200091a1016 */
[----:B--2---:R-:W-:-:S03]  /*285e0*/  IMAD.X R11, R11, 0x1, R135, P4 ;  /* 0x000000010b0b7824 */ /* 0x004fc600020e0687 */
[----:B------:R3:W-:Y:S01]  /*285f0*/  STL [R1+0x570], R14 ;  /* 0x0005700e01007387 */ /* 0x0007e20000100800 */
[----:B------:R-:W-:-:S03]  /*28600*/  IMAD.X R9, R9, 0x1, R135, P5 ;  /* 0x0000000109097824 */ /* 0x000fc600028e0687 */
[----:B------:R3:W-:Y:S01]  /*28610*/  STL [R1+0x56c], R15 ;  /* 0x00056c0f01007387 */ /* 0x0007e20000100800 */
[----:B-1----:R-:W-:Y:S01]  /*28620*/  MOV R4, R10 ;  /* 0x0000000a00047202 */ /* 0x002fe20000000f00 */
[----:B------:R-:W-:Y:S02]  /*28630*/  IMAD.MOV.U32 R5, RZ, RZ, R11 ;  /* 0x000000ffff057224 */ /* 0x000fe400078e000b */
[----:B------:R3:W-:Y:S04]  /*28640*/  STL [R1+0x5b0], R12 ;  /* 0x0005b00c01007387 */ /* 0x0007e80000100800 */
[----:B------:R3:W-:Y:S04]  /*28650*/  STL [R1+0x5ac], R13 ;  /* 0x0005ac0d01007387 */ /* 0x0007e80000100800 */
[----:B------:R3:W-:Y:S04]  /*28660*/  STL [R1+0x5f0], R10 ;  /* 0x0005f00a01007387 */ /* 0x0007e80000100800 */
[----:B------:R3:W-:Y:S04]  /*28670*/  STL [R1+0x5ec], R11 ;  /* 0x0005ec0b01007387 */ /* 0x0007e80000100800 */
[----:B------:R1:W-:Y:S04]  /*28680*/  LDGSTS.E [R6+0x3b80], desc[UR22][R4.64], P2 ;  /* 0x03b8000004067fae */ /* 0x0003e800091a1016 */
[----:B------:R3:W-:Y:S04]  /*28690*/  STL [R1+0x630], R8 ;  /* 0x0006300801007387 */ /* 0x0007e80000100800 */
[----:B------:R3:W-:Y:S01]  /*286a0*/  STL [R1+0x62c], R9 ;  /* 0x00062c0901007387 */ /* 0x0007e20000100800 */
[----:B-1----:R-:W-:-:S02]  /*286b0*/  IMAD.MOV.U32 R4, RZ, RZ, R8 ;  /* 0x000000ffff047224 */ /* 0x002fc400078e0008 */
[----:B------:R-:W-:Y:S01]  /*286c0*/  IMAD.MOV.U32 R5, RZ, RZ, R9 ;  /* 0x000000ffff057224 */ /* 0x000fe200078e0009 */
[----:B------:R-:W-:-:S04]  /*286d0*/  UIADD3 UR13, UPT, UPT, UR13, 0x1, URZ ;  /* 0x000000010d0d7890 */ /* 0x000fc8000fffe0ff */
[----:B------:R1:W-:Y:S01]  /*286e0*/  LDGSTS.E [R6+0x3f80], desc[UR22][R4.64], P2 ;  /* 0x03f8000004067fae */ /* 0x0003e200091a1016 */
[----:B------:R-:W-:-:S03]  /*286f0*/  UISETP.GT.AND UP1, UPT, UR13, 0x1, UPT ;  /* 0x000000010d00788c */ /* 0x000fc6000bf24270 */
[----:B------:R-:W0:Y:S01]  /*28700*/  LDGDEPBAR ;  /* 0x00000000000079af */ /* 0x000e220000000000 */
[----:B------:R-:W-:Y:S02]  /*28710*/  USEL UR5, URZ, 0x1, !UP1 ;  /* 0x00000001ff057887 */ /* 0x000fe4000c800000 */
[----:B------:R-:W-:Y:S02]  /*28720*/  USEL UR13, UR13, URZ, !UP1 ;  /* 0x000000ff0d0d7287 */ /* 0x000fe4000c800000 */
[----:B------:R-:W-:Y:S02]  /*28730*/  ULOP3.LUT UR5, UR6, UR5, URZ, 0x3c, !UPT ;  /* 0x0000000506057292 */ /* 0x000fe4000f8e3cff */
[----:B-1----:R-:W-:Y:S01]  /*28740*/  IMAD.U32 R4, RZ, RZ, UR6 ;  /* 0x00000006ff047e24 */ /* 0x002fe2000f8e00ff */
[C---:B------:R-:W-:Y:S01]  /*28750*/  ISETP.NE.U32.AND P2, PT, R250.reuse, R7, PT ;  /* 0x00000007fa00720c */ /* 0x040fe20003f45070 */
[----:B------:R-:W-:-:S12]  /*28760*/  VIADD R250, R250, 0x1 ;  /* 0x00000001fafa7836 */ /* 0x000fd80000000000 */
[----:B---3--:R-:W-:Y:S05]  /*28770*/  @P2 BRA `(.L_x_11) ;  /* 0xffffff5000a42947 */ /* 0x008fea000383ffff */
.L_x_8:
[----:B------:R-:W2:Y:S01]  /*28780*/  LDL.LU R8, [R1+0x9e8] ;  /* 0x0009e80001087983 */ /* 0x000ea20000300800 */
[----:B------:R-:W1:Y:S03]  /*28790*/  LDCU UR5, c[0x0][0x3b8] ;  /* 0x00007700ff0577ac */ /* 0x000e660008000800 */
[----:B------:R-:W3:Y:S01]  /*287a0*/  LDL.LU R7, [R1+0x9fc] ;  /* 0x0009fc0001077983 */ /* 0x000ee20000300800 */
[----:B------:R-:W2:Y:S03]  /*287b0*/  LDCU.128 UR12, c[0x0][0x390] ;  /* 0x00007200ff0c77ac */ /* 0x000ea60008000c00 */
[----:B------:R-:W4:Y:S01]  /*287c0*/  LDL.LU R6, [R1+0x9f8] ;  /* 0x0009f80001067983 */ /* 0x000f220000300800 */
[----:B------:R-:W5:Y:S01]  /*287d0*/  LDCU UR7, c[0x0][0x3b4] ;  /* 0x00007680ff0777ac */ /* 0x000f620008000800 */
[----:B-1----:R-:W-:-:S04]  /*287e0*/  IMAD R3, R132, UR5, RZ ;  /* 0x0000000584037c24 */ /* 0x002fc8000f8e02ff */
[----:B------:R-:W-:Y:S01]  /*287f0*/  VIADD R5, R3, UR5 ;  /* 0x0000000503057c36 */ /* 0x000fe20008000000 */
[C---:B--2---:R-:W-:Y:S01]  /*28800*/  ISETP.GE.AND P2, PT, R8.reuse, UR14, PT ;  /* 0x0000000e08007c0c */ /* 0x044fe2000bf46270 */
[----:B-----5:R-:W-:-:S03]  /*28810*/  IMAD R174, R8, UR7, RZ ;  /* 0x0000000708ae7c24 */ /* 0x020fc6000f8e02ff */
[----:B---3--:R-:W-:Y:S01]  /*28820*/  ISETP.LT.AND P5, PT, R7, UR15, !P2 ;  /* 0x0000000f07007c0c */ /* 0x008fe2000d7a1270 */
[----:B------:R-:W-:Y:S01]  /*28830*/  VIADD R7, R5, UR5 ;  /* 0x0000000505077c36 */ /* 0x000fe20008000000 */
[----:B------:R-:W-:Y:S02]  /*28840*/  ISETP.LT.AND P6, PT, R132, UR15, !P2 ;  /* 0x0000000f84007c0c */ /* 0x000fe4000d7c1270 */
[----:B----4-:R-:W-:Y:S01]  /*28850*/  ISETP.LT.AND P0, PT, R6, UR15, !P2 ;  /* 0x0000000f06007c0c */ /* 0x010fe2000d701270 */
[----:B------:R-:W-:Y:S01]  /*28860*/  VIADD R9, R7, UR5 ;  /* 0x0000000507097c36 */ /* 0x000fe20008000000 */
[----:B------:R-:W-:-:S03]  /*28870*/  LEA R0, P4, R174, UR12, 0x2 ;  /* 0x0000000cae007c11 */ /* 0x000fc6000f8810ff */
[----:B------:R-:W-:Y:S01]  /*28880*/  VIADD R11, R9, UR5 ;  /* 0x00000005090b7c36 */ /* 0x000fe20008000000 */
[----:B------:R-:W-:Y:S09]  /*28890*/  @!P3 BRA `(.L_x_12) ;  /* 0x000000000010b947 */ /* 0x000ff20003800000 */
[----:B------:R-:W-:-:S06]  /*288a0*/  USHF.L.U32 UR6, UR6, 0x1f, URZ ;  /* 0x0000001f06067899 */ /* 0x000fcc00080006ff */
[----:B------:R-:W-:-:S04]  /*288b0*/  IMAD.U32 R2, RZ, RZ, UR6 ;  /* 0x00000006ff027e24 */ /* 0x000fc8000f8e00ff */
[----:B------:R-:W1:Y:S02]  /*288c0*/  SYNCS.PHASECHK.TRANS64.TRYWAIT P3, [UR4], R2 ;  /* 0x00000002ff0075a7 */ /* 0x000e640008061104 */
[----:B-1----:R-:W-:Y:S05]  /*288d0*/  @!P3 BRA `(.L_x_13) ;  /* 0x000000380078b947 */ /* 0x002fea0003800000 */
.L_x_12:
[----:B------:R-:W2:Y:S01]  /*288e0*/  LDL.LU R8, [R1+0x9f4] ;  /* 0x0009f40001087983 */ /* 0x000ea20000300800 */
[----:B------:R-:W-:-:S04]  /*288f0*/  DEPBAR.LE SB0, 0x0 ;  /* 0x000080000000791a */ /* 0x000fc80000000000 */
[----:B------:R-:W3:Y:S01]  /*28900*/  LDL.LU R6, [R1+0x9f0] ;  /* 0x0009f00001067983 */ /* 0x000ee20000300800 */
[----:B------:R-:W-:Y:S01]  /*28910*/  VIADD R13, R11, UR5 ;  /* 0x000000050b0d7c36 */ /* 0x000fe20008000000 */
[----:B------:R-:W-:Y:S01]  /*28920*/  LEA.HI.X.SX32 R174, R174, UR13, 0x2, P4 ;  /* 0x0000000daeae7c11 */ /* 0x000fe2000a0f16ff */
[----:B------:R-:W1:Y:S01]  /*28930*/  LDCU UR4, c[0x0][0x39c] ;  /* 0x00007380ff0477ac */ /* 0x000e620008000800 */
[----:B------:R-:W4:Y:S01]  /*28940*/  LDL.LU R4, [R1+0x9ec] ;  /* 0x0009ec0001047983 */ /* 0x000f220000300800 */
[----:B------:R-:W-:Y:S01]  /*28950*/  BAR.SYNC.DEFER_BLOCKING 0x0 ;  /* 0x0000000000007b1d */ /* 0x000fe20000010000 */
[----:B------:R-:W-:-:S05]  /*28960*/  LEA R2, P3, R3, R0, 0x2 ;  /* 0x0000000003027211 */ /* 0x000fca00078610ff */
[----:B------:R-:W5:Y:S01]  /*28970*/  LDCU UR6, c[0x0][0x39c] ;  /* 0x00007380ff0677ac */ /* 0x000f620008000800 */
[----:B------:R-:W5:Y:S01]  /*28980*/  LDL.LU R167, [R1+0xaa8] ;  /* 0x000aa80001a77983 */ /* 0x000f620000300800 */
[----:B------:R-:W1:Y:S03]  /*28990*/  LDCU UR7, c[0x0][0x39c] ;  /* 0x00007380ff0777ac */ /* 0x000e660008000800 */
[----:B------:R-:W5:Y:S01]  /*289a0*/  LDL.LU R172, [R1+0xaac] ;  /* 0x000aac0001ac7983 */ /* 0x000f620000300800 */
[----:B------:R-:W-:Y:S01]  /*289b0*/  IADD3 R15, PT, PT, R13, UR5, RZ ;  /* 0x000000050d0f7c10 */ /* 0x000fe2000fffe0ff */
[----:B------:R-:W1:Y:S01]  /*289c0*/  LDCU UR8, c[0x0][0x39c] ;  /* 0x00007380ff0877ac */ /* 0x000e620008000800 */
[----:B------:R-:W1:Y:S02]  /*289d0*/  @!P1 SYNCS.CCTL.IV [UR9+0x50000] ;  /* 0x05000000ff0099b1 */ /* 0x000e640008000009 */
[----:B-1----:R-:W-:Y:S01]  /*289e0*/  BAR.SYNC.DEFER_BLOCKING 0x0 ;  /* 0x0000000000007b1d */ /* 0x002fe20000010000 */
[----:B------:R-:W-:Y:S01]  /*289f0*/  LEA R132, P4, R5, R0, 0x2 ;  /* 0x0000000005847211 */ /* 0x000fe200078810ff */
[----:B------:R-:W-:Y:S01]  /*28a00*/  VIADD R17, R15, UR5 ;  /* 0x000000050f117c36 */ /* 0x000fe20008000000 */
[----:B------:R-:W-:-:S02]  /*28a10*/  LEA.HI.X.SX32 R3, R3, R174, 0x2, P3 ;  /* 0x000000ae03037211 */ /* 0x000fc400018f16ff */
[----:B------:R-:W-:Y:S01]  /*28a20*/  LEA.HI.X.SX32 R133, R5, R174, 0x2, P4 ;  /* 0x000000ae05857211 */ /* 0x000fe200020f16ff */
[----:B------:R-:W-:Y:S01]  /*28a30*/  VIADD R5, R17, UR5 ;  /* 0x0000000511057c36 */ /* 0x000fe20008000000 */
[-C--:B------:R-:W-:Y:S01]  /*28a40*/  LEA R134, P3, R7, R0.reuse, 0x2 ;  /* 0x0000000007867211 */ /* 0x080fe200078610ff */
[----:B------:R-:W5:Y:S01]  /*28a50*/  LDL.LU R169, [R1+0xaa4] ;  /* 0x000aa40001a97983 */ /* 0x000f620000300800 */
[----:B------:R-:W-:Y:S02]  /*28a60*/  LEA R136, P4, R9, R0, 0x2 ;  /* 0x0000000009887211 */ /* 0x000fe400078810ff */
[-C--:B------:R-:W-:Y:S01]  /*28a70*/  LEA.HI.X.SX32 R135, R7, R174.reuse, 0x2, P3 ;  /* 0x000000ae07877211 */ /* 0x080fe200018f16ff */
[----:B------:R-:W-:Y:S01]  /*28a80*/  VIADD R7, R5, UR5 ;  /* 0x0000000505077c36 */ /* 0x000fe20008000000 */
[----:B------:R-:W-:Y:S01]  /*28a90*/  LEA.HI.X.SX32 R137, R9, R174, 0x2, P4 ;  /* 0x000000ae09897211 */ /* 0x000fe200020f16ff */
[----:B------:R-:W5:Y:S01]  /*28aa0*/  LDL.LU R170, [R1+0xab0] ;  /* 0x000ab00001aa7983 */ /* 0x000f620000300800 */
[----:B------:R-:W-:Y:S01]  /*28ab0*/  LEA R138, P3, R11, R0, 0x2 ;  /* 0x000000000b8a7211 */ /* 0x000fe200078610ff */
[----:B------:R-:W-:-:S02]  /*28ac0*/  VIADD R9, R7, UR5 ;  /* 0x0000000507097c36 */ /* 0x000fc40008000000 */
[----:B------:R-:W5:Y:S01]  /*28ad0*/  LDL.LU R171, [R1+0xaa0] ;  /* 0x000aa00001ab7983 */ /* 0x000f620000300800 */
[----:B------:R-:W-:Y:S01]  /*28ae0*/  LEA.HI.X.SX32 R139, R11, R174, 0x2, P3 ;  /* 0x000000ae0b8b7211 */ /* 0x000fe200018f16ff */
[----:B------:R-:W-:Y:S01]  /*28af0*/  VIADD R11, R9, UR5 ;  /* 0x00000005090b7c36 */ /* 0x000fe20008000000 */
[-C--:B------:R-:W-:Y:S01]  /*28b00*/  LEA R142, P3, R15, R0.reuse, 0x2 ;  /* 0x000000000f8e7211 */ /* 0x080fe200078610ff */
[----:B------:R-:W1:Y:S01]  /*28b10*/  @!P1 SYNCS.CCTL.IV [UR9+0x50008] ;  /* 0x05000800ff0099b1 */ /* 0x000e620008000009 */
[----:B------:R-:W-:Y:S02]  /*28b20*/  LEA R140, P1, R13, R0, 0x2 ;  /* 0x000000000d8c7211 */ /* 0x000fe400078210ff */
[-C--:B------:R-:W-:Y:S02]  /*28b30*/  LEA.HI.X.SX32 R143, R15, R174.reuse, 0x2, P3 ;  /* 0x000000ae0f8f7211 */ /* 0x080fe400018f16ff */
[----:B------:R-:W-:Y:S01]  /*28b40*/  LEA.HI.X.SX32 R141, R13, R174, 0x2, P1 ;  /* 0x000000ae0d8d7211 */ /* 0x000fe200008f16ff */
[----:B------:R-:W-:Y:S01]  /*28b50*/  VIADD R13, R11, UR5 ;  /* 0x000000050b0d7c36 */ /* 0x000fe20008000000 */
[----:B------:R-:W-:-:S02]  /*28b60*/  LEA R144, P1, R17, R0, 0x2 ;  /* 0x0000000011907211 */ /* 0x000fc400078210ff */
[----:B------:R-:W-:Y:S01]  /*28b70*/  LEA R146, P3, R5, R0, 0x2 ;  /* 0x0000000005927211 */ /* 0x000fe200078610ff */
[----:B------:R-:W-:Y:S01]  /*28b80*/  VIADD R15, R13, UR5 ;  /* 0x000000050d0f7c36 */ /* 0x000fe20008000000 */
[----:B------:R-:W-:Y:S02]  /*28b90*/  LEA.HI.X.SX32 R145, R17, R174, 0x2, P1 ;  /* 0x000000ae11917211 */ /* 0x000fe400008f16ff */
[----:B------:R-:W-:Y:S02]  /*28ba0*/  LEA R148, P1, R7, R0, 0x2 ;  /* 0x0000000007947211 */ /* 0x000fe400078210ff */
[-C--:B------:R-:W-:Y:S01]  /*28bb0*/  LEA.HI.X.SX32 R147, R5, R174.reuse, 0x2, P3 ;  /* 0x000000ae05937211 */ /* 0x080fe200018f16ff */
[----:B------:R-:W-:Y:S01]  /*28bc0*/  VIADD R5, R15, UR5 ;  /* 0x000000050f057c36 */ /* 0x000fe20008000000 */
[----:B------:R-:W-:Y:S02]  /*28bd0*/  LEA.HI.X.SX32 R149, R7, R174, 0x2, P1 ;  /* 0x000000ae07957211 */ /* 0x000fe400008f16ff */
[-C--:B------:R-:W-:Y:S01]  /*28be0*/  LEA R150, P3, R9, R0.reuse, 0x2 ;  /* 0x0000000009967211 */ /* 0x080fe200078610ff */
[----:B------:R-:W-:Y:S01]  /*28bf0*/  VIADD R7, R5, UR5 ;  /* 0x0000000505077c36 */ /* 0x000fe20008000000 */
[----:B------:R-:W-:-:S02]  /*28c00*/  LEA R152, P1, R11, R0, 0x2 ;  /* 0x000000000b987211 */ /* 0x000fc400078210ff */
[-C--:B------:R-:W-:Y:S01]  /*28c10*/  LEA.HI.X.SX32 R151, R9, R174.reuse, 0x2, P3 ;  /* 0x000000ae09977211 */ /* 0x080fe200018f16ff */
[----:B------:R-:W-:Y:S01]  /*28c20*/  VIADD R9, R7, UR5 ;  /* 0x0000000507097c36 */ /* 0x000fe20008000000 */
[----:B------:R-:W-:Y:S02]  /*28c30*/  LEA.HI.X.SX32 R153, R11, R174, 0x2, P1 ;  /* 0x000000ae0b997211 */ /* 0x000fe400008f16ff */
[-C--:B------:R-:W-:Y:S01]  /*28c40*/  LEA R154, P3, R13, R0.reuse, 0x2 ;  /* 0x000000000d9a7211 */ /* 0x080fe200078610ff */
[----:B------:R-:W-:Y:S01]  /*28c50*/  VIADD R166, R9, UR5 ;  /* 0x0000000509a67c36 */ /* 0x000fe20008000000 */
[----:B------:R-:W-:Y:S02]  /*28c60*/  LEA R156, P1, R15, R0, 0x2 ;  /* 0x000000000f9c7211 */ /* 0x000fe400078210ff */
[-C--:B------:R-:W-:Y:S02]  /*28c70*/  LEA.HI.X.SX32 R155, R13, R174.reuse, 0x2, P3 ;  /* 0x000000ae0d9b7211 */ /* 0x080fe400018f16ff */
[----:B------:R-:W-:-:S02]  /*28c80*/  LEA.HI.X.SX32 R157, R15, R174, 0x2, P1 ;  /* 0x000000ae0f9d7211 */ /* 0x000fc400008f16ff */
[-C--:B------:R-:W-:Y:S02]  /*28c90*/  LEA R158, P3, R5, R0.reuse, 0x2 ;  /* 0x00000000059e7211 */ /* 0x080fe400078610ff */
[----:B------:R-:W-:Y:S02]  /*28ca0*/  LEA R160, P1, R7, R0, 0x2 ;  /* 0x0000000007a07211 */ /* 0x000fe400078210ff */
[-C--:B------:R-:W-:Y:S02]  /*28cb0*/  LEA.HI.X.SX32 R159, R5, R174.reuse, 0x2, P3 ;  /* 0x000000ae059f7211 */ /* 0x080fe400018f16ff */
[----:B------:R-:W-:Y:S02]  /*28cc0*/  LEA.HI.X.SX32 R161, R7, R174, 0x2, P1 ;  /* 0x000000ae07a17211 */ /* 0x000fe400008f16ff */
[-C--:B------:R-:W-:Y:S02]  /*28cd0*/  LEA R162, P3, R9, R0.reuse, 0x2 ;  /* 0x0000000009a27211 */ /* 0x080fe400078610ff */
[----:B------:R-:W-:-:S02]  /*28ce0*/  LEA R164, P1, R166, R0, 0x2 ;  /* 0x00000000a6a47211 */ /* 0x000fc400078210ff */
[-C--:B------:R-:W-:Y:S02]  /*28cf0*/  LEA.HI.X.SX32 R163, R9, R174.reuse, 0x2, P3 ;  /* 0x000000ae09a37211 */ /* 0x080fe400018f16ff */
[----:B------:R-:W-:Y:S02]  /*28d00*/  LEA.HI.X.SX32 R165, R166, R174, 0x2, P1 ;  /* 0x000000aea6a57211 */ /* 0x000fe400008f16ff */
[----:B--2---:R-:W-:Y:S02]  /*28d10*/  ISETP.LT.AND P4, PT, R8, UR15, !P2 ;  /* 0x0000000f08007c0c */ /* 0x004fe4000d781270 */
[----:B---3--:R-:W-:Y:S02]  /*28d20*/  ISETP.LT.AND P3, PT, R6, UR15, !P2 ;  /* 0x0000000f06007c0c */ /* 0x008fe4000d761270 */
[----:B----4-:R-:W-:Y:S02]  /*28d30*/  ISETP.LT.AND P1, PT, R4, UR15, !P2 ;  /* 0x0000000f04007c0c */ /* 0x010fe4000d721270 */
[----:B------:R-:W2:Y:S01]  /*28d40*/  LDTM.x128 R4, tmem[UR11] ;  /* 0x0000000b000479ee */ /* 0x000ea200083c0000 */
[----:B------:R-:W-:Y:S01]  /*28d50*/  NOP ;  /* 0x0000000000007918 */ /* 0x000fe20000000000 */
[----:B--2---:R2:W-:Y:S04]  /*28d60*/  @P6 STG.E desc[UR22][R2.64], R4 ;  /* 0x0000000402006986 */ /* 0x0045e8000c101916 */
[----:B------:R3:W-:Y:S01]  /*28d70*/  @P5 STG.E desc[UR22][R132.64], R5 ;  /* 0x0000000584005986 */ /* 0x0007e2000c101916 */
[----:B-----5:R-:W-:-:S03]  /*28d80*/  ISETP.LT.AND P5, PT, R172, UR15, !P2 ;  /* 0x0000000fac007c0c */ /* 0x020fc6000d7a1270 */
[----:B------:R-:W4:Y:S04]  /*28d90*/  LDL.LU R172, [R1+0xab4] ;  /* 0x000ab40001ac7983 */ /* 0x000f280000300800 */
[----:B------:R-:W5:Y:S04]  /*28da0*/  LDL.LU R173, [R1+0xa9c] ;  /* 0x000a9c0001ad7983 */ /* 0x000f680000300800 */
[----:B------:R-:W5:Y:S01]  /*28db0*/  LDL.LU R184, [R1+0xb94] ;  /* 0x000b940001b87983 */ /* 0x000f620000300800 */
[----:B------:R-:W-:Y:S02]  /*28dc0*/  ISETP.LT.AND P6, PT, R167, UR15, !P2 ;  /* 0x0000000fa7007c0c */ /* 0x000fe4000d7c1270 */
[----:B------:R-:W-:Y:S01]  /*28dd0*/  IADD3 R166, PT, PT, R166, UR5, RZ ;  /* 0x00000005a6a67c10 */ /* 0x000fe2000fffe0ff */
[----:B------:R-:W5:Y:S01]  /*28de0*/  LDL.LU R183, [R1+0xb90] ;  /* 0x000b900001b77983 */ /* 0x000f620000300800 */
[----:B--2---:R-:W-:-:S02]  /*28df0*/  P2R R4, PR, RZ, 0x40 ;  /* 0x00000040ff047803 */ /* 0x004fc40000000000 */
[C---:B------:R-:W-:Y:S01]  /*28e00*/  LEA R2, P6, R166.reuse, R0, 0x2 ;  /* 0x00000000a6027211 */ /* 0x040fe200078c10ff */
[C---:B------:R-:W-:Y:S01]  /*28e10*/  VIADD R168, R166.reuse, UR5 ;  /* 0x00000005a6a87c36 */ /* 0x040fe20008000000 */
[----:B------:R-:W-:Y:S01]  /*28e20*/  P2R R175, PR, RZ, 0x20 ;  /* 0x00000020ffaf7803 */ /* 0x000fe20000000000 */
[----:B------:R-:W2:Y:S01]  /*28e30*/  LDL.LU R182, [R1+0xb8c] ;  /* 0x000b8c0001b67983 */ /* 0x000ea20000300800 */
[----:B------:R-:W-:Y:S02]  /*28e40*/  LEA.HI.X.SX32 R3, R166, R174, 0x2, P6 ;  /* 0x000000aea6037211 */ /* 0x000fe400030f16ff */
[C---:B------:R-:W-:Y:S01]  /*28e50*/  LEA R166, P6, R168.reuse, R0, 0x2 ;  /* 0x00000000a8a67211 */ /* 0x040fe200078c10ff */
[----:B------:R1:W-:Y:S03]  /*28e60*/  @P0 STG.E desc[UR22][R134.64], R6 ;  /* 0x0000000686000986 */ /* 0x0003e6000c101916 */
[C---:B------:R-:W-:Y:S01]  /*28e70*/  LEA.HI.X.SX32 R167, R168.reuse, R174, 0x2, P6 ;  /* 0x000000aea8a77211 */ /* 0x040fe200030f16ff */
[----:B------:R-:W-:Y:S01]  /*28e80*/  VIADD R168, R168, UR5 ;  /* 0x00000005a8a87c36 */ /* 0x000fe20008000000 */
[----:B------:R-:W2:Y:S04]  /*28e90*/  LDL.LU R181, [R1+0xb88] ;  /* 0x000b880001b57983 */ /* 0x000ea80000300800 */
[C---:B---3--:R-:W-:Y:S01]  /*28ea0*/  LEA R132, P5, R168.reuse, R0, 0x2 ;  /* 0x00000000a8847211 */ /* 0x048fe200078a10ff */
[----:B------:R-:W3:Y:S03]  /*28eb0*/  LDL.LU R180, [R1+0xb84] ;  /* 0x000b840001b47983 */ /* 0x000ee60000300800 */
[C---:B------:R-:W-:Y:S01]  /*28ec0*/  LEA.HI.X.SX32 R133, R168.reuse, R174, 0x2, P5 ;  /* 0x000000aea8857211 */ /* 0x040fe200028f16ff */
[----:B------:R-:W-:Y:S01]  /*28ed0*/  VIADD R168, R168, UR5 ;  /* 0x00000005a8a87c36 */ /* 0x000fe20008000000 */
[----:B------:R-:W-:Y:S01]  /*28ee0*/  ISETP.NE.AND P6, PT, R4, RZ, PT ;  /* 0x000000ff0400720c */ /* 0x000fe20003fc5270 */
[----:B------:R-:W2:Y:S02]  /*28ef0*/  LDL.LU R179, [R1+0xa00] ;  /* 0x000a000001b37983 */ /* 0x000ea40000300800 */
[C---:B-1----:R-:W-:Y:S01]  /*28f00*/  VIADD R6, R168.reuse, UR5 ;  /* 0x00000005a8067c36 */ /* 0x042fe20008000000 */
[C---:B------:R-:W-:Y:S01]  /*28f10*/  LEA R4, P5, R168.reuse, R0, 0x2 ;  /* 0x00000000a8047211 */ /* 0x040fe200078a10ff */
[----:B------:R-:W2:Y:S03]  /*28f20*/  LDL.LU R178, [R1+0xb80] ;  /* 0x000b800001b27983 */ /* 0x000ea60000300800 */
[----:B------:R-:W-:-:S02]  /*28f30*/  LEA.HI.X.SX32 R5, R168, R174, 0x2, P5 ;  /* 0x000000aea8057211 */ /* 0x000fc400028f16ff */
[----:B------:R-:W-:Y:S01]  /*28f40*/  ISETP.LT.AND P0, PT, R169, UR15, !P2 ;  /* 0x0000000fa9007c0c */ /* 0x000fe2000d701270 */
[----:B------:R-:W-:Y:S01]  /*28f50*/  @P4 STG.E desc[UR22][R136.64], R7 ;  /* 0x0000000788004986 */ /* 0x000fe2000c101916 */
[----:B------:R-:W-:-:S03]  /*28f60*/  LEA R134, P5, R6, R0, 0x2 ;  /* 0x0000000006867211 */ /* 0x000fc600078a10ff */
[----:B------:R-:W2:Y:S01]  /*28f70*/  LDL.LU R177, [R1+0xb7c] ;  /* 0x000b7c0001b17983 */ /* 0x000ea20000300800 */
[C---:B------:R-:W-:Y:S01]  /*28f80*/  LEA.HI.X.SX32 R135, R6.reuse, R174, 0x2, P5 ;  /* 0x000000ae06877211 */ /* 0x040fe200028f16ff */
[----:B------:R-:W-:Y:S01]  /*28f90*/  VIADD R6, R6, UR5 ;  /* 0x0000000506067c36 */ /* 0x000fe20008000000 */
[----:B------:R-:W-:Y:S01]  /*28fa0*/  ISETP.LT.AND P4, PT, R170, UR15, !P2 ;  /* 0x0000000faa007c0c */ /* 0x000fe2000d781270 */
[----:B------:R1:W-:Y:S03]  /*28fb0*/  @P3 STG.E desc[UR22][R138.64], R8 ;  /* 0x000000088a003986 */ /* 0x0003e6000c101916 */
[C---:B------:R-:W-:Y:S01]  /*28fc0*/  LEA R168, P5, R6.reuse, R0, 0x2 ;  /* 0x0000000006a87211 */ /* 0x040fe200078a10ff */
[----:B------:R-:W2:Y:S03]  /*28fd0*/  LDL.LU R176, [R1+0xb78] ;  /* 0x000b780001b07983 */ /* 0x000ea60000300800 */
[C---:B------:R-:W-:Y:S01]  /*28fe0*/  LEA.HI.X.SX32 R169, R6.reuse, R174, 0x2, P5 ;  /* 0x000000ae06a97211 */ /* 0x040fe200028f16ff */
[----:B------:R-:W-:-:S04]  /*28ff0*/  VIADD R6, R6, UR5 ;  /* 0x0000000506067c36 */ /* 0x000fc80008000000 */
[----:B------:R-:W-:-:S04]  /*29000*/  VIADD R170, R6, UR5 ;  /* 0x0000000506aa7c36 */ /* 0x000fc80008000000 */
[----:B-1----:R-:W-:Y:S01]  /*29010*/  VIADD R8, R170, UR5 ;  /* 0x00000005aa087c36 */ /* 0x002fe20008000000 */
[----:B------:R-:W-:-:S04]  /*29020*/  LEA R136, P5, R6, R0, 0x2 ;  /* 0x0000000006887211 */ /* 0x000fc800078a10ff */
[----:B------:R-:W-:Y:S02]  /*29030*/  LEA R138, P3, R8, R0, 0x2 ;  /* 0x00000000088a7211 */ /* 0x000fe400078610ff */
[-C--:B------:R-:W-:Y:S02]  /*29040*/  LEA.HI.X.SX32 R137, R6, R174.reuse, 0x2, P5 ;  /* 0x000000ae06897211 */ /* 0x080fe400028f16ff */
[C---:B------:R-:W-:Y:S01]  /*29050*/  LEA.HI.X.SX32 R139, R8.reuse, R174, 0x2, P3 ;  /* 0x000000ae088b7211 */ /* 0x040fe200018f16ff */
[----:B------:R-:W-:Y:S01]  /*29060*/  VIADD R8, R8, UR5 ;  /* 0x0000000508087c36 */ /* 0x000fe20008000000 */
[----:B------:R-:W-:-:S04]  /*29070*/  LEA R6, P5, R170, R0, 0x2 ;  /* 0x00000000aa067211 */ /* 0x000fc800078a10ff */
[----:B------:R-:W-:Y:S02]  /*29080*/  LEA.HI.X.SX32 R7, R170, R174, 0x2, P5 ;  /* 0x000000aeaa077211 */ /* 0x000fe400028f16ff */
[C---:B------:R-:W-:Y:S02]  /*29090*/  LEA R170, P3, R8.reuse, R0, 0x2 ;  /* 0x0000000008aa7211 */ /* 0x040fe400078610ff */
[----:B------:R-:W-:Y:S02]  /*290a0*/  ISETP.LT.AND P5, PT, R171, UR15, !P2 ;  /* 0x0000000fab007c0c */ /* 0x000fe4000d7a1270 */
[C---:B------:R-:W-:Y:S01]  /*290b0*/  LEA.HI.X.SX32 R171, R8.reuse, R174, 0x2, P3 ;  /* 0x000000ae08ab7211 */ /* 0x040fe200018f16ff */
[----:B------:R-:W-:Y:S01]  /*290c0*/  VIADD R8, R8, UR5 ;  /* 0x0000000508087c36 */ /* 0x000fe20008000000 */
[----:B------:R1:W-:Y:S04]  /*290d0*/  @P1 STG.E desc[UR22][R140.64], R9 ;  /* 0x000000098c001986 */ /* 0x0003e8000c101916 */
[----:B------:R4:W-:Y:S01]  /*290e0*/  @P6 STG.E desc[UR22][R142.64], R10 ;  /* 0x0000000a8e006986 */ /* 0x0009e2000c101916 */
[----:B-1----:R-:W-:-:S04]  /*290f0*/  LEA R140, P3, R8, R0, 0x2 ;  /* 0x00000000088c7211 */ /* 0x002fc800078610ff */
[----:B------:R-:W-:Y:S02]  /*29100*/  LEA.HI.X.SX32 R141, R8, R174, 0x2, P3 ;  /* 0x000000ae088d7211 */ /* 0x000fe400018f16ff */
[----:B----4-:R-:W-:Y:S01]  /*29110*/  ISETP.LT.AND P1, PT, R172, UR15, !P2 ;  /* 0x0000000fac007c0c */ /* 0x010fe2000d721270 */
[----:B------:R-:W-:-:S05]  /*29120*/  VIADD R172, R8, UR5 ;  /* 0x0000000508ac7c36 */ /* 0x000fca0008000000 */
[----:B------:R-:W-:-:S04]  /*29130*/  IADD3 R10, PT, PT, R172, UR5, RZ ;  /* 0x00000005ac0a7c10 */ /* 0x000fc8000fffe0ff */
[-C--:B------:R-:W-:Y:S02]  /*29140*/  LEA R142, P6, R10, R0.reuse, 0x2 ;  /* 0x000000000a8e7211 */ /* 0x080fe400078c10ff */
[----:B------:R-:W-:Y:S02]  /*29150*/  LEA R8, P3, R172, R0, 0x2 ;  /* 0x00000000ac087211 */ /* 0x000fe400078610ff */
[CC--:B------:R-:W-:Y:S01]  /*29160*/  LEA.HI.X.SX32 R143, R10.reuse, R174.reuse, 0x2, P6 ;  /* 0x000000ae0a8f7211 */ /* 0x0c0fe200030f16ff */
[----:B------:R-:W-:Y:S01]  /*29170*/  VIADD R10, R10, UR5 ;  /* 0x000000050a0a7c36 */ /* 0x000fe20008000000 */
[----:B------:R-:W-:-:S04]  /*29180*/  LEA.HI.X.SX32 R9, R172, R174, 0x2, P3 ;  /* 0x000000aeac097211 */ /* 0x000fc800018f16ff */
[C---:B------:R-:W-:Y:S02]  /*29190*/  LEA R172, P6, R10.reuse, R0, 0x2 ;  /* 0x000000000aac7211 */ /* 0x040fe400078c10ff */
[----:B-----5:R-:W-:Y:S02]  /*291a0*/  ISETP.LT.AND P3, PT, R173, UR15, !P2 ;  /* 0x0000000fad007c0c */ /* 0x020fe4000d761270 */
[----:B------:R-:W-:Y:S02]  /*291b0*/  LEA.HI.X.SX32 R173, R10, R174, 0x2, P6 ;  /* 0x000000ae0aad7211 */ /* 0x000fe400030f16ff */
[----:B------:R-:W-:Y:S02]  /*291c0*/  ISETP.NE.AND P6, PT, R175, RZ, PT ;  /* 0x000000ffaf00720c */ /* 0x000fe40003fc5270 */
[----:B------:R-:W4:Y:S11]  /*291d0*/  LDL.LU R175, [R1+0xb74] ;  /* 0x000b740001af7983 */ /* 0x000f360000300800 */
[----:B------:R-:W-:Y:S04]  /*291e0*/  @P6 STG.E desc[UR22][R144.64], R11 ;  /* 0x0000000b90006986 */ /* 0x000fe8000c101916 */
[----:B------:R1:W-:Y:S04]  /*291f0*/  @P0 STG.E desc[UR22][R146.64], R12 ;  /* 0x0000000c92000986 */ /* 0x0003e8000c101916 */
[----:B-1----:R-:W5:Y:S04]  /*29200*/  LDL.LU R12, [R1+0xb70] ;  /* 0x000b7000010c7983 */ /* 0x002f680000300800 */
[----:B------:R-:W5:Y:S04]  /*29210*/  LDL.LU R145, [R1+0xb6c] ;  /* 0x000b6c0001917983 */ /* 0x000f680000300800 */
[----:B------:R-:W5:Y:S04]  /*29220*/  LDL.LU R11, [R1+0xb68] ;  /* 0x000b6800010b7983 */ /* 0x000f680000300800 */
[----:B------:R-:W5:Y:S01]  /*29230*/  LDL.LU R144, [R1+0xb64] ;  /* 0x000b640001907983 */ /* 0x000f620000300800 */
[----:B------:R-:W-:-:S03]  /*29240*/  ISETP.LT.AND P6, PT, R184, UR15, !P2 ;  /* 0x0000000fb8007c0c */ /* 0x000fc6000d7c1270 */
[----:B------:R-:W-:Y:S04]  /*29250*/  @P4 STG.E desc[UR22][R148.64], R13 ;  /* 0x0000000d94004986 */ /* 0x000fe8000c101916 */
[----:B------:R-:W-:Y:S04]  /*29260*/  @P5 STG.E desc[UR22][R150.64], R14 ;  /* 0x0000000e96005986 */ /* 0x000fe8000c101916 */
[----:B------:R-:W-:Y:S04]  /*29270*/  @P1 STG.E desc[UR22][R152.64], R15 ;  /* 0x0000000f98001986 */ /* 0x000fe8000c101916 */
[----:B------:R-:W-:Y:S04]  /*29280*/  @P3 STG.E desc[UR22][R154.64], R16 ;  /* 0x000000109a003986 */ /* 0x000fe8000c101916 */
[----:B------:R1:W-:Y:S04]  /*29290*/  @P6 STG.E desc[UR22][R156.64], R17 ;  /* 0x000000119c006986 */ /* 0x0003e8000c101916 */
[----:B-1----:R-:W5:Y:S04]  /*292a0*/  LDL.LU R17, [R1+0xb60] ;  /* 0x000b600001117983 */ /* 0x002f680000300800 */
[----:B------:R-:W5:Y:S04]  /*292b0*/  LDL.LU R16, [R1+0xb5c] ;  /* 0x000b5c0001107983 */ /* 0x000f680000300800 */
[----:B------:R-:W5:Y:S04]  /*292c0*/  LDL.LU R15, [R1+0xb58] ;  /* 0x000b5800010f7983 */ /* 0x000f680000300800 */
[----:B------:R-:W5:Y:S01]  /*292d0*/  LDL.LU R14, [R1+0xb54] ;  /* 0x000b5400010e7983 */ /* 0x000f620000300800 */
[----:B--2---:R-:W-:Y:S01]  /*292e0*/  ISETP.LT.AND P3, PT, R179, UR4, !P2 ;  /* 0x00000004b3007c0c */ /* 0x004fe2000d761270 */
[----:B------:R-:W1:Y:S01]  /*292f0*/  LDCU UR4, c[0x0][0x39c] ;  /* 0x00007380ff0477ac */ /* 0x000e620008000800 */
[----:B------:R-:W-:Y:S01]  /*29300*/  ISETP.LT.AND P0, PT, R183, UR15, !P2 ;  /* 0x0000000fb7007c0c */ /* 0x000fe2000d701270 */
[----:B------:R-:W2:Y:S01]  /*29310*/  LDL.LU R13, [R1+0xb50] ;  /* 0x000b5000010d7983 */ /* 0x000ea20000300800 */
[----:B-1----:R-:W-:Y:S01]  /*29320*/  ISETP.LT.AND P6, PT, R178, UR4, !P2 ;  /* 0x00000004b2007c0c */ /* 0x002fe2000d7c1270 */
[----:B------:R-:W1:Y:S10]  /*29330*/  LDCU UR4, c[0x0][0x39c] ;  /* 0x00007380ff0477ac */ /* 0x000e740008000800 */
[----:B------:R-:W-:Y:S01]  /*29340*/  @P0 STG.E desc[UR22][R158.64], R18 ;  /* 0x000000129e000986 */ /* 0x000fe2000c101916 */
[----:B------:R-:W-:-:S02]  /*29350*/  ISETP.LT.AND P4, PT, R182, UR15, !P2 ;  /* 0x0000000fb6007c0c */ /* 0x000fc4000d781270 */
[----:B-1----:R-:W-:Y:S01]  /*29360*/  ISETP.LT.AND P0, PT, R177, UR4, !P2 ;  /* 0x00000004b1007c0c */ /* 0x002fe2000d701270 */
[----:B------:R-:W1:Y:S10]  /*29370*/  LDCU UR4, c[0x0][0x39c] ;  /* 0x00007380ff0477ac */ /* 0x000e740008000800 */
[----:B------:R-:W-:Y:S01]  /*29380*/  @P4 STG.E desc[UR22][R160.64], R19 ;  /* 0x00000013a0004986 */ /* 0x000fe2000c101916 */
[----:B------:R-:W-:-:S02]  /*29390*/  ISETP.LT.AND P5, PT, R181, UR15, !P2 ;  /* 0x0000000fb5007c0c */ /* 0x000fc4000d7a1270 */
[----:B-1----:R-:W-:Y:S01]  /*293a0*/  ISETP.LT.AND P4, PT, R176, UR4, !P2 ;  /* 0x00000004b0007c0c */ /* 0x002fe2000d781270 */
[----:B------:R-:W4:Y:S10]  /*293b0*/  LDCU UR4, c[0x0][0x39c] ;  /* 0x00007380ff0477ac */ /* 0x000f340008000800 */
[----:B------:R-:W-:Y:S01]  /*293c0*/  @P5 STG.E desc[UR22][R162.64], R20 ;  /* 0x00000014a2005986 */ /* 0x000fe2000c101916 */
[----:B---3--:R-:W-:-:S13]  /*293d0*/  ISETP.LT.AND P1, PT, R180, UR15, !P2 ;  /* 0x0000000fb4007c0c */ /* 0x008fda000d721270 */
[----:B------:R-:W-:Y:S04]  /*293e0*/  @P1 STG.E desc[UR22][R164.64], R21 ;  /* 0x00000015a4001986 */ /* 0x000fe8000c101916 */
[----:B------:R1:W-:Y:S04]  /*293f0*/  @P6 STG.E desc[UR22][R2.64], R22 ;  /* 0x0000001602006986 */ /* 0x0003e8000c101916 */
[----:B------:R-:W-:Y:S04]  /*29400*/  @P0 STG.E desc[UR22][R166.64], R23 ;  /* 0x00000017a6000986 */ /* 0x000fe8000c101916 */
[----:B------:R-:W-:Y:S01]  /*29410*/  @P4 STG.E desc[UR22][R132.64], R24 ;  /* 0x0000001884004986 */ /* 0x000fe2000c101916 */
[----:B----4-:R-:W-:Y:S01]  /*29420*/  ISETP.LT.AND P5, PT, R175, UR4, !P2 ;  /* 0x00000004af007c0c */ /* 0x010fe2000d7a1270 */
[----:B------:R-:W5:Y:S02]  /*29430*/  LDCU UR4, c[0x0][0x39c] ;  /* 0x00007380ff0477ac */ /* 0x000f640008000800 */
[----:B-----5:R-:W-:Y:S01]  /*29440*/  ISETP.LT.AND P1, PT, R12, UR4, !P2 ;  /* 0x000000040c007c0c */ /* 0x020fe2000d721270 */
[----:B------:R-:W3:Y:S09]  /*29450*/  LDCU UR4, c[0x0][0x39c] ;  /* 0x00007380ff0477ac */ /* 0x000ef20008000800 */
[----:B------:R4:W-:Y:S04]  /*29460*/  @P5 STG.E desc[UR22][R4.64], R25 ;  /* 0x0000001904005986 */ /* 0x0009e8000c101916 */
[----:B------:R-:W5:Y:S01]  /*29470*/  LDL.LU R12, [R1+0xb4c] ;  /* 0x000b4c00010c7983 */ /* 0x000f620000300800 */
[----:B---3--:R-:W-:Y:S01]  /*29480*/  ISETP.LT.AND P6, PT, R145, UR4, !P2 ;  /* 0x0000000491007c0c */ /* 0x008fe2000d7c1270 */
[----:B------:R-:W3:Y:S02]  /*29490*/  LDCU UR4, c[0x0][0x39c] ;  /* 0x00007380ff0477ac */ /* 0x000ee40008000800 */
[----:B---3--:R-:W-:Y:S01]  /*294a0*/  ISETP.LT.AND P0, PT, R11, UR4, !P2 ;  /* 0x000000040b007c0c */ /* 0x008fe2000d701270 */
[----:B------:R-:W3:Y:S01]  /*294b0*/  LDCU UR4, c[0x0][0x39c] ;  /* 0x00007380ff0477ac */ /* 0x000ee20008000800 */
[----:B------:R-:W-:Y:S04]  /*294c0*/  @P1 STG.E desc[UR22][R134.64], R26 ;  /* 0x0000001a86001986 */ /* 0x000fe8000c101916 */
[----:B------:R-:W5:Y:S04]  /*294d0*/  LDL.LU R11, [R1+0xb48] ;  /* 0x000b4800010b7983 */ /* 0x000f680000300800 */
[----:B-1----:R-:W5:Y:S01]  /*294e0*/  LDL.LU R3, [R1+0xb44] ;  /* 0x000b440001037983 */ /* 0x002f620000300800 */
[----:B---3--:R-:W-:Y:S01]  /*294f0*/  ISETP.LT.AND P4, PT, R144, UR4, !P2 ;  /* 0x0000000490007c0c */ /* 0x008fe2000d781270 */
[----:B------:R-:W1:Y:S02]  /*29500*/  LDCU UR4, c[0x0][0x39c] ;  /* 0x00007380ff0477ac */ /* 0x000e640008000800 */
[----:B------:R-:W-:Y:S04]  /*29510*/  @P6 STG.E desc[UR22][R168.64], R27 ;  /* 0x0000001ba8006986 */ /* 0x000fe8000c101916 */
[----:B------:R-:W3:Y:S04]  /*29520*/  LDL.LU R2, [R1+0xb40] ;  /* 0x000b400001027983 */ /* 0x000ee80000300800 */
[----:B----4-:R-:W4:Y:S01]  /*29530*/  LDL.LU R4, [R1+0xb9c] ;  /* 0x000b9c0001047983 */ /* 0x010f220000300800 */
[----:B-1----:R-:W-:Y:S01]  /*29540*/  ISETP.LT.AND P5, PT, R17, UR4, !P2 ;  /* 0x0000000411007c0c */ /* 0x002fe2000d7a1270 */
[----:B------:R-:W1:Y:S02]  /*29550*/  LDCU UR4, c[0x0][0x39c] ;  /* 0x00007380ff0477ac */ /* 0x000e640008000800 */
[----:B-1----:R-:W-:Y:S01]  /*29560*/  ISETP.LT.AND P1, PT, R16, UR4, !P2 ;  /* 0x0000000410007c0c */ /* 0x002fe2000d721270 */
[----:B------:R-:W1:Y:S02]  /*29570*/  LDCU UR4, c[0x0][0x39c] ;  /* 0x00007380ff0477ac */ /* 0x000e640008000800 */
[----:B-1----:R-:W-:Y:S01]  /*29580*/  ISETP.LT.AND P6, PT, R15, UR4, !P2 ;  /* 0x000000040f007c0c */ /* 0x002fe2000d7c1270 */
[----:B------:R-:W1:Y:S01]  /*29590*/  LDCU UR4, c[0x0][0x39c] ;  /* 0x00007380ff0477ac */ /* 0x000e620008000800 */
[----:B------:R-:W-:Y:S04]  /*295a0*/  @P0 STG.E desc[UR22][R136.64], R28 ;  /* 0x0000001c88000986 */ /* 0x000fe8000c101916 */
[----:B------:R1:W-:Y:S02]  /*295b0*/  @P4 STG.E desc[UR22][R6.64], R29 ;  /* 0x0000001d06004986 */ /* 0x0003e4000c101916 */
[----:B-1----:R-:W-:Y:S01]  /*295c0*/  ISETP.LT.AND P0, PT, R14, UR4, !P2 ;  /* 0x000000040e007c0c */ /* 0x002fe2000d701270 */
[----:B------:R-:W2:Y:S01]  /*295d0*/  LDCU UR4, c[0x0][0x39c] ;  /* 0x00007380ff0477ac */ /* 0x000ea20008000800 */
[----:B------:R-:W4:Y:S04]  /*295e0*/  LDL.LU R14, [R1+0xba0] ;  /* 0x000ba000010e7983 */ /* 0x000f280000300800 */
[----:B------:R-:W4:Y:S01]  /*295f0*/  LDL.LU R6, [R1+0xba8] ;  /* 0x000ba80001067983 */ /* 0x000f220000300800 */
[----:B--2---:R-:W-:Y:S01]  /*29600*/  ISETP.LT.AND P4, PT, R13, UR4, !P2 ;  /* 0x000000040d007c0c */ /* 0x004fe2000d781270 */
[----:B------:R-:W5:Y:S02]  /*29610*/  LDCU UR4, c[0x0][0x39c] ;  /* 0x00007380ff0477ac */ /* 0x000f640008000800 */
[----:B------:R-:W-:Y:S04]  /*29620*/  @P5 STG.E desc[UR22][R138.64], R30 ;  /* 0x0000001e8a005986 */ /* 0x000fe8000c101916 */
[----:B------:R-:W-:Y:S04]  /*29630*/  @P1 STG.E desc[UR22][R170.64], R31 ;  /* 0x0000001faa001986 */ /* 0x000fe8000c101916 */
[----:B------:R-:W-:Y:S04]  /*29640*/  @P6 STG.E desc[UR22][R140.64], R32 ;  /* 0x000000208c006986 */ /* 0x000fe8000c101916 */
[----:B------:R-:W2:Y:S04]  /*29650*/  LDL.LU R13, [R1+0xbac] ;  /* 0x000bac00010d7983 */ /* 0x000ea80000300800 */
[----:B------:R-:W-:Y:S04]  /*29660*/  @P0 STG.E desc[UR22][R8.64], R33 ;  /* 0x0000002108000986 */ /* 0x000fe8000c101916 */
[----:B------:R-:W-:Y:S01]  /*29670*/  @P4 STG.E desc[UR22][R142.64], R34 ;  /* 0x000000228e004986 */ /* 0x000fe2000c101916 */
[----:B-----5:R-:W-:Y:S01]  /*29680*/  ISETP.LT.AND P5, PT, R12, UR4, !P2 ;  /* 0x000000040c007c0c */ /* 0x020fe2000d7a1270 */
[----:B------:R-:W1:Y:S02]  /*29690*/  LDCU UR4, c[0x0][0x39c] ;  /* 0x00007380ff0477ac */ /* 0x000e640008000800 */
[----:B------:R-:W5:Y:S10]  /*296a0*/  LDL.LU R12, [R1+0xbb4] ;  /* 0x000bb400010c7983 */ /* 0x000f740000300800 */
[----:B------:R-:W-:Y:S01]  /*296b0*/  @P5 STG.E desc[UR22][R172.64], R35 ;  /* 0x00000023ac005986 */ /* 0x000fe2000c101916 */
[----:B-1----:R-:W-:Y:S01]  /*296c0*/  ISETP.LT.AND P1, PT, R11, UR4, !P2 ;  /* 0x000000040b007c0c */ /* 0x002fe2000d721270 */
[----:B------:R-:W1:Y:S02]  /*296d0*/  LDCU UR4, c[0x0][0x39c] ;  /* 0x00007380ff0477ac */ /* 0x000e640008000800 */
[----:B------:R-:W5:Y:S01]  /*296e0*/  LDL.LU R11, [R1+0xbb8] ;  /* 0x000bb800010b7983 */ /* 0x000f620000300800 */
[----:B------:R-:W-:Y:S01]  /*296f0*/  ISETP.LT.AND P6, PT, R3, UR6, !P2 ;  /* 0x0000000603007c0c */ /* 0x000fe2000d7c1270 */
[----:B------:R-:W-:Y:S01]  /*29700*/  VIADD R3, R10, UR5 ;  /* 0x000000050a037c36 */ /* 0x000fe20008000000 */
[----:B------:R-:W1:Y:S01]  /*29710*/  LDCU UR6, c[0x0][0x39c] ;  /* 0x00007380ff0677ac */ /* 0x000e620008000800 */
[----:B------:R-:W5:Y:S02]  /*29720*/  LDL.LU R10, [R1+0xbc0] ;  /* 0x000bc000010a7983 */ /* 0x000f640000300800 */
[----:B------:R-:W-:Y:S01]  /*29730*/  VIADD R5, R3, UR5 ;  /* 0x0000000503057c36 */ /* 0x000fe20008000000 */
[----:B---3--:R-:W-:-:S03]  /*29740*/  ISETP.LT.AND P0, PT, R2, UR7, !P2 ;  /* 0x0000000702007c0c */ /* 0x008fc6000d701270 */
[----:B------:R-:W-:Y:S01]  /*29750*/  VIADD R7, R5, UR5 ;  /* 0x0000000505077c36 */ /* 0x000fe20008000000 */
[C---:B------:R-:W-:Y:S01]  /*29760*/  LEA R2, P4, R3.reuse, R0, 0x2 ;  /* 0x0000000003027211 */ /* 0x040fe200078810ff */
[----:B------:R-:W2:Y:S03]  /*29770*/  LDCU UR7, c[0x0][0x39c] ;  /* 0x00007380ff0777ac */ /* 0x000ea60008000800 */
[----:B------:R-:W-:Y:S02]  /*29780*/  LEA.HI.X.SX32 R3, R3, R174, 0x2, P4 ;  /* 0x000000ae03037211 */ /* 0x000fe400020f16ff */
[----:B----4-:R-:W-:Y:S02]  /*29790*/  ISETP.LT.AND P4, PT, R4, UR8, !P2 ;  /* 0x0000000804007c0c */ /* 0x010fe4000d781270 */
[C---:B------:R-:W-:Y:S01]  /*297a0*/  LEA R4, P5, R5.reuse, R0, 0x2 ;  /* 0x0000000005047211 */ /* 0x040fe200078a10ff */
[----:B------:R3:W-:Y:S03]  /*297b0*/  @P1 STG.E desc[UR22][R2.64], R36 ;  /* 0x0000002402001986 */ /* 0x0007e6000c101916 */
[----:B------:R-:W-:-:S02]  /*297c0*/  LEA.HI.X.SX32 R5, R5, R174, 0x2, P5 ;  /* 0x000000ae05057211 */ /* 0x000fc400028f16ff */
[----:B---3--:R-:W-:-:S04]  /*297d0*/  LEA R2, P5, R7, R0, 0x2 ;  /* 0x0000000007027211 */ /* 0x008fc800078a10ff */
[C---:B------:R-:W-:Y:S02]  /*297e0*/  LEA.HI.X.SX32 R3, R7.reuse, R174, 0x2, P5 ;  /* 0x000000ae07037211 */ /* 0x040fe400028f16ff */
[----:B-1----:R-:W-:Y:S02]  /*297f0*/  ISETP.LT.AND P5, PT, R6, UR6, !P2 ;  /* 0x0000000606007c0c */ /* 0x002fe4000d7a1270 */
[----:B------:R-:W-:Y:S01]  /*29800*/  ISETP.LT.AND P1, PT, R14, UR4, !P2 ;  /* 0x000000040e007c0c */ /* 0x000fe2000d721270 */
[----:B------:R-:W3:Y:S01]  /*29810*/  LDL.LU R6, [R1+0xbc4] ;  /* 0x000bc40001067983 */ /* 0x000ee20000300800 */
[----:B------:R-:W5:Y:S03]  /*29820*/  LDCU UR4, c[0x0][0x39c] ;  /* 0x00007380ff0477ac */ /* 0x000f660008000800 */
[----:B------:R-:W4:Y:S01]  /*29830*/  LDL.LU R8, [R1+0xbcc] ;  /* 0x000bcc0001087983 */ /* 0x000f220000300800 */
[----:B------:R-:W-:Y:S01]  /*29840*/  VIADD R9, R7, UR5 ;  /* 0x0000000507097c36 */ /* 0x000fe20008000000 */
[----:B------:R-:W1:Y:S02]  /*29850*/  LDCU UR6, c[0x0][0x39c] ;  /* 0x00007380ff0677ac */ /* 0x000e640008000800 */
[----:B------:R1:W-:Y:S01]  /*29860*/  @P6 STG.E desc[UR22][R4.64], R37 ;  /* 0x0000002504006986 */ /* 0x0003e2000c101916 */
[----:B------:R-:W-:-:S03]  /*29870*/  VIADD R7, R9, UR5 ;  /* 0x0000000509077c36 */ /* 0x000fc60008000000 */
[----:B------:R1:W-:Y:S02]  /*29880*/  @P0 STG.E desc[UR22][R2.64], R38 ;  /* 0x0000002602000986 */ /* 0x0003e4000c101916 */
[----:B-1----:R-:W-:-:S04]  /*29890*/  LEA R4, P6, R9, R0, 0x2 ;  /* 0x0000000009047211 */ /* 0x002fc800078c10ff */
[----:B------:R-:W-:Y:S01]  /*298a0*/  LEA.HI.X.SX32 R5, R9, R174, 0x2, P6 ;  /* 0x000000ae09057211 */ /* 0x000fe200030f16ff */
[C---:B------:R-:W-:Y:S01]  /*298b0*/  VIADD R9, R7.reuse, UR5 ;  /* 0x0000000507097c36 */ /* 0x040fe20008000000 */
[----:B------:R-:W-:Y:S02]  /*298c0*/  LEA R2, P6, R7, R0, 0x2 ;  /* 0x0000000007027211 */ /* 0x000fe400078c10ff */
[----:B--2---:R-:W-:Y:S01]  /*298d0*/  ISETP.LT.AND P0, PT, R13, UR7, !P2 ;  /* 0x000000070d007c0c */ /* 0x004fe2000d701270 */
[----:B------:R1:W-:Y:S01]  /*298e0*/  @P4 STG.E desc[UR22][R4.64], R39 ;  /* 0x0000002704004986 */ /* 0x0003e2000c101916 */
[----:B------:R-:W2:Y:S01]  /*298f0*/  LDCU UR7, c[0x0][0x39c] ;  /* 0x00007380ff0777ac */ /* 0x000ea20008000800 */
[----:B------:R-:W-:Y:S01]  /*29900*/  LEA.HI.X.SX32 R3, R7, R174, 0x2, P6 ;  /* 0x000000ae07037211 */ /* 0x000fe200030f16ff */
[----:B------:R-:W-:-:S04]  /*29910*/  VIADD R7, R9, UR5 ;  /* 0x0000000509077c36 */ /* 0x000fc80008000000 */
[----:B------:R2:W-:Y:S01]  /*29920*/  @P1 STG.E desc[UR22][R2.64], R40 ;  /* 0x0000002802001986 */ /* 0x0005e2000c101916 */
[----:B-1----:R-:W-:-:S04]  /*29930*/  LEA R4, P6, R9, R0, 0x2 ;  /* 0x0000000009047211 */ /* 0x002fc800078c10ff */
[----:B------:R-:W-:Y:S02]  /*29940*/  LEA.HI.X.SX32 R5, R9, R174, 0x2, P6 ;  /* 0x000000ae09057211 */ /* 0x000fe400030f16ff */
[C---:B--2---:R-:W-:Y:S01]  /*29950*/  LEA R2, P6, R7.reuse, R0, 0x2 ;  /* 0x0000000007027211 */ /* 0x044fe200078c10ff */
[----:B------:R-:W-:-:S03]  /*29960*/  VIADD R9, R7, UR5 ;  /* 0x0000000507097c36 */ /* 0x000fc60008000000 */
[----:B------:R-:W-:Y:S01]  /*29970*/  LEA.HI.X.SX32 R3, R7, R174, 0x2, P6 ;  /* 0x000000ae07037211 */ /* 0x000fe200030f16ff */
[----:B------:R1:W-:Y:S04]  /*29980*/  @P5 STG.E desc[UR22][R4.64], R41 ;  /* 0x0000002904005986 */ /* 0x0003e8000c101916 */
[----:B------:R2:W-:Y:S01]  /*29990*/  @P0 STG.E desc[UR22][R2.64], R42 ;  /* 0x0000002a02000986 */ /* 0x0005e2000c101916 */
[----:B-1----:R-:W-:-:S04]  /*299a0*/  LEA R4, P6, R9, R0, 0x2 ;  /* 0x0000000009047211 */ /* 0x002fc800078c10ff */
[----:B------:R-:W-:Y:S02]  /*299b0*/  LEA.HI.X.SX32 R5, R9, R174, 0x2, P6 ;  /* 0x000000ae09057211 */ /* 0x000fe400030f16ff */
[----:B-----5:R-:W-:Y:S01]  /*299c0*/  ISETP.LT.AND P4, PT, R12, UR4, !P2 ;  /* 0x000000040c007c0c */ /* 0x020fe2000d781270 */
[----:B------:R-:W3:Y:S01]  /*299d0*/  LDCU UR4, c[0x0][0x39c] ;  /* 0x00007380ff0477ac */ /* 0x000ee20008000800 */
[----:B------:R-:W5:Y:S11]  /*299e0*/  LDL.LU R12, [R1+0xbd0] ;  /* 0x000bd000010c7983 */ /* 0x000f760000300800 */
[----:B------:R1:W-:Y:S01]  /*299f0*/  @P4 STG.E desc[UR22][R4.64], R43 ;  /* 0x0000002b04004986 */ /* 0x0003e2000c101916 */
[----:B------:R-:W-:Y:S01]  /*29a00*/  ISETP.LT.AND P1, PT, R11, UR6, !P2 ;  /* 0x000000060b007c0c */ /* 0x000fe2000d721270 */
[----:B------:R-:W4:Y:S02]  /*29a10*/  LDCU UR6, c[0x0][0x39c] ;  /* 0x00007380ff0677ac */ /* 0x000f240008000800 */
[----:B------:R-:W5:Y:S01]  /*29a20*/  LDL.LU R11, [R1+0xbd8] ;  /* 0x000bd800010b7983 */ /* 0x000f620000300800 */
[----:B------:R-:W-:Y:S01]  /*29a30*/  ISETP.LT.AND P5, PT, R10, UR7, !P2 ;  /* 0x000000070a007c0c */ /* 0x000fe2000d7a1270 */
[----:B------:R-:W5:Y:S02]  /*29a40*/  LDCU UR7, c[0x0][0x39c] ;  /* 0x00007380ff0777ac */ /* 0x000f640008000800 */
[----:B------:R-:W5:Y:S01]  /*29a50*/  LDL.LU R10, [R1+0xbdc] ;  /* 0x000bdc00010a7983 */ /* 0x000f620000300800 */
[----:B---3--:R-:W-:Y:S01]  /*29a60*/  ISETP.LT.AND P0, PT, R6, UR4, !P2 ;  /* 0x0000000406007c0c */ /* 0x008fe2000d701270 */
[----:B------:R-:W-:-:S02]  /*29a70*/  VIADD R7, R9, UR5 ;  /* 0x0000000509077c36 */ /* 0x000fc40008000000 */
[----:B------:R-:W3:Y:S01]  /*29a80*/  LDL.LU R6, [R1+0xbe4] ;  /* 0x000be40001067983 */ /* 0x000ee20000300800 */
[----:B------:R-:W5:Y:S01]  /*29a90*/  LDCU UR4, c[0x0][0x39c] ;  /* 0x00007380ff0477ac */ /* 0x000f620008000800 */
[----:B----4-:R-:W-:Y:S02]  /*29aa0*/  ISETP.LT.AND P4, PT, R8, UR6, !P2 ;  /* 0x0000000608007c0c */ /* 0x010fe4000d781270 */
[----:B------:R-:W4:Y:S01]  /*29ab0*/  LDL.LU R8, [R1+0xbe0] ;  /* 0x000be00001087983 */ /* 0x000f220000300800 */
[C---:B--2---:R-:W-:Y:S01]  /*29ac0*/  LEA R2, P6, R7.reuse, R0, 0x2 ;  /* 0x0000000007027211 */ /* 0x044fe200078c10ff */
[C---:B------:R-:W-:Y:S01]  /*29ad0*/  VIADD R9, R7.reuse, UR5 ;  /* 0x0000000507097c36 */ /* 0x040fe20008000000 */
[----:B------:R-:W2:Y:S01]  /*29ae0*/  LDCU UR6, c[0x0][0x39c] ;  /* 0x00007380ff0677ac */ /* 0x000ea20008000800 */
[----:B------:R-:W4:Y:S04]  /*29af0*/  LDL.LU R15, [R1+0xbd4] ;  /* 0x000bd400010f7983 */ /* 0x000f280000300800 */
[----:B------:R-:W4:Y:S01]  /*29b00*/  LDL.LU R14, [R1+0xbc8] ;  /* 0x000bc800010e7983 */ /* 0x000f220000300800 */
[----:B------:R-:W-:-:S02]  /*29b10*/  LEA.HI.X.SX32 R3, R7, R174, 0x2, P6 ;  /* 0x000000ae07037211 */ /* 0x000fc400030f16ff */
[C---:B-1----:R-:W-:Y:S01]  /*29b20*/  LEA R4, P6, R9.reuse, R0, 0x2 ;  /* 0x0000000009047211 */ /* 0x042fe200078c10ff */
[----:B------:R-:W4:Y:S01]  /*29b30*/  LDL.LU R13, [R1+0xbbc] ;  /* 0x000bbc00010d7983 */ /* 0x000f220000300800 */
[----:B------:R-:W-:-:S03]  /*29b40*/  IADD3 R7, PT, PT, R9, UR5, RZ ;  /* 0x0000000509077c10 */ /* 0x000fc6000fffe0ff */
[----:B------:R1:W-:Y:S01]  /*29b50*/  @P1 STG.E desc[UR22][R2.64], R44 ;  /* 0x0000002c02001986 */ /* 0x0003e2000c101916 */
        /* <DEDUP_REMOVED lines=8> */
[----:B------:R1:W-:Y:S01]  /*29be0*/  @P0 STG.E desc[UR22][R2.64], R46 ;  /* 0x0000002e02000986 */ /* 0x0003e2000c101916 */
[----:B------:R-:W-:-:S03]  /*29bf0*/  VIADD R9, R7, UR5 ;  /* 0x0000000507097c36 */ /* 0x000fc60008000000 */
[----:B------:R2:W-:Y:S01]  /*29c00*/  @P4 STG.E desc[UR22][R4.64], R47 ;  /* 0x0000002f04004986 */ /* 0x0005e2000c101916 */
[----:B-1----:R-:W-:-:S04]  /*29c10*/  LEA R2, P6, R7, R0, 0x2 ;  /* 0x0000000007027211 */ /* 0x002fc800078c10ff */
[----:B------:R-:W-:Y:S02]  /*29c20*/  LEA.HI.X.SX32 R3, R7, R174, 0x2, P6 ;  /* 0x000000ae07037211 */ /* 0x000fe400030f16ff */
[----:B-----5:R-:W-:Y:S01]  /*29c30*/  ISETP.LT.AND P1, PT, R12, UR7, !P2 ;  /* 0x000000070c007c0c */ /* 0x020fe2000d721270 */
[----:B------:R-:W3:Y:S01]  /*29c40*/  LDCU UR7, c[0x0][0x39c] ;  /* 0x00007380ff0777ac */ /* 0x000ee20008000800 */
[----:B------:R-:W5:Y:S11]  /*29c50*/  LDL.LU R12, [R1+0xbb0] ;  /* 0x000bb000010c7983 */ /* 0x000f760000300800 */
[----:B------:R-:W-:Y:S01]  /*29c60*/  @P1 STG.E desc[UR22][R2.64], R48 ;  /* 0x0000003002001986 */ /* 0x000fe2000c101916 */
[----:B------:R-:W-:Y:S01]  /*29c70*/  ISETP.LT.AND P5, PT, R11, UR4, !P2 ;  /* 0x000000040b007c0c */ /* 0x000fe2000d7a1270 */
[----:B------:R-:W4:Y:S01]  /*29c80*/  LDCU UR4, c[0x0][0x39c] ;  /* 0x00007380ff0477ac */ /* 0x000f220008000800 */
[----:B------:R-:W-:Y:S01]  /*29c90*/  ISETP.LT.AND P0, PT, R10, UR6, !P2 ;  /* 0x000000060a007c0c */ /* 0x000fe2000d701270 */
[----:B------:R-:W1:Y:S01]  /*29ca0*/  LDCU UR6, c[0x0][0x39c] ;  /* 0x00007380ff0677ac */ /* 0x000e620008000800 */
[----:B------:R-:W5:Y:S01]  /*29cb0*/  LDL.LU R10, [R1+0xba4] ;  /* 0x000ba400010a7983 */ /* 0x000f620000300800 */
[C---:B------:R-:W-:Y:S01]  /*29cc0*/  VIADD R11, R9.reuse, UR5 ;  /* 0x00000005090b7c36 */ /* 0x040fe20008000000 */
[----:B---3--:R-:W-:Y:S01]  /*29cd0*/  ISETP.LT.AND P4, PT, R6, UR7, !P2 ;  /* 0x0000000706007c0c */ /* 0x008fe2000d781270 */
[----:B------:R-:W3:Y:S01]  /*29ce0*/  LDCU UR7, c[0x0][0x39c] ;  /* 0x00007380ff0777ac */ /* 0x000ee20008000800 */
[----:B------:R-:W-:-:S02]  /*29cf0*/  LEA R6, P6, R9, R0, 0x2 ;  /* 0x0000000009067211 */ /* 0x000fc400078c10ff */
[----:B----4-:R-:W-:Y:S01]  /*29d00*/  ISETP.LT.AND P1, PT, R8, UR4, !P2 ;  /* 0x0000000408007c0c */ /* 0x010fe2000d721270 */
[----:B------:R-:W4:Y:S01]  /*29d10*/  LDCU UR4, c[0x0][0x39c] ;  /* 0x00007380ff0477ac */ /* 0x000f220008000800 */
[----:B------:R-:W-:Y:S02]  /*29d20*/  LEA.HI.X.SX32 R7, R9, R174, 0x2, P6 ;  /* 0x000000ae09077211 */ /* 0x000fe400030f16ff */
[----:B------:R-:W-:-:S04]  /*29d30*/  LEA R8, P6, R11, R0, 0x2 ;  /* 0x000000000b087211 */ /* 0x000fc800078c10ff */
[----:B------:R-:W-:Y:S01]  /*29d40*/  LEA.HI.X.SX32 R9, R11, R174, 0x2, P6 ;  /* 0x000000ae0b097211 */ /* 0x000fe200030f16ff */
[----:B------:R4:W-:Y:S01]  /*29d50*/  @P5 STG.E desc[UR22][R6.64], R49 ;  /* 0x0000003106005986 */ /* 0x0009e2000c101916 */
[----:B-1----:R-:W-:Y:S01]  /*29d60*/  ISETP.LT.AND P5, PT, R15, UR6, !P2 ;  /* 0x000000060f007c0c */ /* 0x002fe2000d7a1270 */
[----:B--2---:R-:W-:Y:S01]  /*29d70*/  VIADD R5, R11, UR5 ;  /* 0x000000050b057c36 */ /* 0x004fe20008000000 */
[----:B------:R-:W5:Y:S01]  /*29d80*/  LDCU UR6, c[0x0][0x39c] ;  /* 0x00007380ff0677ac */ /* 0x000f620008000800 */
[----:B------:R1:W-:Y:S01]  /*29d90*/  @P0 STG.E desc[UR22][R8.64], R50 ;  /* 0x0000003208000986 */ /* 0x0003e2000c101916 */
[----:B---3--:R-:W-:-:S03]  /*29da0*/  ISETP.LT.AND P0, PT, R14, UR7, !P2 ;  /* 0x000000070e007c0c */ /* 0x008fc6000d701270 */
[----:B------:R-:W2:Y:S01]  /*29db0*/  LDL.LU R15, [R1+0xb98] ;  /* 0x000b9800010f7983 */ /* 0x000ea20000300800 */
[C---:B------:R-:W-:Y:S01]  /*29dc0*/  LEA R4, P6, R5.reuse, R0, 0x2 ;  /* 0x0000000005047211 */ /* 0x040fe200078c10ff */
[C---:B------:R-:W-:Y:S01]  /*29dd0*/  VIADD R11, R5.reuse, UR5 ;  /* 0x00000005050b7c36 */ /* 0x040fe20008000000 */
[----:B------:R-:W3:Y:S01]  /*29de0*/  LDCU UR7, c[0x0][0x39c] ;  /* 0x00007380ff0777ac */ /* 0x000ee20008000800 */
[----:B------:R-:W2:Y:S01]  /*29df0*/  LDL.LU R14, [R1+0xb3c] ;  /* 0x000b3c00010e7983 */ /* 0x000ea20000300800 */
[----:B------:R-:W-:Y:S01]  /*29e00*/  LEA.HI.X.SX32 R5, R5, R174, 0x2, P6 ;  /* 0x000000ae05057211 */ /* 0x000fe200030f16ff */
[----:B----4-:R-:W-:-:S04]  /*29e10*/  VIADD R7, R11, UR5 ;  /* 0x000000050b077c36 */ /* 0x010fc80008000000 */
[----:B------:R4:W-:Y:S01]  /*29e20*/  @P4 STG.E desc[UR22][R4.64], R51 ;  /* 0x0000003304004986 */ /* 0x0009e2000c101916 */
[----:B------:R-:W-:Y:S02]  /*29e30*/  ISETP.LT.AND P4, PT, R13, UR4, !P2 ;  /* 0x000000040d007c0c */ /* 0x000fe4000d781270 */
[----:B------:R-:W-:Y:S01]  /*29e40*/  LEA R2, P6, R11, R0, 0x2 ;  /* 0x000000000b027211 */ /* 0x000fe200078c10ff */
[----:B------:R-:W2:Y:S01]  /*29e50*/  LDL.LU R13, [R1+0xb38] ;  /* 0x000b3800010d7983 */ /* 0x000ea20000300800 */
[----:B-1----:R-:W-:Y:S01]  /*29e60*/  VIADD R9, R7, UR5 ;  /* 0x0000000507097c36 */ /* 0x002fe20008000000 */
[----:B------:R-:W2:Y:S01]  /*29e70*/  LDCU UR4, c[0x0][0x39c] ;  /* 0x00007380ff0477ac */ /* 0x000ea20008000800 */
[----:B------:R-:W-:Y:S02]  /*29e80*/  LEA.HI.X.SX32 R3, R11, R174, 0x2, P6 ;  /* 0x000000ae0b037211 */ /* 0x000fe400030f16ff */
[----:B------:R-:W-:-:S04]  /*29e90*/  LEA R6, P6, R7, R0, 0x2 ;  /* 0x0000000007067211 */ /* 0x000fc800078c10ff */
[----:B------:R-:W-:Y:S01]  /*29ea0*/  LEA.HI.X.SX32 R7, R7, R174, 0x2, P6 ;  /* 0x000000ae07077211 */ /* 0x000fe200030f16ff */
[----:B------:R1:W-:Y:S01]  /*29eb0*/  @P1 STG.E desc[UR22][R2.64], R52 ;  /* 0x0000003402001986 */ /* 0x0003e2000c101916 */
[----:B------:R-:W-:-:S03]  /*29ec0*/  LEA R8, P6, R9, R0, 0x2 ;  /* 0x0000000009087211 */ /* 0x000fc600078c10ff */
[----:B------:R1:W-:Y:S01]  /*29ed0*/  @P5 STG.E desc[UR22][R6.64], R53 ;  /* 0x0000003506005986 */ /* 0x0003e2000c101916 */
[C---:B------:R-:W-:Y:S01]  /*29ee0*/  VIADD R11, R9.reuse, UR5 ;  /* 0x00000005090b7c36 */ /* 0x040fe20008000000 */
[----:B------:R-:W-:-:S04]  /*29ef0*/  LEA.HI.X.SX32 R9, R9, R174, 0x2, P6 ;  /* 0x000000ae09097211 */ /* 0x000fc800030f16ff */
[----:B----4-:R-:W-:-:S04]  /*29f00*/  LEA R4, P6, R11, R0, 0x2 ;  /* 0x000000000b047211 */ /* 0x010fc800078c10ff */
[----:B------:R-:W-:Y:S01]  /*29f10*/  LEA.HI.X.SX32 R5, R11, R174, 0x2, P6 ;  /* 0x000000ae0b057211 */ /* 0x000fe200030f16ff */
[----:B------:R4:W-:Y:S04]  /*29f20*/  @P0 STG.E desc[UR22][R8.64], R54 ;  /* 0x0000003608000986 */ /* 0x0009e8000c101916 */
[----:B------:R1:W-:Y:S01]  /*29f30*/  @P4 STG.E desc[UR22][R4.64], R55 ;  /* 0x0000003704004986 */ /* 0x0003e2000c101916 */
[----:B-----5:R-:W-:Y:S01]  /*29f40*/  ISETP.LT.AND P1, PT, R12, UR6, !P2 ;  /* 0x000000060c007c0c */ /* 0x020fe2000d721270 */
[----:B------:R-:W5:Y:S02]  /*29f50*/  LDCU UR6, c[0x0][0x39c] ;  /* 0x00007380ff0677ac */ /* 0x000f640008000800 */
[----:B------:R-:W4:Y:S01]  /*29f60*/  LDL.LU R12, [R1+0xb34] ;  /* 0x000b3400010c7983 */ /* 0x000f220000300800 */
[----:B---3--:R-:W-:Y:S01]  /*29f70*/  ISETP.LT.AND P5, PT, R10, UR7, !P2 ;  /* 0x000000070a007c0c */ /* 0x008fe2000d7a1270 */
[----:B------:R-:W3:Y:S02]  /*29f80*/  LDCU UR7, c[0x0][0x39c] ;  /* 0x00007380ff0777ac */ /* 0x000ee40008000800 */
[----:B------:R-:W4:Y:S01]  /*29f90*/  LDL.LU R10, [R1+0xb30] ;  /* 0x000b3000010a7983 */ /* 0x000f220000300800 */
[----:B--2---:R-:W-:Y:S01]  /*29fa0*/  ISETP.LT.AND P0, PT, R15, UR4, !P2 ;  /* 0x000000040f007c0c */ /* 0x004fe2000d701270 */
[----:B-1----:R-:W-:-:S02]  /*29fb0*/  VIADD R3, R11, UR5 ;  /* 0x000000050b037c36 */ /* 0x002fc40008000000 */
[----:B------:R-:W2:Y:S01]  /*29fc0*/  LDL.LU R15, [R1+0xb2c] ;  /* 0x000b2c00010f7983 */ /* 0x000ea20000300800 */
[----:B------:R-:W1:Y:S01]  /*29fd0*/  LDCU UR4, c[0x0][0x39c] ;  /* 0x00007380ff0477ac */ /* 0x000e620008000800 */
[----:B-----5:R-:W-:Y:S02]  /*29fe0*/  ISETP.LT.AND P4, PT, R14, UR6, !P2 ;  /* 0x000000060e007c0c */ /* 0x020fe4000d781270 */
[----:B------:R-:W5:Y:S01]  /*29ff0*/  LDL.LU R14, [R1+0xb28] ;  /* 0x000b2800010e7983 */ /* 0x000f620000300800 */
[C---:B------:R-:W-:Y:S01]  /*2a000*/  LEA R2, P6, R3.reuse, R0, 0x2 ;  /* 0x0000000003027211 */ /* 0x040fe200078c10ff */
[C---:B------:R-:W-:Y:S01]  /*2a010*/  VIADD R7, R3.reuse, UR5 ;  /* 0x0000000503077c36 */ /* 0x040fe20008000000 */
[----:B------:R-:W1:Y:S02]  /*2a020*/  LDCU UR6, c[0x0][0x39c] ;  /* 0x00007380ff0677ac */ /* 0x000e640008000800 */
[----:B------:R-:W-:-:S05]  /*2a030*/  LEA.HI.X.SX32 R3, R3, R174, 0x2, P6 ;  /* 0x000000ae03037211 */ /* 0x000fca00030f16ff */
[----:B------:R1:W-:Y:S01]  /*2a040*/  @P1 STG.E desc[UR22][R2.64], R56 ;  /* 0x0000003802001986 */ /* 0x0003e2000c101916 */
[----:B---3--:R-:W-:Y:S01]  /*2a050*/  ISETP.LT.AND P1, PT, R13, UR7, !P2 ;  /* 0x000000070d007c0c */ /* 0x008fe2000d721270 */
[----:B------:R-:W2:Y:S02]  /*2a060*/  LDCU UR7, c[0x0][0x39c] ;  /* 0x00007380ff0777ac */ /* 0x000ea40008000800 */
[----:B------:R-:W3:Y:S01]  /*2a070*/  LDL.LU R13, [R1+0xb24] ;  /* 0x000b2400010d7983 */ /* 0x000ee20000300800 */
[C---:B------:R-:W-:Y:S02]  /*2a080*/  LEA R6, P6, R7.reuse, R0, 0x2 ;  /* 0x0000000007067211 */ /* 0x040fe400078c10ff */
[C---:B------:R-:W-:Y:S02]  /*2a090*/  IADD3 R11, PT, PT, R7.reuse, UR5, RZ ;  /* 0x00000005070b7c10 */ /* 0x040fe4000fffe0ff */
[----:B------:R-:W-:Y:S02]  /*2a0a0*/  LEA.HI.X.SX32 R7, R7, R174, 0x2, P6 ;  /* 0x000000ae07077211 */ /* 0x000fe400030f16ff */
[C---:B----4-:R-:W-:Y:S01]  /*2a0b0*/  LEA R8, P6, R11.reuse, R0, 0x2 ;  /* 0x000000000b087211 */ /* 0x050fe200078c10ff */
[----:B------:R-:W-:-:S03]  /*2a0c0*/  VIADD R5, R11, UR5 ;  /* 0x000000050b057c36 */ /* 0x000fc60008000000 */
[----:B------:R-:W-:Y:S01]  /*2a0d0*/  LEA.HI.X.SX32 R9, R11, R174, 0x2, P6 ;  /* 0x000000ae0b097211 */ /* 0x000fe200030f16ff */
[----:B------:R-:W-:Y:S01]  /*2a0e0*/  @P5 STG.E desc[UR22][R6.64], R57 ;  /* 0x0000003906005986 */ /* 0x000fe2000c101916 */
[----:B------:R-:W-:-:S03]  /*2a0f0*/  LEA R4, P6, R5, R0, 0x2 ;  /* 0x0000000005047211 */ /* 0x000fc600078c10ff */
[----:B------:R4:W-:Y:S01]  /*2a100*/  @P0 STG.E desc[UR22][R8.64], R58 ;  /* 0x0000003a08000986 */ /* 0x0009e2000c101916 */
[C---:B-1----:R-:W-:Y:S01]  /*2a110*/  VIADD R3, R5.reuse, UR5 ;  /* 0x0000000505037c36 */ /* 0x042fe20008000000 */
[----:B------:R-:W-:-:S04]  /*2a120*/  LEA.HI.X.SX32 R5, R5, R174, 0x2, P6 ;  /* 0x000000ae05057211 */ /* 0x000fc800030f16ff */
[C---:B------:R-:W-:Y:S01]  /*2a130*/  LEA R2, P6, R3.reuse, R0, 0x2 ;  /* 0x0000000003027211 */ /* 0x040fe200078c10ff */
[----:B------:R-:W-:-:S03]  /*2a140*/  VIADD R11, R3, UR5 ;  /* 0x00000005030b7c36 */ /* 0x000fc60008000000 */
[----:B------:R-:W-:Y:S01]  /*2a150*/  LEA.HI.X.SX32 R3, R3, R174, 0x2, P6 ;  /* 0x000000ae03037211 */ /* 0x000fe200030f16ff */
[----:B------:R1:W-:Y:S04]  /*2a160*/  @P4 STG.E desc[UR22][R4.64], R59 ;  /* 0x0000003b04004986 */ /* 0x0003e8000c101916 */
[----:B------:R1:W-:Y:S01]  /*2a170*/  @P1 STG.E desc[UR22][R2.64], R60 ;  /* 0x0000003c02001986 */ /* 0x0003e2000c101916 */
[----:B------:R-:W-:Y:S01]  /*2a180*/  ISETP.LT.AND P5, PT, R12, UR4, !P2 ;  /* 0x000000040c007c0c */ /* 0x000fe2000d7a1270 */
[----:B------:R-:W5:Y:S02]  /*2a190*/  LDCU UR4, c[0x0][0x39c] ;  /* 0x00007380ff0477ac */ /* 0x000f640008000800 */
[----:B------:R-:W3:Y:S01]  /*2a1a0*/  LDL.LU R12, [R1+0xb20] ;  /* 0x000b2000010c7983 */ /* 0x000ee20000300800 */
[----:B------:R-:W-:Y:S01]  /*2a1b0*/  ISETP.LT.AND P0, PT, R10, UR6, !P2 ;  /* 0x000000060a007c0c */ /* 0x000fe2000d701270 */
[----:B------:R-:W3:Y:S02]  /*2a1c0*/  LDCU UR6, c[0x0][0x39c] ;  /* 0x00007380ff0677ac */ /* 0x000ee40008000800 */
[----:B------:R-:W3:Y:S01]  /*2a1d0*/  LDL.LU R10, [R1+0xb1c] ;  /* 0x000b1c00010a7983 */ /* 0x000ee20000300800 */
[----:B--2---:R-:W-:Y:S01]  /*2a1e0*/  ISETP.LT.AND P4, PT, R15, UR7, !P2 ;  /* 0x000000070f007c0c */ /* 0x004fe2000d781270 */
[----:B------:R-:W2:Y:S02]  /*2a1f0*/  LDCU UR7, c[0x0][0x39c] ;  /* 0x00007380ff0777ac */ /* 0x000ea40008000800 */
[----:B------:R-:W3:Y:S01]  /*2a200*/  LDL.LU R15, [R1+0xb18] ;  /* 0x000b1800010f7983 */ /* 0x000ee20000300800 */
[----:B-----5:R-:W-:Y:S01]  /*2a210*/  ISETP.LT.AND P1, PT, R14, UR4, !P2 ;  /* 0x000000040e007c0c */ /* 0x020fe2000d721270 */
[----:B----4-:R-:W-:-:S02]  /*2a220*/  VIADD R9, R11, UR5 ;  /* 0x000000050b097c36 */ /* 0x010fc40008000000 */
[----:B------:R-:W4:Y:S01]  /*2a230*/  LDL.LU R14, [R1+0xb14] ;  /* 0x000b1400010e7983 */ /* 0x000f220000300800 */
[C---:B------:R-:W-:Y:S01]  /*2a240*/  LEA R6, P6, R11.reuse, R0, 0x2 ;  /* 0x000000000b067211 */ /* 0x040fe200078c10ff */
[----:B------:R-:W5:Y:S03]  /*2a250*/  LDCU UR4, c[0x0][0x39c] ;  /* 0x00007380ff0477ac */ /* 0x000f660008000800 */
[----:B------:R-:W-:Y:S01]  /*2a260*/  LEA.HI.X.SX32 R7, R11, R174, 0x2, P6 ;  /* 0x000000ae0b077211 */ /* 0x000fe200030f16ff */
[----:B-1----:R-:W-:-:S04]  /*2a270*/  VIADD R5, R9, UR5 ;  /* 0x0000000509057c36 */ /* 0x002fc80008000000 */
[----:B------:R1:W-:Y:S01]  /*2a280*/  @P5 STG.E desc[UR22][R6.64], R61 ;  /* 0x0000003d06005986 */ /* 0x0003e2000c101916 */
[----:B---3--:R-:W-:Y:S02]  /*2a290*/  ISETP.LT.AND P5, PT, R13, UR6, !P2 ;  /* 0x000000060d007c0c */ /* 0x008fe4000d7a1270 */
[----:B------:R-:W-:Y:S01]  /*2a2a0*/  LEA R8, P6, R9, R0, 0x2 ;  /* 0x0000000009087211 */ /* 0x000fe200078c10ff */
[----:B------:R-:W3:Y:S01]  /*2a2b0*/  LDL.LU R13, [R1+0xb10] ;  /* 0x000b1000010d7983 */ /* 0x000ee20000300800 */
[----:B------:R-:W-:Y:S01]  /*2a2c0*/  VIADD R11, R5, UR5 ;  /* 0x00000005050b7c36 */ /* 0x000fe20008000000 */
[----:B------:R-:W2:Y:S01]  /*2a2d0*/  LDCU UR6, c[0x0][0x39c] ;  /* 0x00007380ff0677ac */ /* 0x000ea20008000800 */
[----:B------:R-:W-:Y:S02]  /*2a2e0*/  LEA.HI.X.SX32 R9, R9, R174, 0x2, P6 ;  /* 0x000000ae09097211 */ /* 0x000fe400030f16ff */
[----:B------:R-:W-:-:S04]  /*2a2f0*/  LEA R4, P6, R5, R0, 0x2 ;  /* 0x0000000005047211 */ /* 0x000fc800078c10ff */
[----:B------:R-:W-:Y:S01]  /*2a300*/  LEA.HI.X.SX32 R5, R5, R174, 0x2, P6 ;  /* 0x000000ae05057211 */ /* 0x000fe200030f16ff */
[----:B------:R2:W-:Y:S01]  /*2a310*/  @P0 STG.E desc[UR22][R8.64], R62 ;  /* 0x0000003e08000986 */ /* 0x0005e2000c101916 */
[----:B------:R-:W-:-:S03]  /*2a320*/  LEA R2, P6, R11, R0, 0x2 ;  /* 0x000000000b027211 */ /* 0x000fc600078c10ff */
[----:B------:R4:W-:Y:S01]  /*2a330*/  @P4 STG.E desc[UR22][R4.64], R63 ;  /* 0x0000003f04004986 */ /* 0x0009e2000c101916 */
[C---:B-1----:R-:W-:Y:S01]  /*2a340*/  VIADD R7, R11.reuse, UR5 ;  /* 0x000000050b077c36 */ /* 0x042fe20008000000 */
[----:B------:R-:W-:-:S04]  /*2a350*/  LEA.HI.X.SX32 R3, R11, R174, 0x2, P6 ;  /* 0x000000ae0b037211 */ /* 0x000fc800030f16ff */
[C---:B------:R-:W-:Y:S01]  /*2a360*/  LEA R6, P6, R7.reuse, R0, 0x2 ;  /* 0x0000000007067211 */ /* 0x040fe200078c10ff */
[----:B--2---:R-:W-:-:S03]  /*2a370*/  VIADD R9, R7, UR5 ;  /* 0x0000000507097c36 */ /* 0x004fc60008000000 */
[----:B------:R-:W-:Y:S01]  /*2a380*/  LEA.HI.X.SX32 R7, R7, R174, 0x2, P6 ;  /* 0x000000ae07077211 */ /* 0x000fe200030f16ff */
[----:B------:R1:W-:Y:S04]  /*2a390*/  @P1 STG.E desc[UR22][R2.64], R64 ;  /* 0x0000004002001986 */ /* 0x0003e8000c101916 */
[----:B------:R2:W-:Y:S01]  /*2a3a0*/  @P5 STG.E desc[UR22][R6.64], R65 ;  /* 0x0000004106005986 */ /* 0x0005e2000c101916 */
[----:B------:R-:W-:Y:S01]  /*2a3b0*/  ISETP.LT.AND P0, PT, R12, UR7, !P2 ;  /* 0x000000070c007c0c */ /* 0x000fe2000d701270 */
[----:B------:R-:W4:Y:S02]  /*2a3c0*/  LDCU UR7, c[0x0][0x39c] ;  /* 0x00007380ff0777ac */ /* 0x000f240008000800 */
[----:B------:R-:W2:Y:S01]  /*2a3d0*/  LDL.LU R12, [R1+0xb0c] ;  /* 0x000b0c00010c7983 */ /* 0x000ea20000300800 */
[----:B-----5:R-:W-:Y:S01]  /*2a3e0*/  ISETP.LT.AND P4, PT, R10, UR4, !P2 ;  /* 0x000000040a007c0c */ /* 0x020fe2000d781270 */
[----:B------:R-:W3:Y:S02]  /*2a3f0*/  LDCU UR4, c[0x0][0x39c] ;  /* 0x00007380ff0477ac */ /* 0x000ee40008000800 */
[----:B------:R-:W5:Y:S01]  /*2a400*/  LDL.LU R10, [R1+0xb08] ;  /* 0x000b0800010a7983 */ /* 0x000f620000300800 */
[----:B------:R-:W-:Y:S01]  /*2a410*/  ISETP.LT.AND P1, PT, R15, UR6, !P2 ;  /* 0x000000060f007c0c */ /* 0x000fe2000d721270 */
[----:B------:R-:W-:-:S02]  /*2a420*/  VIADD R11, R9, UR5 ;  /* 0x00000005090b7c36 */ /* 0x000fc40008000000 */
[----:B------:R-:W5:Y:S01]  /*2a430*/  LDL.LU R15, [R1+0xb04] ;  /* 0x000b0400010f7983 */ /* 0x000f620000300800 */
[C---:B------:R-:W-:Y:S01]  /*2a440*/  LEA R8, P6, R9.reuse, R0, 0x2 ;  /* 0x0000000009087211 */ /* 0x040fe200078c10ff */
[----:B------:R-:W2:Y:S01]  /*2a450*/  LDCU UR6, c[0x0][0x39c] ;  /* 0x00007380ff0677ac */ /* 0x000ea20008000800 */
[----:B----4-:R-:W-:Y:S02]  /*2a460*/  ISETP.LT.AND P5, PT, R14, UR7, !P2 ;  /* 0x000000070e007c0c */ /* 0x010fe4000d7a1270 */
[----:B------:R-:W4:Y:S01]  /*2a470*/  LDL.LU R14, [R1+0xb00] ;  /* 0x000b0000010e7983 */ /* 0x000f220000300800 */
[----:B------:R-:W-:Y:S01]  /*2a480*/  LEA.HI.X.SX32 R9, R9, R174, 0x2, P6 ;  /* 0x000000ae09097211 */ /* 0x000fe200030f16ff */
[----:B------:R-:W5:Y:S04]  /*2a490*/  LDCU UR7, c[0x0][0x39c] ;  /* 0x00007380ff0777ac */ /* 0x000f680008000800 */
[----:B------:R2:W-:Y:S01]  /*2a4a0*/  @P0 STG.E desc[UR22][R8.64], R66 ;  /* 0x0000004208000986 */ /* 0x0005e2000c101916 */
[C---:B------:R-:W-:Y:S01]  /*2a4b0*/  LEA R4, P6, R11.reuse, R0, 0x2 ;  /* 0x000000000b047211 */ /* 0x040fe200078c10ff */
[----:B-1----:R-:W-:Y:S01]  /*2a4c0*/  VIADD R3, R11, UR5 ;  /* 0x000000050b037c36 */ /* 0x002fe20008000000 */
[----:B---3--:R-:W-:-:S02]  /*2a4d0*/  ISETP.LT.AND P0, PT, R13, UR4, !P2 ;  /* 0x000000040d007c0c */ /* 0x008fc4000d701270 */
[----:B------:R-:W-:Y:S01]  /*2a4e0*/  LEA.HI.X.SX32 R5, R11, R174, 0x2, P6 ;  /* 0x000000ae0b057211 */ /* 0x000fe200030f16ff */
[----:B------:R-:W3:Y:S01]  /*2a4f0*/  LDL.LU R13, [R1+0xafc] ;  /* 0x000afc00010d7983 */ /* 0x000ee20000300800 */
[C---:B------:R-:W-:Y:S01]  /*2a500*/  LEA R2, P6, R3.reuse, R0, 0x2 ;  /* 0x0000000003027211 */ /* 0x040fe200078c10ff */
[C---:B--2---:R-:W-:Y:S01]  /*2a510*/  VIADD R7, R3.reuse, UR5 ;  /* 0x0000000503077c36 */ /* 0x044fe20008000000 */
[----:B------:R-:W1:Y:S02]  /*2a520*/  LDCU UR4, c[0x0][0x39c] ;  /* 0x00007380ff0477ac */ /* 0x000e640008000800 */
[----:B------:R-:W-:Y:S01]  /*2a530*/  LEA.HI.X.SX32 R3, R3, R174, 0x2, P6 ;  /* 0x000000ae03037211 */ /* 0x000fe200030f16ff */
[----:B------:R2:W-:Y:S01]  /*2a540*/  @P4 STG.E desc[UR22][R4.64], R67 ;  /* 0x0000004304004986 */ /* 0x0005e2000c101916 */
[----:B------:R-:W-:-:S03]  /*2a550*/  LEA R6, P6, R7, R0, 0x2 ;  /* 0x0000000007067211 */ /* 0x000fc600078c10ff */
[----:B------:R1:W-:Y:S01]  /*2a560*/  @P1 STG.E desc[UR22][R2.64], R68 ;  /* 0x0000004402001986 */ /* 0x0003e2000c101916 */
[C---:B------:R-:W-:Y:S02]  /*2a570*/  IADD3 R11, PT, PT, R7.reuse, UR5, RZ ;  /* 0x00000005070b7c10 */ /* 0x040fe4000fffe0ff */
[----:B------:R-:W-:Y:S02]  /*2a580*/  LEA.HI.X.SX32 R7, R7, R174, 0x2, P6 ;  /* 0x000000ae07077211 */ /* 0x000fe400030f16ff */
[----:B------:R-:W-:-:S04]  /*2a590*/  LEA R8, P6, R11, R0, 0x2 ;  /* 0x000000000b087211 */ /* 0x000fc800078c10ff */
[----:B------:R-:W-:Y:S01]  /*2a5a0*/  LEA.HI.X.SX32 R9, R11, R174, 0x2, P6 ;  /* 0x000000ae0b097211 */ /* 0x000fe200030f16ff */
[----:B------:R-:W-:Y:S04]  /*2a5b0*/  @P5 STG.E desc[UR22][R6.64], R69 ;  /* 0x0000004506005986 */ /* 0x000fe8000c101916 */
[----:B------:R1:W-:Y:S01]  /*2a5c0*/  @P0 STG.E desc[UR22][R8.64], R70 ;  /* 0x0000004608000986 */ /* 0x0003e2000c101916 */
[----:B------:R-:W-:Y:S01]  /*2a5d0*/  ISETP.LT.AND P4, PT, R12, UR6, !P2 ;  /* 0x000000060c007c0c */ /* 0x000fe2000d781270 */
[----:B------:R-:W4:Y:S02]  /*2a5e0*/  LDCU UR6, c[0x0][0x39c] ;  /* 0x00007380ff0677ac */ /* 0x000f240008000800 */
[----:B------:R-:W3:Y:S01]  /*2a5f0*/  LDL.LU R12, [R1+0xaf8] ;  /* 0x000af800010c7983 */ /* 0x000ee20000300800 */
[----:B-----5:R-:W-:Y:S01]  /*2a600*/  ISETP.LT.AND P1, PT, R10, UR7, !P2 ;  /* 0x000000070a007c0c */ /* 0x020fe2000d721270 */
[----:B------:R-:W3:Y:S02]  /*2a610*/  LDCU UR7, c[0x0][0x39c] ;  /* 0x00007380ff0777ac */ /* 0x000ee40008000800 */
[----:B------:R-:W5:Y:S01]  /*2a620*/  LDL.LU R10, [R1+0xaf4] ;  /* 0x000af400010a7983 */ /* 0x000f620000300800 */
[----:B-1----:R-:W-:Y:S01]  /*2a630*/  ISETP.LT.AND P5, PT, R15, UR4, !P2 ;  /* 0x000000040f007c0c */ /* 0x002fe2000d7a1270 */
[----:B--2---:R-:W-:-:S02]  /*2a640*/  VIADD R5, R11, UR5 ;  /* 0x000000050b057c36 */ /* 0x004fc40008000000 */
[----:B------:R-:W2:Y:S01]  /*2a650*/  LDL.LU R15, [R1+0xaf0] ;  /* 0x000af000010f7983 */ /* 0x000ea20000300800 */
[----:B------:R-:W1:Y:S01]  /*2a660*/  LDCU UR4, c[0x0][0x39c] ;  /* 0x00007380ff0477ac */ /* 0x000e620008000800 */
[----:B----4-:R-:W-:Y:S02]  /*2a670*/  ISETP.LT.AND P0, PT, R14, UR6, !P2 ;  /* 0x000000060e007c0c */ /* 0x010fe4000d701270 */
[----:B------:R-:W4:Y:S01]  /*2a680*/  LDL.LU R14, [R1+0xaec] ;  /* 0x000aec00010e7983 */ /* 0x000f220000300800 */
[C---:B------:R-:W-:Y:S01]  /*2a690*/  LEA R4, P6, R5.reuse, R0, 0x2 ;  /* 0x0000000005047211 */ /* 0x040fe200078c10ff */
[C---:B------:R-:W-:Y:S01]  /*2a6a0*/  VIADD R3, R5.reuse, UR5 ;  /* 0x0000000505037c36 */ /* 0x040fe20008000000 */
[----:B------:R-:W5:Y:S02]  /*2a6b0*/  LDCU UR6, c[0x0][0x39c] ;  /* 0x00007380ff0677ac */ /* 0x000f640008000800 */
[----:B------:R-:W-:Y:S01]  /*2a6c0*/  LEA.HI.X.SX32 R5, R5, R174, 0x2, P6 ;  /* 0x000000ae05057211 */ /* 0x000fe200030f16ff */
[----:B------:R-:W-:-:S04]  /*2a6d0*/  VIADD R11, R3, UR5 ;  /* 0x00000005030b7c36 */ /* 0x000fc80008000000 */
        /* <DEDUP_REMOVED lines=20> */
[----:B------:R-:W4:Y:S02]  /*2a820*/  LDCU UR4, c[0x0][0x39c] ;  /* 0x00007380ff0477ac */ /* 0x000f240008000800 */
[----:B------:R-:W3:Y:S01]  /*2a830*/  LDL.LU R12, [R1+0xae4] ;  /* 0x000ae400010c7983 */ /* 0x000ee20000300800 */
[----:B-----5:R-:W-:Y:S01]  /*2a840*/  ISETP.LT.AND P5, PT, R10, UR6, !P2 ;  /* 0x000000060a007c0c */ /* 0x020fe2000d7a1270 */
[----:B------:R-:W3:Y:S02]  /*2a850*/  LDCU UR6, c[0x0][0x39c] ;  /* 0x00007380ff0677ac */ /* 0x000ee40008000800 */
[----:B------:R-:W5:Y:S01]  /*2a860*/  LDL.LU R10, [R1+0xae0] ;  /* 0x000ae000010a7983 */ /* 0x000f620000300800 */
[----:B--2---:R-:W-:Y:S01]  /*2a870*/  ISETP.LT.AND P0, PT, R15, UR7, !P2 ;  /* 0x000000070f007c0c */ /* 0x004fe2000d701270 */
[----:B------:R-:W2:Y:S02]  /*2a880*/  LDCU UR7, c[0x0][0x39c] ;  /* 0x00007380ff0777ac */ /* 0x000ea40008000800 */
[----:B------:R-:W5:Y:S01]  /*2a890*/  LDL.LU R15, [R1+0xadc] ;  /* 0x000adc00010f7983 */ /* 0x000f620000300800 */
[----:B----4-:R-:W-:Y:S01]  /*2a8a0*/  ISETP.LT.AND P4, PT, R14, UR4, !P2 ;  /* 0x000000040e007c0c */ /* 0x010fe2000d781270 */
[----:B------:R-:W-:-:S02]  /*2a8b0*/  VIADD R7, R11, UR5 ;  /* 0x000000050b077c36 */ /* 0x000fc40008000000 */
[----:B------:R-:W4:Y:S01]  /*2a8c0*/  LDL.LU R14, [R1+0xad8] ;  /* 0x000ad800010e7983 */ /* 0x000f220000300800 */
[C---:B------:R-:W-:Y:S01]  /*2a8d0*/  LEA R2, P6, R11.reuse, R0, 0x2 ;  /* 0x000000000b027211 */ /* 0x040fe200078c10ff */
[----:B------:R-:W5:Y:S03]  /*2a8e0*/  LDCU UR4, c[0x0][0x39c] ;  /* 0x00007380ff0477ac */ /* 0x000f660008000800 */
[----:B------:R-:W-:Y:S01]  /*2a8f0*/  LEA.HI.X.SX32 R3, R11, R174, 0x2, P6 ;  /* 0x000000ae0b037211 */ /* 0x000fe200030f16ff */
[----:B-1----:R-:W-:-:S04]  /*2a900*/  VIADD R9, R7, UR5 ;  /* 0x0000000507097c36 */ /* 0x002fc80008000000 */
[----:B------:R1:W-:Y:S01]  /*2a910*/  @P1 STG.E desc[UR22][R2.64], R76 ;  /* 0x0000004c02001986 */ /* 0x0003e2000c101916 */
[----:B------:R-:W-:Y:S02]  /*2a920*/  LEA R6, P6, R7, R0, 0x2 ;  /* 0x0000000007067211 */ /* 0x000fe400078c10ff */
[----:B---3--:R-:W-:Y:S01]  /*2a930*/  ISETP.LT.AND P1, PT, R13, UR6, !P2 ;  /* 0x000000060d007c0c */ /* 0x008fe2000d721270 */
[----:B------:R-:W-:Y:S01]  /*2a940*/  VIADD R11, R9, UR5 ;  /* 0x00000005090b7c36 */ /* 0x000fe20008000000 */
[----:B------:R-:W3:Y:S01]  /*2a950*/  LDL.LU R13, [R1+0xad4] ;  /* 0x000ad400010d7983 */ /* 0x000ee20000300800 */
[----:B------:R-:W-:Y:S01]  /*2a960*/  LEA.HI.X.SX32 R7, R7, R174, 0x2, P6 ;  /* 0x000000ae07077211 */ /* 0x000fe200030f16ff */
[----:B------:R-:W2:Y:S01]  /*2a970*/  LDCU UR6, c[0x0][0x39c] ;  /* 0x00007380ff0677ac */ /* 0x000ea20008000800 */
        /* <DEDUP_REMOVED lines=19> */
[----:B------:R-:W1:Y:S02]  /*2aab0*/  LDCU UR6, c[0x0][0x39c] ;  /* 0x00007380ff0677ac */ /* 0x000e640008000800 */
[----:B------:R-:W5:Y:S01]  /*2aac0*/  LDL.LU R15, [R1+0xac8] ;  /* 0x000ac800010f7983 */ /* 0x000f620000300800 */
[----:B----4-:R-:W-:Y:S01]  /*2aad0*/  ISETP.LT.AND P1, PT, R14, UR7, !P2 ;  /* 0x000000070e007c0c */ /* 0x010fe2000d721270 */
[----:B------:R-:W5:Y:S02]  /*2aae0*/  LDCU UR7, c[0x0][0x39c] ;  /* 0x00007380ff0777ac */ /* 0x000f640008000800 */
[----:B------:R-:W4:Y:S01]  /*2aaf0*/  LDL.LU R14, [R1+0xac4] ;  /* 0x000ac400010e7983 */ /* 0x000f220000300800 */
[----:B------:R-:W-:-:S02]  /*2ab00*/  LEA R6, P6, R7, R0, 0x2 ;  /* 0x0000000007067211 */ /* 0x000fc400078c10ff */
[C---:B------:R-:W-:Y:S02]  /*2ab10*/  IADD3 R11, PT, PT, R7.reuse, UR5, RZ ;  /* 0x00000005070b7c10 */ /* 0x040fe4000fffe0ff */
[----:B------:R-:W-:-:S05]  /*2ab20*/  LEA.HI.X.SX32 R7, R7, R174, 0x2, P6 ;  /* 0x000000ae07077211 */ /* 0x000fca00030f16ff */
[----:B------:R2:W-:Y:S01]  /*2ab30*/  @P5 STG.E desc[UR22][R6.64], R81 ;  /* 0x0000005106005986 */ /* 0x0005e2000c101916 */
[----:B------:R-:W-:Y:S02]  /*2ab40*/  LEA R8, P6, R11, R0, 0x2 ;  /* 0x000000000b087211 */ /* 0x000fe400078c10ff */
[----:B---3--:R-:W-:Y:S01]  /*2ab50*/  ISETP.LT.AND P5, PT, R13, UR4, !P2 ;  /* 0x000000040d007c0c */ /* 0x008fe2000d7a1270 */
[C---:B-1----:R-:W-:Y:S01]  /*2ab60*/  VIADD R5, R11.reuse, UR5 ;  /* 0x000000050b057c36 */ /* 0x042fe20008000000 */
[----:B------:R-:W3:Y:S01]  /*2ab70*/  LDL.LU R13, [R1+0xac0] ;  /* 0x000ac000010d7983 */ /* 0x000ee20000300800 */
[----:B------:R-:W-:Y:S01]  /*2ab80*/  LEA.HI.X.SX32 R9, R11, R174, 0x2, P6 ;  /* 0x000000ae0b097211 */ /* 0x000fe200030f16ff */
[----:B------:R-:W1:Y:S02]  /*2ab90*/  LDCU UR4, c[0x0][0x39c] ;  /* 0x00007380ff0477ac */ /* 0x000e640008000800 */
[C---:B------:R-:W-:Y:S01]  /*2aba0*/  LEA R4, P6, R5.reuse, R0, 0x2 ;  /* 0x0000000005047211 */ /* 0x040fe200078c10ff */
[----:B--2---:R-:W-:-:S03]  /*2abb0*/  VIADD R3, R5, UR5 ;  /* 0x0000000505037c36 */ /* 0x004fc60008000000 */
[----:B------:R-:W-:Y:S01]  /*2abc0*/  LEA.HI.X.SX32 R5, R5, R174, 0x2, P6 ;  /* 0x000000ae05057211 */ /* 0x000fe200030f16ff */
[----:B------:R2:W-:Y:S01]  /*2abd0*/  @P0 STG.E desc[UR22][R8.64], R82 ;  /* 0x0000005208000986 */ /* 0x0005e2000c101916 */
[----:B------:R-:W-:-:S03]  /*2abe0*/  LEA R2, P6, R3, R0, 0x2 ;  /* 0x0000000003027211 */ /* 0x000fc600078c10ff */
[----:B------:R1:W-:Y:S01]  /*2abf0*/  @P4 STG.E desc[UR22][R4.64], R83 ;  /* 0x0000005304004986 */ /* 0x0003e2000c101916 */
[C---:B------:R-:W-:Y:S01]  /*2ac00*/  VIADD R11, R3.reuse, UR5 ;  /* 0x00000005030b7c36 */ /* 0x040fe20008000000 */
[----:B------:R-:W-:-:S04]  /*2ac10*/  LEA.HI.X.SX32 R3, R3, R174, 0x2, P6 ;  /* 0x000000ae03037211 */ /* 0x000fc800030f16ff */
        /* <DEDUP_REMOVED lines=59> */
[----:B------:R-:W3:Y:S01]  /*2afd0*/  LDCU UR6, c[0x0][0x39c] ;  /* 0x00007380ff0677ac */ /* 0x000ee20008000800 */
[----:B------:R-:W4:Y:S01]  /*2afe0*/  LDL.LU R13, [R1+0xa7c] ;  /* 0x000a7c00010d7983 */ /* 0x000f220000300800 */
[----:B------:R-:W-:Y:S02]  /*2aff0*/  LEA.HI.X.SX32 R3, R3, R174, 0x2, P6 ;  /* 0x000000ae03037211 */ /* 0x000fe400030f16ff */
[C---:B------:R-:W-:Y:S02]  /*2b000*/  LEA R6, P6, R7.reuse, R0, 0x2 ;  /* 0x0000000007067211 */ /* 0x040fe400078c10ff */
[----:B------:R-:W-:-:S02]  /*2b010*/  IADD3 R11, PT, PT, R7, UR5, RZ ;  /* 0x00000005070b7c10 */ /* 0x000fc4000fffe0ff */
        /* <DEDUP_REMOVED lines=15> */
[----:B------:R-:W5:Y:S02]  /*2b110*/  LDCU UR4, c[0x0][0x39c] ;  /* 0x00007380ff0477ac */ /* 0x000f640008000800 */
[----:B------:R-:W2:Y:S01]  /*2b120*/  LDL.LU R10, [R1+0xa74] ;  /* 0x000a7400010a7983 */ /* 0x000ea20000300800 */
[----:B---3--:R-:W-:Y:S01]  /*2b130*/  ISETP.LT.AND P0, PT, R15, UR6, !P2 ;  /* 0x000000060f007c0c */ /* 0x008fe2000d701270 */
[----:B------:R-:W-:-:S02]  /*2b140*/  VIADD R11, R3, UR5 ;  /* 0x00000005030b7c36 */ /* 0x000fc40008000000 */
[----:B------:R-:W3:Y:S01]  /*2b150*/  LDL.LU R15, [R1+0xa70] ;  /* 0x000a7000010f7983 */ /* 0x000ee20000300800 */
[C---:B------:R-:W-:Y:S01]  /*2b160*/  LEA R2, P6, R3.reuse, R0, 0x2 ;  /* 0x0000000003027211 */ /* 0x040fe200078c10ff */
[----:B------:R-:W2:Y:S01]  /*2b170*/  LDCU UR6, c[0x0][0x39c] ;  /* 0x00007380ff0677ac */ /* 0x000ea20008000800 */
[----:B----4-:R-:W-:Y:S02]  /*2b180*/  ISETP.LT.AND P4, PT, R14, UR7, !P2 ;  /* 0x000000070e007c0c */ /* 0x010fe4000d781270 */
[----:B------:R-:W4:Y:S01]  /*2b190*/  LDL.LU R14, [R1+0xa6c] ;  /* 0x000a6c00010e7983 */ /* 0x000f220000300800 */
[----:B------:R-:W-:Y:S01]  /*2b1a0*/  LEA.HI.X.SX32 R3, R3, R174, 0x2, P6 ;  /* 0x000000ae03037211 */ /* 0x000fe200030f16ff */
[----:B------:R-:W2:Y:S04]  /*2b1b0*/  LDCU UR7, c[0x0][0x39c] ;  /* 0x00007380ff0777ac */ /* 0x000ea80008000800 */
[----:B------:R2:W-:Y:S01]  /*2b1c0*/  @P1 STG.E desc[UR22][R2.64], R96 ;  /* 0x0000006002001986 */ /* 0x0005e2000c101916 */
[C---:B------:R-:W-:Y:S01]  /*2b1d0*/  LEA R6, P6, R11.reuse, R0, 0x2 ;  /* 0x000000000b067211 */ /* 0x040fe200078c10ff */
[----:B-1----:R-:W-:Y:S01]  /*2b1e0*/  VIADD R9, R11, UR5 ;  /* 0x000000050b097c36 */ /* 0x002fe20008000000 */
[----:B-----5:R-:W-:-:S02]  /*2b1f0*/  ISETP.LT.AND P1, PT, R13, UR4, !P2 ;  /* 0x000000040d007c0c */ /* 0x020fc4000d721270 */
[----:B------:R-:W-:Y:S01]  /*2b200*/  LEA.HI.X.SX32 R7, R11, R174, 0x2, P6 ;  /* 0x000000ae0b077211 */ /* 0x000fe200030f16ff */
[----:B------:R-:W5:Y:S01]  /*2b210*/  LDL.LU R13, [R1+0xa68] ;  /* 0x000a6800010d7983 */ /* 0x000f620000300800 */
[C---:B------:R-:W-:Y:S01]  /*2b220*/  LEA R8, P6, R9.reuse, R0, 0x2 ;  /* 0x0000000009087211 */ /* 0x040fe200078c10ff */
[C---:B--2---:R-:W-:Y:S01]  /*2b230*/  VIADD R5, R9.reuse, UR5 ;  /* 0x0000000509057c36 */ /* 0x044fe20008000000 */
[----:B------:R-:W3:Y:S02]  /*2b240*/  LDCU UR4, c[0x0][0x39c] ;  /* 0x00007380ff0477ac */ /* 0x000ee40008000800 */
        /* <DEDUP_REMOVED lines=17> */
[----:B-1----:R-:W-:-:S02]  /*2b360*/  VIADD R7, R11, UR5 ;  /* 0x000000050b077c36 */ /* 0x002fc40008000000 */
[----:B------:R-:W3:Y:S01]  /*2b370*/  LDL.LU R15, [R1+0xa5c] ;  /* 0x000a5c00010f7983 */ /* 0x000ee20000300800 */
[----:B------:R-:W1:Y:S01]  /*2b380*/  LDCU UR4, c[0x0][0x39c] ;  /* 0x00007380ff0477ac */ /* 0x000e620008000800 */
[----:B----4-:R-:W-:Y:S02]  /*2b390*/  ISETP.LT.AND P1, PT, R14, UR6, !P2 ;  /* 0x000000060e007c0c */ /* 0x010fe4000d721270 */
[----:B------:R-:W4:Y:S01]  /*2b3a0*/  LDL.LU R14, [R1+0xa58] ;  /* 0x000a5800010e7983 */ /* 0x000f220000300800 */
[C---:B------:R-:W-:Y:S01]  /*2b3b0*/  LEA R6, P6, R7.reuse, R0, 0x2 ;  /* 0x0000000007067211 */ /* 0x040fe200078c10ff */
[C---:B--2---:R-:W-:Y:S01]  /*2b3c0*/  VIADD R9, R7.reuse, UR5 ;  /* 0x0000000507097c36 */ /* 0x044fe20008000000 */
[----:B------:R-:W2:Y:S02]  /*2b3d0*/  LDCU UR6, c[0x0][0x39c] ;  /* 0x00007380ff0677ac */ /* 0x000ea40008000800 */
[----:B------:R-:W-:Y:S01]  /*2b3e0*/  LEA.HI.X.SX32 R7, R7, R174, 0x2, P6 ;  /* 0x000000ae07077211 */ /* 0x000fe200030f16ff */
[----:B------:R-:W-:-:S04]  /*2b3f0*/  VIADD R11, R9, UR5 ;  /* 0x00000005090b7c36 */ /* 0x000fc80008000000 */
[----:B------:R1:W-:Y:S01]  /*2b400*/  @P5 STG.E desc[UR22][R6.64], R101 ;  /* 0x0000006506005986 */ /* 0x0003e2000c101916 */
[----:B------:R-:W-:Y:S02]  /*2b410*/  LEA R8, P6, R9, R0, 0x2 ;  /* 0x0000000009087211 */ /* 0x000fe400078c10ff */
[----:B-----5:R-:W-:Y:S01]  /*2b420*/  ISETP.LT.AND P5, PT, R13, UR7, !P2 ;  /* 0x000000070d007c0c */ /* 0x020fe2000d7a1270 */
[----:B------:R-:W-:Y:S01]  /*2b430*/  VIADD R3, R11, UR5 ;  /* 0x000000050b037c36 */ /* 0x000fe20008000000 */
[----:B------:R-:W5:Y:S01]  /*2b440*/  LDL.LU R13, [R1+0xa54] ;  /* 0x000a5400010d7983 */ /* 0x000f620000300800 */
[----:B------:R-:W-:Y:S01]  /*2b450*/  LEA.HI.X.SX32 R9, R9, R174, 0x2, P6 ;  /* 0x000000ae09097211 */ /* 0x000fe200030f16ff */
[----:B------:R-:W3:Y:S01]  /*2b460*/  LDCU UR7, c[0x0][0x39c] ;  /* 0x00007380ff0777ac */ /* 0x000ee20008000800 */
[----:B------:R-:W-:-:S04]  /*2b470*/  LEA R4, P6, R11, R0, 0x2 ;  /* 0x000000000b047211 */ /* 0x000fc800078c10ff */
[----:B------:R-:W-:Y:S01]  /*2b480*/  LEA.HI.X.SX32 R5, R11, R174, 0x2, P6 ;  /* 0x000000ae0b057211 */ /* 0x000fe200030f16ff */
[----:B------:R-:W-:Y:S01]  /*2b490*/  @P0 STG.E desc[UR22][R8.64], R102 ;  /* 0x0000006608000986 */ /* 0x000fe2000c101916 */
[----:B------:R-:W-:-:S03]  /*2b4a0*/  LEA R2, P6, R3, R0, 0x2 ;  /* 0x0000000003027211 */ /* 0x000fc600078c10ff */
[----:B------:R2:W-:Y:S01]  /*2b4b0*/  @P4 STG.E desc[UR22][R4.64], R103 ;  /* 0x0000006704004986 */ /* 0x0005e2000c101916 */
[C---:B-1----:R-:W-:Y:S01]  /*2b4c0*/  VIADD R7, R3.reuse, UR5 ;  /* 0x0000000503077c36 */ /* 0x042fe20008000000 */
[----:B------:R-:W-:-:S04]  /*2b4d0*/  LEA.HI.X.SX32 R3, R3, R174, 0x2, P6 ;  /* 0x000000ae03037211 */ /* 0x000fc800030f16ff */
[C---:B------:R-:W-:Y:S02]  /*2b4e0*/  LEA R6, P6, R7.reuse, R0, 0x2 ;  /* 0x0000000007067211 */ /* 0x040fe400078c10ff */
[C---:B------:R-:W-:Y:S02]  /*2b4f0*/  IADD3 R11, PT, PT, R7.reuse, UR5, RZ ;  /* 0x00000005070b7c10 */ /* 0x040fe4000fffe0ff */
[----:B------:R-:W-:Y:S01]  /*2b500*/  LEA.HI.X.SX32 R7, R7, R174, 0x2, P6 ;  /* 0x000000ae07077211 */ /* 0x000fe200030f16ff */
[----:B------:R1:W-:Y:S04]  /*2b510*/  @P1 STG.E desc[UR22][R2.64], R104 ;  /* 0x0000006802001986 */ /* 0x0003e8000c101916 */
[----:B------:R1:W-:Y:S01]  /*2b520*/  @P5 STG.E desc[UR22][R6.64], R105 ;  /* 0x0000006906005986 */ /* 0x0003e2000c101916 */
[----:B------:R-:W-:Y:S01]  /*2b530*/  ISETP.LT.AND P0, PT, R12, UR4, !P2 ;  /* 0x000000040c007c0c */ /* 0x000fe2000d701270 */
[----:B------:R-:W4:Y:S02]  /*2b540*/  LDCU UR4, c[0x0][0x39c] ;  /* 0x00007380ff0477ac */ /* 0x000f240008000800 */
[----:B------:R-:W5:Y:S01]  /*2b550*/  LDL.LU R12, [R1+0xa50] ;  /* 0x000a5000010c7983 */ /* 0x000f620000300800 */
[----:B--2---:R-:W-:Y:S01]  /*2b560*/  ISETP.LT.AND P4, PT, R10, UR6, !P2 ;  /* 0x000000060a007c0c */ /* 0x004fe2000d781270 */
[----:B------:R-:W5:Y:S02]  /*2b570*/  LDCU UR6, c[0x0][0x39c] ;  /* 0x00007380ff0677ac */ /* 0x000f640008000800 */
[----:B------:R-:W2:Y:S01]  /*2b580*/  LDL.LU R10, [R1+0xa4c] ;  /* 0x000a4c00010a7983 */ /* 0x000ea20000300800 */
[----:B---3--:R-:W-:Y:S01]  /*2b590*/  ISETP.LT.AND P1, PT, R15, UR7, !P2 ;  /* 0x000000070f007c0c */ /* 0x008fe2000d721270 */
[----:B------:R-:W3:Y:S02]  /*2b5a0*/  LDCU UR7, c[0x0][0x39c] ;  /* 0x00007380ff0777ac */ /* 0x000ee40008000800 */
[----:B------:R-:W2:Y:S01]  /*2b5b0*/  LDL.LU R15, [R1+0xa48] ;  /* 0x000a4800010f7983 */ /* 0x000ea20000300800 */
[----:B----4-:R-:W-:Y:S01]  /*2b5c0*/  ISETP.LT.AND P5, PT, R14, UR4, !P2 ;  /* 0x000000040e007c0c */ /* 0x010fe2000d7a1270 */
[----:B------:R-:W-:-:S02]  /*2b5d0*/  VIADD R5, R11, UR5 ;  /* 0x000000050b057c36 */ /* 0x000fc40008000000 */
[----:B------:R-:W4:Y:S01]  /*2b5e0*/  LDL.LU R14, [R1+0xa44] ;  /* 0x000a4400010e7983 */ /* 0x000f220000300800 */
[C---:B------:R-:W-:Y:S01]  /*2b5f0*/  LEA R8, P6, R11.reuse, R0, 0x2 ;  /* 0x000000000b087211 */ /* 0x040fe200078c10ff */
[----:B------:R-:W2:Y:S03]  /*2b600*/  LDCU UR4, c[0x0][0x39c] ;  /* 0x00007380ff0477ac */ /* 0x000ea60008000800 */
[----:B------:R-:W-:Y:S01]  /*2b610*/  LEA.HI.X.SX32 R9, R11, R174, 0x2, P6 ;  /* 0x000000ae0b097211 */ /* 0x000fe200030f16ff */
[----:B-1----:R-:W-:-:S04]  /*2b620*/  VIADD R3, R5, UR5 ;  /* 0x0000000505037c36 */ /* 0x002fc80008000000 */
[----:B------:R1:W-:Y:S01]  /*2b630*/  @P0 STG.E desc[UR22][R8.64], R106 ;  /* 0x0000006a08000986 */ /* 0x0003e2000c101916 */
[----:B------:R-:W-:Y:S02]  /*2b640*/  LEA R4, P6, R5, R0, 0x2 ;  /* 0x0000000005047211 */ /* 0x000fe400078c10ff */
[----:B-----5:R-:W-:Y:S01]  /*2b650*/  ISETP.LT.AND P0, PT, R13, UR6, !P2 ;  /* 0x000000060d007c0c */ /* 0x020fe2000d701270 */
[----:B------:R-:W-:Y:S01]  /*2b660*/  VIADD R11, R3, UR5 ;  /* 0x00000005030b7c36 */ /* 0x000fe20008000000 */
[----:B------:R-:W5:Y:S01]  /*2b670*/  LDL.LU R13, [R1+0xa40] ;  /* 0x000a4000010d7983 */ /* 0x000f620000300800 */
        /* <DEDUP_REMOVED lines=10> */
[----:B---3--:R-:W-:-:S03]  /*2b720*/  VIADD R5, R9, UR5 ;  /* 0x0000000509057c36 */ /* 0x008fc60008000000 */
[----:B------:R-:W-:Y:S01]  /*2b730*/  LEA.HI.X.SX32 R9, R9, R174, 0x2, P6 ;  /* 0x000000ae09097211 */ /* 0x000fe200030f16ff */
[----:B------:R1:W-:Y:S04]  /*2b740*/  @P5 STG.E desc[UR22][R6.64], R109 ;  /* 0x0000006d06005986 */ /* 0x0003e8000c101916 */
[----:B------:R3:W-:Y:S01]  /*2b750*/  @P0 STG.E desc[UR22][R8.64], R110 ;  /* 0x0000006e08000986 */ /* 0x0007e2000c101916 */
[----:B------:R-:W-:Y:S01]  /*2b760*/  ISETP.LT.AND P4, PT, R12, UR7, !P2 ;  /* 0x000000070c007c0c */ /* 0x000fe2000d781270 */
[----:B------:R-:W4:Y:S02]  /*2b770*/  LDCU UR7, c[0x0][0x39c] ;  /* 0x00007380ff0777ac */ /* 0x000f240008000800 */
[----:B------:R-:W3:Y:S01]  /*2b780*/  LDL.LU R12, [R1+0xa3c] ;  /* 0x000a3c00010c7983 */ /* 0x000ee20000300800 */
[----:B--2---:R-:W-:Y:S01]  /*2b790*/  ISETP.LT.AND P1, PT, R10, UR4, !P2 ;  /* 0x000000040a007c0c */ /* 0x004fe2000d721270 */
[----:B------:R-:W5:Y:S02]  /*2b7a0*/  LDCU UR4, c[0x0][0x39c] ;  /* 0x00007380ff0477ac */ /* 0x000f640008000800 */
[----:B------:R-:W2:Y:S01]  /*2b7b0*/  LDL.LU R10, [R1+0xa38] ;  /* 0x000a3800010a7983 */ /* 0x000ea20000300800 */
[----:B------:R-:W-:Y:S01]  /*2b7c0*/  ISETP.LT.AND P5, PT, R15, UR6, !P2 ;  /* 0x000000060f007c0c */ /* 0x000fe2000d7a1270 */
[----:B------:R-:W-:-:S02]  /*2b7d0*/  VIADD R11, R5, UR5 ;  /* 0x00000005050b7c36 */ /* 0x000fc40008000000 */
[----:B------:R-:W2:Y:S01]  /*2b7e0*/  LDL.LU R15, [R1+0xa34] ;  /* 0x000a3400010f7983 */ /* 0x000ea20000300800 */
[C---:B------:R-:W-:Y:S01]  /*2b7f0*/  LEA R4, P6, R5.reuse, R0, 0x2 ;  /* 0x0000000005047211 */ /* 0x040fe200078c10ff */
[----:B------:R-:W3:Y:S01]  /*2b800*/  LDCU UR6, c[0x0][0x39c] ;  /* 0x00007380ff0677ac */ /* 0x000ee20008000800 */
        /* <DEDUP_REMOVED lines=11> */
[C---:B---3--:R-:W-:Y:S01]  /*2b8c0*/  VIADD R9, R7.reuse, UR5 ;  /* 0x0000000507097c36 */ /* 0x048fe20008000000 */
[----:B------:R-:W1:Y:S02]  /*2b8d0*/  LDCU UR4, c[0x0][0x39c] ;  /* 0x00007380ff0477ac */ /* 0x000e640008000800 */
        /* <DEDUP_REMOVED lines=16> */
[----:B-1----:R-:W-:Y:S01]  /*2b9e0*/  ISETP.LT.AND P0, PT, R15, UR4, !P2 ;  /* 0x000000040f007c0c */ /* 0x002fe2000d701270 */
[----:B---3--:R-:W-:-:S02]  /*2b9f0*/  VIADD R3, R11, UR5 ;  /* 0x000000050b037c36 */ /* 0x008fc40008000000 */
[----:B------:R-:W3:Y:S01]  /*2ba00*/  LDL.LU R15, [R1+0xa20] ;  /* 0x000a2000010f7983 */ /* 0x000ee20000300800 */
[----:B------:R-:W1:Y:S01]  /*2ba10*/  LDCU UR4, c[0x0][0x39c] ;  /* 0x00007380ff0477ac */ /* 0x000e620008000800 */
[----:B----4-:R-:W-:Y:S02]  /*2ba20*/  ISETP.LT.AND P4, PT, R14, UR6, !P2 ;  /* 0x000000060e007c0c */ /* 0x010fe4000d781270 */
[----:B------:R-:W4:Y:S01]  /*2ba30*/  LDL.LU R14, [R1+0xa1c] ;  /* 0x000a1c00010e7983 */ /* 0x000f220000300800 */
[C---:B------:R-:W-:Y:S01]  /*2ba40*/  LEA R2, P6, R3.reuse, R0, 0x2 ;  /* 0x0000000003027211 */ /* 0x040fe200078c10ff */
[C---:B------:R-:W-:Y:S01]  /*2ba50*/  VIADD R7, R3.reuse, UR5 ;  /* 0x0000000503077c36 */ /* 0x040fe20008000000 */
[----:B------:R-:W2:Y:S02]  /*2ba60*/  LDCU UR6, c[0x0][0x39c] ;  /* 0x00007380ff0677ac */ /* 0x000ea40008000800 */
[----:B------:R-:W-:-:S05]  /*2ba70*/  LEA.HI.X.SX32 R3, R3, R174, 0x2, P6 ;  /* 0x000000ae03037211 */ /* 0x000fca00030f16ff */
[----:B------:R1:W-:Y:S01]  /*2ba80*/  @P1 STG.E desc[UR22][R2.64], R116 ;  /* 0x0000007402001986 */ /* 0x0003e2000c101916 */
[----:B------:R-:W-:Y:S02]  /*2ba90*/  LEA R6, P6, R7, R0, 0x2 ;  /* 0x0000000007067211 */ /* 0x000fe400078c10ff */
[----:B-----5:R-:W-:Y:S01]  /*2baa0*/  ISETP.LT.AND P1, PT, R13, UR7, !P2 ;  /* 0x000000070d007c0c */ /* 0x020fe2000d721270 */
[----:B------:R-:W3:Y:S01]  /*2bab0*/  LDCU UR7, c[0x0][0x39c] ;  /* 0x00007380ff0777ac */ /* 0x000ee20008000800 */
[----:B------:R-:W5:Y:S01]  /*2bac0*/  LDL.LU R13, [R1+0xa18] ;  /* 0x000a1800010d7983 */ /* 0x000f620000300800 */
[C---:B------:R-:W-:Y:S02]  /*2bad0*/  IADD3 R11, PT, PT, R7.reuse, UR5, RZ ;  /* 0x00000005070b7c10 */ /* 0x040fe4000fffe0ff */
[----:B------:R-:W-:Y:S02]  /*2bae0*/  LEA.HI.X.SX32 R7, R7, R174, 0x2, P6 ;  /* 0x000000ae07077211 */ /* 0x000fe400030f16ff */
[C---:B------:R-:W-:Y:S01]  /*2baf0*/  LEA R8, P6, R11.reuse, R0, 0x2 ;  /* 0x000000000b087211 */ /* 0x040fe200078c10ff */
        /* <DEDUP_REMOVED lines=18> */
[----:B----4-:R-:W-:Y:S01]  /*2bc20*/  ISETP.LT.AND P1, PT, R14, UR4, !P2 ;  /* 0x000000040e007c0c */ /* 0x010fe2000d721270 */
[----:B------:R-:W-:-:S02]  /*2bc30*/  VIADD R9, R11, UR5 ;  /* 0x000000050b097c36 */ /* 0x000fc40008000000 */
[----:B------:R-:W4:Y:S01]  /*2bc40*/  LDL.LU R14, [R1+0xa0c] ;  /* 0x000a0c00010e7983 */ /* 0x000f220000300800 */
[C---:B------:R-:W-:Y:S01]  /*2bc50*/  LEA R6, P6, R11.reuse, R0, 0x2 ;  /* 0x000000000b067211 */ /* 0x040fe200078c10ff */
[----:B------:R-:W2:Y:S02]  /*2bc60*/  LDCU UR4, c[0x0][0x39c] ;  /* 0x00007380ff0477ac */ /* 0x000ea40008000800 */
[----:B------:R-:W4:Y:S04]  /*2bc70*/  LDL.LU R18, [R1+0xa08] ;  /* 0x000a080001127983 */ /* 0x000f280000300800 */
[----:B------:R-:W4:Y:S01]  /*2bc80*/  LDL.LU R16, [R1+0xa04] ;  /* 0x000a040001107983 */ /* 0x000f220000300800 */
[----:B------:R-:W-:Y:S01]  /*2bc90*/  LEA.HI.X.SX32 R7, R11, R174, 0x2, P6 ;  /* 0x000000ae0b077211 */ /* 0x000fe200030f16ff */
[C---:B------:R-:W-:Y:S01]  /*2bca0*/  VIADD R11, R9.reuse, UR5 ;  /* 0x00000005090b7c36 */ /* 0x040fe20008000000 */
[----:B------:R-:W-:-:S02]  /*2bcb0*/  LEA R8, P6, R9, R0, 0x2 ;  /* 0x0000000009087211 */ /* 0x000fc400078c10ff */
[----:B---3--:R-:W-:Y:S01]  /*2bcc0*/  ISETP.LT.AND P4, PT, R15, UR7, !P2 ;  /* 0x000000070f007c0c */ /* 0x008fe2000d781270 */
[----:B------:R-:W3:Y:S01]  /*2bcd0*/  LDCU UR7, c[0x0][0x39c] ;  /* 0x00007380ff0777ac */ /* 0x000ee20008000800 */
[----:B------:R-:W-:Y:S01]  /*2bce0*/  LEA.HI.X.SX32 R9, R9, R174, 0x2, P6 ;  /* 0x000000ae09097211 */ /* 0x000fe200030f16ff */
[----:B------:R5:W-:Y:S02]  /*2bcf0*/  @P5 STG.E desc[UR22][R6.64], R121 ;  /* 0x0000007906005986 */ /* 0x000be4000c101916 */
[----:B-----5:R-:W-:Y:S01]  /*2bd00*/  ISETP.LT.AND P5, PT, R13, UR6, !P2 ;  /* 0x000000060d007c0c */ /* 0x020fe2000d7a1270 */
[C---:B------:R-:W-:Y:S01]  /*2bd10*/  VIADD R13, R11.reuse, UR5 ;  /* 0x000000050b0d7c36 */ /* 0x040fe20008000000 */
[C---:B-1----:R-:W-:Y:S01]  /*2bd20*/  LEA R4, P6, R11.reuse, R0, 0x2 ;  /* 0x000000000b047211 */ /* 0x042fe200078c10ff */
[----:B------:R1:W-:Y:S01]  /*2bd30*/  @P0 STG.E desc[UR22][R8.64], R122 ;  /* 0x0000007a08000986 */ /* 0x0003e2000c101916 */
[----:B------:R-:W4:Y:S02]  /*2bd40*/  LDCU UR6, c[0x0][0x39c] ;  /* 0x00007380ff0677ac */ /* 0x000f240008000800 */
[----:B------:R-:W-:Y:S01]  /*2bd50*/  LEA.HI.X.SX32 R5, R11, R174, 0x2, P6 ;  /* 0x000000ae0b057211 */ /* 0x000fe200030f16ff */
[C---:B------:R-:W-:Y:S01]  /*2bd60*/  VIADD R11, R13.reuse, UR5 ;  /* 0x000000050d0b7c36 */ /* 0x040fe20008000000 */
[----:B------:R-:W-:-:S03]  /*2bd70*/  LEA R2, P6, R13, R0, 0x2 ;  /* 0x000000000d027211 */ /* 0x000fc600078c10ff */
[----:B------:R-:W-:Y:S01]  /*2bd80*/  VIADD R15, R11, UR5 ;  /* 0x000000050b0f7c36 */ /* 0x000fe20008000000 */
[----:B------:R-:W-:Y:S02]  /*2bd90*/  LEA.HI.X.SX32 R3, R13, R174, 0x2, P6 ;  /* 0x000000ae0d037211 */ /* 0x000fe400030f16ff */
[----:B------:R-:W-:Y:S01]  /*2bda0*/  LEA R6, P6, R11, R0, 0x2 ;  /* 0x000000000b067211 */ /* 0x000fe200078c10ff */
[----:B-1----:R-:W-:Y:S01]  /*2bdb0*/  VIADD R9, R15, UR5 ;  /* 0x000000050f097c36 */ /* 0x002fe20008000000 */
[----:B------:R1:W-:Y:S02]  /*2bdc0*/  @P4 STG.E desc[UR22][R4.64], R123 ;  /* 0x0000007b04004986 */ /* 0x0003e4000c101916 */
[----:B------:R-:W-:Y:S01]  /*2bdd0*/  LEA.HI.X.SX32 R7, R11, R174, 0x2, P6 ;  /* 0x000000ae0b077211 */ /* 0x000fe200030f16ff */
[----:B------:R-:W-:-:S04]  /*2bde0*/  VIADD R11, R9, UR5 ;  /* 0x00000005090b7c36 */ /* 0x000fc80008000000 */
[----:B------:R-:W-:Y:S01]  /*2bdf0*/  VIADD R13, R11, UR5 ;  /* 0x000000050b0d7c36 */ /* 0x000fe20008000000 */
[----:B------:R5:W-:Y:S01]  /*2be00*/  @P1 STG.E desc[UR22][R2.64], R124 ;  /* 0x0000007c02001986 */ /* 0x000be2000c101916 */
[-C--:B------:R-:W-:Y:S02]  /*2be10*/  LEA R8, P6, R9, R0.reuse, 0x2 ;  /* 0x0000000009087211 */ /* 0x080fe400078c10ff */
[----:B-1----:R-:W-:Y:S02]  /*2be20*/  LEA R4, P1, R15, R0, 0x2 ;  /* 0x000000000f047211 */ /* 0x002fe400078210ff */
[----:B------:R-:W-:Y:S02]  /*2be30*/  IADD3 R17, PT, PT, R13, UR5, RZ ;  /* 0x000000050d117c10 */ /* 0x000fe4000fffe0ff */
[-C--:B------:R-:W-:Y:S02]  /*2be40*/  LEA.HI.X.SX32 R5, R15, R174.reuse, 0x2, P1 ;  /* 0x000000ae0f057211 */ /* 0x080fe400008f16ff */
[----:B------:R-:W-:Y:S01]  /*2be50*/  LEA.HI.X.SX32 R9, R9, R174, 0x2, P6 ;  /* 0x000000ae09097211 */ /* 0x000fe200030f16ff */
[----:B------:R-:W-:Y:S01]  /*2be60*/  VIADD R15, R17, UR5 ;  /* 0x00000005110f7c36 */ /* 0x000fe20008000000 */
[----:B------:R1:W-:Y:S01]  /*2be70*/  @P5 STG.E desc[UR22][R6.64], R125 ;  /* 0x0000007d06005986 */ /* 0x0003e2000c101916 */
[----:B---3--:R-:W-:Y:S01]  /*2be80*/  ISETP.LT.AND P0, PT, R12, UR7, !P2 ;  /* 0x000000070c007c0c */ /* 0x008fe2000d701270 */
[----:B------:R-:W3:Y:S01]  /*2be90*/  LDCU UR7, c[0x0][0x39c] ;  /* 0x00007380ff0777ac */ /* 0x000ee20008000800 */
[----:B------:R-:W-:-:S04]  /*2bea0*/  LEA R12, P1, R13, R0, 0x2 ;  /* 0x000000000d0c7211 */ /* 0x000fc800078210ff */
[----:B------:R-:W-:-:S07]  /*2beb0*/  LEA.HI.X.SX32 R13, R13, R174, 0x2, P1 ;  /* 0x000000ae0d0d7211 */ /* 0x000fce00008f16ff */
[----:B------:R1:W-:Y:S01]  /*2bec0*/  @P0 STG.E desc[UR22][R4.64], R126 ;  /* 0x0000007e04000986 */ /* 0x0003e2000c101916 */
[----:B--2---:R-:W-:Y:S01]  /*2bed0*/  ISETP.LT.AND P4, PT, R10, UR4, !P2 ;  /* 0x000000040a007c0c */ /* 0x004fe2000d781270 */
[----:B------:R-:W2:Y:S01]  /*2bee0*/  LDCU UR4, c[0x0][0x39c] ;  /* 0x00007380ff0477ac */ /* 0x000ea20008000800 */
[----:B------:R-:W-:-:S04]  /*2bef0*/  LEA R10, P6, R11, R0, 0x2 ;  /* 0x000000000b0a7211 */ /* 0x000fc800078c10ff */
[----:B------:R-:W-:-:S07]  /*2bf00*/  LEA.HI.X.SX32 R11, R11, R174, 0x2, P6 ;  /* 0x000000ae0b0b7211 */ /* 0x000fce00030f16ff */
[----:B------:R1:W-:Y:S01]  /*2bf10*/  @P4 STG.E desc[UR22][R8.64], R127 ;  /* 0x0000007f08004986 */ /* 0x0003e2000c101916 */
[----:B----4-:R-:W-:Y:S02]  /*2bf20*/  ISETP.LT.AND P5, PT, R14, UR6, !P2 ;  /* 0x000000060e007c0c */ /* 0x010fe4000d7a1270 */
[C---:B------:R-:W-:Y:S02]  /*2bf30*/  LEA R14, P6, R15.reuse, R0, 0x2 ;  /* 0x000000000f0e7211 */ /* 0x040fe400078c10ff */
[----:B---3--:R-:W-:Y:S02]  /*2bf40*/  ISETP.LT.AND P1, PT, R18, UR7, !P2 ;  /* 0x0000000712007c0c */ /* 0x008fe4000d721270 */
[----:B--2---:R-:W-:Y:S02]  /*2bf50*/  ISETP.LT.AND P2, PT, R16, UR4, !P2 ;  /* 0x0000000410007c0c */ /* 0x004fe4000d741270 */
[----:B------:R-:W-:Y:S02]  /*2bf60*/  LEA.HI.X.SX32 R15, R15, R174, 0x2, P6 ;  /* 0x000000ae0f0f7211 */ /* 0x000fe400030f16ff */
[----:B-----5:R-:W-:-:S03]  /*2bf70*/  LEA R2, P6, R17, R0, 0x2 ;  /* 0x0000000011027211 */ /* 0x020fc600078c10ff */
[----:B------:R1:W-:Y:S01]  /*2bf80*/  @P5 STG.E desc[UR22][R10.64], R128 ;  /* 0x000000800a005986 */ /* 0x0003e2000c101916 */
[----:B------:R-:W-:-:S03]  /*2bf90*/  LEA.HI.X.SX32 R3, R17, R174, 0x2, P6 ;  /* 0x000000ae11037211 */ /* 0x000fc600030f16ff */
[----:B------:R1:W-:Y:S04]  /*2bfa0*/  @P1 STG.E desc[UR22][R12.64], R129 ;  /* 0x000000810c001986 */ /* 0x0003e8000c101916 */
[----:B------:R1:W-:Y:S04]  /*2bfb0*/  @P2 STG.E desc[UR22][R2.64], R130 ;  /* 0x0000008202002986 */ /* 0x0003e8000c101916 */
[----:B------:R1:W-:Y:S01]  /*2bfc0*/  @P3 STG.E desc[UR22][R14.64], R131 ;  /* 0x000000830e003986 */ /* 0x0003e2000c101916 */
[----:B------:R-:W-:Y:S06]  /*2bfd0*/  BAR.SYNC.DEFER_BLOCKING 0x0 ;  /* 0x0000000000007b1d */ /* 0x000fec0000010000 */
[----:B------:R-:W-:Y:S05]  /*2bfe0*/  BRA.U UP0, `(.L_x_14) ;  /* 0x0000000100a07547 */ /* 0x000fea000b800000 */
[----:B------:R-:W2:Y:S01]  /*2bff0*/  S2UR UR5, SR_CgaCtaId ;  /* 0x00000000000579c3 */ /* 0x000ea20000008800 */
[----:B------:R-:W-:Y:S01]  /*2c000*/  NOP ;  /* 0x0000000000007918 */ /* 0x000fe20000000000 */
[----:B------:R-:W-:Y:S01]  /*2c010*/  UMOV UR4, 0x50 ;  /* 0x0000005000047882 */ /* 0x000fe20000000000 */
[----:B------:R-:W-:Y:S02]  /*2c020*/  IMAD.U32 R0, RZ, RZ, UR10 ;  /* 0x0000000aff007e24 */ /* 0x000fe4000f8e00ff */
[----:B-1----:R-:W-:Y:S02]  /*2c030*/  IMAD.MOV.U32 R3, RZ, RZ, 0xff ;  /* 0x000000ffff037424 */ /* 0x002fe400078e00ff */
[----:B------:R-:W-:Y:S01]  /*2c040*/  IMAD.MOV.U32 R7, RZ, RZ, 0x1 ;  /* 0x00000001ff077424 */ /* 0x000fe200078e00ff */
[----:B------:R-:W-:-:S04]  /*2c050*/  LOP3.LUT R0, R0, 0xffff, RZ, 0xc0, !PT ;  /* 0x0000ffff00007812 */ /* 0x000fc800078ec0ff */
[----:B------:R-:W-:-:S05]  /*2c060*/  SHF.R.U32.HI R0, RZ, 0x5, R0 ;  /* 0x00000005ff007819 */ /* 0x000fca0000011600 */
[----:B------:R-:W-:Y:S01]  /*2c070*/  VIADD R2, R0, 0x10 ;  /* 0x0000001000027836 */ /* 0x000fe20000000000 */
[----:B------:R-:W-:Y:S01]  /*2c080*/  SHF.L.U32 R0, R3, R0, RZ ;  /* 0x0000000003007219 */ /* 0x000fe200000006ff */
[----:B--2---:R-:W-:-:S03]  /*2c090*/  ULEA UR6, UR5, UR4, 0x18 ;  /* 0x0000000405067291 */ /* 0x004fc6000f8ec0ff */
[----:B------:R-:W-:-:S04]  /*2c0a0*/  SHF.L.U32 R3, R7, R2, RZ ;  /* 0x0000000207037219 */ /* 0x000fc800000006ff */
[----:B------:R-:W-:Y:S02]  /*2c0b0*/  LOP3.LUT R0, R3, R0, RZ, 0xfc, !PT ;  /* 0x0000000003007212 */ /* 0x000fe400078efcff */
[----:B------:R-:W1:Y:S02]  /*2c0c0*/  LDS R5, [UR6] ;  /* 0x00000006ff057984 */ /* 0x000e640008000800 */
[C---:B------:R-:W-:Y:S02]  /*2c0d0*/  LOP3.LUT R2, R0.reuse, 0xffff, RZ, 0xc0, !PT ;  /* 0x0000ffff00027812 */ /* 0x040fe400078ec0ff */
[----:B-1----:R-:W-:-:S04]  /*2c0e0*/  LOP3.LUT R3, R0, 0xffff, R5, 0x80, !PT ;  /* 0x0000ffff00037812 */ /* 0x002fc800078e8005 */
[----:B------:R-:W-:-:S13]  /*2c0f0*/  ISETP.NE.AND P0, PT, R3, R2, PT ;  /* 0x000000020300720c */ /* 0x000fda0003f05270 */
[----:B------:R-:W-:Y:S05]  /*2c100*/  @P0 BRA `(.L_x_15) ;  /* 0x0000000000500947 */ /* 0x000fea0003800000 */
[----:B------:R-:W-:Y:S02]  /*2c110*/  SHF.R.U32.HI R5, RZ, 0x10, R5 ;  /* 0x00000010ff057819 */ /* 0x000fe40000011605 */
[----:B------:R-:W-:-:S04]  /*2c120*/  SHF.R.U32.HI R2, RZ, 0x10, R0 ;  /* 0x00000010ff027819 */ /* 0x000fc80000011600 */
[----:B------:R-:W-:-:S04]  /*2c130*/  LOP3.LUT R5, R5, R2, RZ, 0xc0, !PT ;  /* 0x0000000205057212 */ /* 0x000fc800078ec0ff */
[----:B------:R-:W-:-:S13]  /*2c140*/  ISETP.NE.AND P0, PT, R5, R2, PT ;  /* 0x000000020500720c */ /* 0x000fda0003f05270 */
[----:B------:R-:W-:Y:S05]  /*2c150*/  @P0 BRA `(.L_x_16) ;  /* 0x0000000000300947 */ /* 0x000fea0003800000 */
[----:B------:R-:W-:Y:S01]  /*2c160*/  R2UR UR4, R0 ;  /* 0x00000000000472ca */ /* 0x000fe200000e0000 */
[----:B------:R-:W-:Y:S01]  /*2c170*/  VOTEU.ANY UR5, UPT, PT ;  /* 0x0000000000057886 */ /* 0x000fe200038e0100 */
[----:B------:R-:W1:Y:S01]  /*2c180*/  S2R R0, SR_LANEID ;  /* 0x0000000000007919 */ /* 0x000e620000000000 */
[----:B------:R-:W-:-:S10]  /*2c190*/  UFLO.U32 UR5, UR5 ;  /* 0x00000005000572bd */ /* 0x000fd400080e0000 */
[----:B------:R-:W-:-:S06]  /*2c1a0*/  ULOP3.LUT UR4, URZ, UR4, URZ, 0x33, !UPT ;  /* 0x00000004ff047292 */ /* 0x000fcc000f8e33ff */
[----:B------:R-:W-:-:S04]  /*2c1b0*/  IMAD.U32 R2, RZ, RZ, UR4 ;  /* 0x00000004ff027e24 */ /* 0x000fc8000f8e00ff */
[----:B------:R-:W2:Y:S02]  /*2c1c0*/  REDUX UR7, R2 ;  /* 0x00000000020773c4 */ /* 0x000ea40000000000 */
[----:B------:R3:W-:Y:S01]  /*2c1d0*/  UTCATOMSWS.AND URZ, UR4 ;  /* 0x0000000400ff79e3 */ /* 0x0007e20008000000 */
[----:B-1----:R-:W-:Y:S01]  /*2c1e0*/  ISETP.EQ.U32.AND P0, PT, R0, UR5, PT ;  /* 0x0000000500007c0c */ /* 0x002fe2000bf02070 */
[----:B--2---:R-:W-:-:S12]  /*2c1f0*/  IMAD.U32 R0, RZ, RZ, UR7 ;  /* 0x00000007ff007e24 */ /* 0x004fd8000f8e00ff */
[----:B------:R3:W-:Y:S01]  /*2c200*/  @P0 ATOMS.AND RZ, [UR6], R0 ;  /* 0x00000000ffff098c */ /* 0x0007e2000a800006 */
[----:B------:R-:W-:Y:S05]  /*2c210*/  BRA `(.L_x_14) ;  /* 0x0000000000147947 */ /* 0x000fea0003800000 */
.L_x_16:
[----:B------:R-:W-:-:S07]  /*2c220*/  MOV R2, 0x2c240 ;  /* 0x0002c24000027802 */ /* 0x000fce0000000f00 */
[----:B------:R-:W-:Y:S05]  /*2c230*/  CALL.REL.NOINC `($__internal_0_$__cuda_sm10x_tcgen05_guardrail_trap_col_being_dealloced_not_returned_by_alloc) ;  /* 0x00000000002c7944 */ /* 0x000fea0003c00000 */
[----:B------:R-:W-:Y:S05]  /*2c240*/  BRA `(.L_x_14) ;  /* 0x0000000000087947 */ /* 0x000fea0003800000 */
.L_x_15:
[----:B------:R-:W-:-:S07]  /*2c250*/  MOV R2, 0x2c270 ;  /* 0x0002c27000027802 */ /* 0x000fce0000000f00 */
[----:B------:R-:W-:Y:S05]  /*2c260*/  CALL.REL.NOINC `($__internal_2_$__cuda_sm10x_tcgen05_guardrail_trap_unallocated_columns_being_dealloced) ;  /* 0x0000000000387944 */ /* 0x000fea0003c00000 */
.L_x_14:
[----:B------:R-:W-:Y:S01]  /*2c270*/  NOP ;  /* 0x0000000000007918 */ /* 0x000fe20000000000 */
[----:B---3--:R-:W-:Y:S05]  /*2c280*/  EXIT ;  /* 0x000000000000794d */ /* 0x008fea0003800000 */
.L_x_9:
[----:B------:R-:W2:Y:S02]  /*2c290*/  SYNCS.PHASECHK.TRANS64.TRYWAIT P2, [UR4], R4 ;  /* 0x00000004ff0075a7 */ /* 0x000ea40008041104 */
[----:B--2---:R-:W-:Y:S05]  /*2c2a0*/  @!P2 BRA `(.L_x_9) ;  /* 0xfffffffc00f8a947 */ /* 0x004fea000383ffff */
[----:B------:R-:W-:Y:S05]  /*2c2b0*/  BRA `(.L_x_17) ;  /* 0xffffff1400f07947 */ /* 0x000fea000383ffff */
.L_x_13:
[----:B------:R-:W1:Y:S02]  /*2c2c0*/  SYNCS.PHASECHK.TRANS64.TRYWAIT P3, [UR4], R2 ;  /* 0x00000002ff0075a7 */ /* 0x000e640008061104 */
[----:B-1----:R-:W-:Y:S05]  /*2c2d0*/  @!P3 BRA `(.L_x_13) ;  /* 0xfffffffc00f8b947 */ /* 0x002fea000383ffff */
[----:B------:R-:W-:Y:S05]  /*2c2e0*/  BRA `(.L_x_12) ;  /* 0xffffffc4007c7947 */ /* 0x000fea000383ffff */
        .weak           $__internal_0_$__cuda_sm10x_tcgen05_guardrail_trap_col_being_dealloced_not_returned_by_alloc
        .type           $__internal_0_$__cuda_sm10x_tcgen05_guardrail_trap_col_being_dealloced_not_returned_by_alloc,@function
        .size           $__internal_0_$__cuda_sm10x_tcgen05_guardrail_trap_col_being_dealloced_not_returned_by_alloc,($__internal_1_$__cuda_sm10x_tcgen05_guardrail_trap_phase_invalid_during_alloc - $__internal_0_$__cuda_sm10x_tcgen05_guardrail_trap_col_being_dealloced_not_returned_by_alloc)
$__internal_0_$__cuda_sm10x_tcgen05_guardrail_trap_col_being_dealloced_not_returned_by_alloc:
[----:B------:R-:W-:Y:S05]  /*2c2f0*/  BPT.TRAP 0x1 ;  /* 0x000000040000795c */ /* 0x000fea0000300000 */
[----:B------:R-:W-:-:S04]  /*2c300*/  IMAD.MOV.U32 R3, RZ, RZ, 0x0 ;  /* 0x00000000ff037424 */ /* 0x000fc800078e00ff */
[----:B------:R-:W-:Y:S05]  /*2c310*/  RET.REL.NODEC R2 `(matmul_kernel) ;  /* 0xfffffd3c02387950 */ /* 0x000fea0003c3ffff */
        .weak           $__internal_1_$__cuda_sm10x_tcgen05_guardrail_trap_phase_invalid_during_alloc
        .type           $__internal_1_$__cuda_sm10x_tcgen05_guardrail_trap_phase_invalid_during_alloc,@function
        .size           $__internal_1_$__cuda_sm10x_tcgen05_guardrail_trap_phase_invalid_during_alloc,($__internal_2_$__cuda_sm10x_tcgen05_guardrail_trap_unallocated_columns_being_dealloced - $__internal_1_$__cuda_sm10x_tcgen05_guardrail_trap_phase_invalid_during_alloc)
$__internal_1_$__cuda_sm10x_tcgen05_guardrail_trap_phase_invalid_during_alloc:
[----:B------:R-:W-:Y:S05]  /*2c320*/  BPT.TRAP 0x1 ;  /* 0x000000040000795c */ /* 0x000fea0000300000 */
[----:B------:R-:W-:-:S04]  /*2c330*/  IMAD.MOV.U32 R3, RZ, RZ, 0x0 ;  /* 0x00000000ff037424 */ /* 0x000fc800078e00ff */
[----:B------:R-:W-:Y:S05]  /*2c340*/  RET.REL.NODEC R2 `(matmul_kernel) ;  /* 0xfffffd3c022c7950 */ /* 0x000fea0003c3ffff */
        .weak           $__internal_2_$__cuda_sm10x_tcgen05_guardrail_trap_unallocated_columns_being_dealloced
        .type           $__internal_2_$__cuda_sm10x_tcgen05_guardrail_trap_unallocated_columns_being_dealloced,@function
        .size           $__internal_2_$__cuda_sm10x_tcgen05_guardrail_trap_unallocated_columns_being_dealloced,(.L_x_21 - $__internal_2_$__cuda_sm10x_tcgen05_guardrail_trap_unallocated_columns_being_dealloced)
$__internal_2_$__cuda_sm10x_tcgen05_guardrail_trap_unallocated_columns_being_dealloced:
[----:B------:R-:W-:Y:S05]  /*2c350*/  BPT.TRAP 0x1 ;  /* 0x000000040000795c */ /* 0x000fea0000300000 */
[----:B------:R-:W-:-:S04]  /*2c360*/  IMAD.MOV.U32 R3, RZ, RZ, 0x0 ;  /* 0x00000000ff037424 */ /* 0x000fc800078e00ff */
[----:B------:R-:W-:Y:S05]  /*2c370*/  RET.REL.NODEC R2 `(matmul_kernel) ;  /* 0xfffffd3c02207950 */ /* 0x000fea0003c3ffff */
.L_x_18:
[----:B------:R-:W-:-:S00]  /*2c380*/  BRA `(.L_x_18) ;  /* 0xfffffffc00fc7947 */ /* 0x000fc0000383ffff */
[----:B------:R-:W-:-:S00]  /*2c390*/  NOP ;  /* 0x0000000000007918 */ /* 0x000fc00000000000 */
        /* <DEDUP_REMOVED lines=14> */
.L_x_21:


//--------------------- .nv.shared.matmul_kernel  --------------------------
	.section	.nv.shared.matmul_kernel,"aw",@nobits
	.sectionflags	@""
	.align	16
	.zero		1024


//--------------------- .nv.shared.reserved.0     --------------------------
	.section	.nv.shared.reserved.0,"aw",@nobits
	.align	8
	.weak		__nv_reservedSMEM_offset_0_alias
	.size		__nv_reservedSMEM_offset_0_alias, 0, 64
	.other		__nv_reservedSMEM_offset_0_alias,@"STO_CUDA_RESERVED_SHARED STV_DEFAULT"
__nv_reservedSMEM_offset_0_alias:
	.zero		0
.nv.shared.reserved.0:
	.zero		64
	.weak		__nv_reservedSMEM_allocation_phase
	.type		__nv_reservedSMEM_allocation_phase,@object
	.size		__nv_reservedSMEM_allocation_phase,(.L_0 - __nv_reservedSMEM_allocation_phase)
__nv_reservedSMEM_allocation_phase:
	.zero		1
.L_0:
	.zero		7
	.weak		__nv_reservedSMEM_devtool_atexit_pc
	.type		__nv_reservedSMEM_devtool_atexit_pc,@object
	.size		__nv_reservedSMEM_devtool_atexit_pc,(__nv_reservedSMEM_allocation_mask - __nv_reservedSMEM_devtool_atexit_pc)
__nv_reservedSMEM_devtool_atexit_pc:
	.zero		8
	.weak		__nv_reservedSMEM_allocation_mask
	.type		__nv_reservedSMEM_allocation_mask,@object
	.size		__nv_reservedSMEM_allocation_mask,(.L_2 - __nv_reservedSMEM_allocation_mask)
__nv_reservedSMEM_allocation_mask:
	.zero		4
.L_2:


//--------------------- .nv.constant0.matmul_kernel --------------------------
	.section	.nv.constant0.matmul_kernel,"a",@progbits
	.sectionflags	@""
	.align	4
.nv.constant0.matmul_kernel:
	.zero		976


//--------------------- SYMBOLS --------------------------

	.type		.nv.reservedSmem.offset0,@object
	.size		.nv.reservedSmem.offset0,0x4
	.type		.nv.reservedSmem.cap,@object
	.size		.nv.reservedSmem.cap,0x4
